// cutlass_sweep.examples — 72_blackwell_narrow_precision_gemm/72b_blackwell_nvfp4_nvfp4_gemm.cu @ arch=sm_100
// __CUTLASS_EXAMPLE_DIR__=72_blackwell_narrow_precision_gemm
/***************************************************************************************************
 * Copyright (c) 2025 - 2025 NVIDIA CORPORATION & AFFILIATES. All rights reserved.
 * SPDX-License-Identifier: BSD-3-Clause
 *
 * Redistribution and use in source and binary forms, with or without
 * modification, are permitted provided that the following conditions are met:
 *
 * 1. Redistributions of source code must retain the above copyright notice, this
 * list of conditions and the following disclaimer.
 *
 * 2. Redistributions in binary form must reproduce the above copyright notice,
 * this list of conditions and the following disclaimer in the documentation
 * and/or other materials provided with the distribution.
 *
 * 3. Neither the name of the copyright holder nor the names of its
 * contributors may be used to endorse or promote products derived from
 * this software without specific prior written permission.
 *
 * THIS SOFTWARE IS PROVIDED BY THE COPYRIGHT HOLDERS AND CONTRIBUTORS "AS IS"
 * AND ANY EXPRESS OR IMPLIED WARRANTIES, INCLUDING, BUT NOT LIMITED TO, THE
 * IMPLIED WARRANTIES OF MERCHANTABILITY AND FITNESS FOR A PARTICULAR PURPOSE ARE
 * DISCLAIMED. IN NO EVENT SHALL THE COPYRIGHT HOLDER OR CONTRIBUTORS BE LIABLE
 * FOR ANY DIRECT, INDIRECT, INCIDENTAL, SPECIAL, EXEMPLARY, OR CONSEQUENTIAL
 * DAMAGES (INCLUDING, BUT NOT LIMITED TO, PROCUREMENT OF SUBSTITUTE GOODS OR
 * SERVICES; LOSS OF USE, DATA, OR PROFITS; OR BUSINESS INTERRUPTION) HOWEVER
 * CAUSED AND ON ANY THEORY OF LIABILITY, WHETHER IN CONTRACT, STRICT LIABILITY,
 * OR TORT (INCLUDING NEGLIGENCE OR OTHERWISE) ARISING IN ANY WAY OUT OF THE USE
 * OF THIS SOFTWARE, EVEN IF ADVISED OF THE POSSIBILITY OF SUCH DAMAGE.
 *
 **************************************************************************************************/

/*! \file
    \brief A GEMM example using CUTLASS for the NVIDIA Blackwell SM100 architecture.

    This example demonstrate a simple way to instantiate and run a blockscaled NVFP4 GEMM on the NVIDIA Blackwell SM100 architecture
    on NVIDIA Blackwell SM100 architecture. The kernel outputs quantized fp4 values with scale factors that be the input of another GEMM.

    Similar to 72a_blackwell_nvfp4_bf16_gemm, this kernel leverages:
    1. Blockscaled tcgen05.mma instructions.

    2. Per-SM memory called Tensor Memory (TMEM)

    3. The extended warp-specialized kernel design introduced in Hopper enabled by use of TMEM
    which allows us to decouple the execution of MMA and epilogue into separate warps.

    4. A new SW controlled dynamic scheduler based on cluster launch control (See https://docs.nvidia.com/cuda/parallel-thread-execution).

    Usage:

      $ ./examples/72_blackwell_narrow_precision_gemm/72b_blackwell_nvfp4_nvfp4_gemm --m=2048 --n=2048 --k=2048
*/

#include <iostream>

#include "cutlass/cutlass.h"

#include "cute/tensor.hpp"
#include "cutlass/tensor_ref.h"
#include "cutlass/epilogue/thread/linear_combination.h"
#include "cutlass/gemm/dispatch_policy.hpp"
#include "cutlass/gemm/collective/collective_builder.hpp"
#include "cutlass/epilogue/collective/collective_builder.hpp"
#include "cutlass/detail/sm100_blockscaled_layout.hpp"
#include "cutlass/gemm/device/gemm_universal_adapter.h"
#include "cutlass/gemm/kernel/gemm_universal.hpp"
#include "cutlass/gemm/kernel/tile_scheduler_params.h"

#include "cutlass/util/command_line.h"
#include "cutlass/util/distribution.h"
#include "cutlass/util/host_tensor.h"
#include "cutlass/util/packed_stride.hpp"
#include "cutlass/util/tensor_view_io.h"
#include "cutlass/util/reference/device/gemm.h"
#include "cutlass/util/reference/device/tensor_compare.h"
#include "cutlass/util/reference/host/tensor_fill.h"
#include "cutlass/util/reference/host/gett.hpp"
#include "cutlass/util/reference/host/tensor_norm.h"
#include "cutlass/util/reference/host/tensor_compare.h"


#include <iostream>

#include "helper.h"

using namespace cute;

#if defined(CUTLASS_ARCH_MMA_SM100_SUPPORTED)


/////////////////////////////////////////////////////////////////////////////////////////////////
/// GEMM kernel configurations
/////////////////////////////////////////////////////////////////////////////////////////////////

// A matrix configuration
using         ElementA    = cutlass::nv_float4_t<cutlass::float_e2m1_t>;    // Element type for A matrix operand
using         LayoutATag  = cutlass::layout::RowMajor;                      // Layout type for A matrix operand
constexpr int AlignmentA  = 32;                                             // Memory access granularity/alignment of A matrix in units of elements (up to 16 bytes)

// B matrix configuration
using         ElementB    = cutlass::nv_float4_t<cutlass::float_e2m1_t>;    // Element type for A matrix operand
using         LayoutBTag  = cutlass::layout::ColumnMajor;                   // Layout type for B matrix operand
constexpr int AlignmentB  = 32;                                             // Memory access granularity/alignment of B matrix in units of elements (up to 16 bytes)

// C/D matrix configuration
using         ElementD    = cutlass::float_e2m1_t;                          // Element type for D matrix operand
using         ElementSFD  = cutlass::float_ue8m0_t;                         // Element type for SFB matrix operand
using         ElementC    = float;                                          // Element type for C matrix operand
using         LayoutCTag  = cutlass::layout::RowMajor;                      // Layout type for C matrix operand
using         LayoutDTag  = cutlass::layout::RowMajor;                      // Layout type for D matrix operand
using         LayoutSFDTag = LayoutDTag;                                    // Layout type for SFD should be same as D matrix operand

constexpr int AlignmentD  = 128 / cutlass::sizeof_bits<ElementD>::value;    // Memory access granularity/alignment of C matrix in units of elements (up to 16 bytes)
constexpr int AlignmentC  = 128 / cutlass::sizeof_bits<ElementC>::value;    // Memory access granularity/alignment of C matrix in units of elements (up to 16 bytes)

// Kernel functional config
using ElementAccumulator  = float;                                          // Element type for internal accumulation
using ElementCompute      = float;                                          // Element type for internal accumulation
using ArchTag             = cutlass::arch::Sm100;                           // Tag indicating the minimum SM that supports the intended feature
using OperatorClass       = cutlass::arch::OpClassBlockScaledTensorOp;      // Operator class tag

// Kernel Perf config
using MmaTileShape        = Shape<_128,_128,_256>;                          // MMA's tile size
using ClusterShape        = Shape<_1,_1,_1>;                                // Shape of the threadblocks in a cluster

constexpr int InputSFVectorSize  = 16;
constexpr int OutputSFVectorSize = InputSFVectorSize;

// D = alpha * acc + beta * C
//      With BlockScaleFactor generation.
using FusionOperation = cutlass::epilogue::fusion::LinCombBlockScaleFactor<
    OutputSFVectorSize,
    ElementD,
    ElementCompute,
    ElementSFD, LayoutSFDTag,
    ElementC>;

using CollectiveEpilogue = typename cutlass::epilogue::collective::CollectiveBuilder<
    ArchTag, OperatorClass,
    MmaTileShape, ClusterShape,
    cutlass::epilogue::collective::EpilogueTileAuto,
    ElementAccumulator, ElementAccumulator,
    ElementC, LayoutCTag, AlignmentC,
    ElementD, LayoutDTag, AlignmentD,
    cutlass::epilogue::collective::EpilogueScheduleAuto,                      // Epilogue schedule policy
    FusionOperation
  >::CollectiveOp;

using CollectiveMainloop = typename cutlass::gemm::collective::CollectiveBuilder<
    ArchTag, OperatorClass,
    ElementA, LayoutATag, AlignmentA,
    ElementB, LayoutBTag, AlignmentB,
    ElementAccumulator,
    MmaTileShape, ClusterShape,
    cutlass::gemm::collective::StageCountAutoCarveout<static_cast<int>(sizeof(typename CollectiveEpilogue::SharedStorage))>,
    cutlass::gemm::collective::KernelScheduleAuto                              // Kernel schedule policy. Auto or using targeted scheduling policy
  >::CollectiveOp;

using GemmKernel = cutlass::gemm::kernel::GemmUniversal<
    Shape<int,int,int, int>, // Indicates ProblemShape
    CollectiveMainloop,
    CollectiveEpilogue,
    void>;

using Gemm = cutlass::gemm::device::GemmUniversalAdapter<GemmKernel>;

// Reference device GEMM implementation type
using StrideA   = typename Gemm::GemmKernel::StrideA;
using LayoutA   = decltype(cute::make_layout(make_shape(0,0,0), StrideA{}));
using LayoutSFA = typename Gemm::GemmKernel::CollectiveMainloop::LayoutSFA;      // Scale Factor tensors have an interleaved layout. Bring Layout instead of stride.
using StrideB   = typename Gemm::GemmKernel::StrideB;
using LayoutB   = decltype(cute::make_layout(make_shape(0,0,0), StrideB{}));
using LayoutSFB = typename Gemm::GemmKernel::CollectiveMainloop::LayoutSFB;      // Scale Factor tensors have an interleaved layout. Bring Layout instead of stride.
using StrideC   = typename Gemm::GemmKernel::StrideC;
using LayoutC   = decltype(cute::make_layout(make_shape(0,0,0), StrideC{}));
using StrideD   = typename Gemm::GemmKernel::StrideD;
using LayoutD   = decltype(cute::make_layout(make_shape(0,0,0), StrideD{}));

using FusionOp = typename Gemm::EpilogueOutputOp;
constexpr bool IsBlockScaleSupported = FusionOp::IsBlockScaleSupported;
using SfdOutputCfg = cutlass::detail::Sm1xxBlockScaledOutputConfig<OutputSFVectorSize>;
using LayoutSFD = typename SfdOutputCfg::LayoutSF;

//
// Data members
//

/// Initialization
StrideA stride_A;
LayoutA layout_A;
LayoutSFA layout_SFA;
StrideB stride_B;
LayoutB layout_B;
LayoutSFB layout_SFB;
StrideC stride_C;
LayoutC layout_C;
StrideD stride_D;
LayoutD layout_D;
LayoutSFD layout_SFD;

uint64_t seed;

// The HostTensors are only used for allocating memory on host and device, and transferring data between host and device
// Use cute::Tensor and cute::Layout for iterating thru the matrix elements
cutlass::HostTensor<ElementA::DataType, cutlass::layout::PackedVectorLayout> block_A;
cutlass::HostTensor<ElementA::ScaleFactorType, cutlass::layout::PackedVectorLayout> block_SFA;
cutlass::HostTensor<ElementB::DataType, cutlass::layout::PackedVectorLayout> block_B;
cutlass::HostTensor<ElementB::ScaleFactorType, cutlass::layout::PackedVectorLayout> block_SFB;
cutlass::HostTensor<ElementC, cutlass::layout::PackedVectorLayout> block_C;
// Output Tensors
cutlass::HostTensor<ElementD, cutlass::layout::PackedVectorLayout> block_D;
cutlass::HostTensor<ElementSFD, cutlass::layout::PackedVectorLayout> block_SFD;
// Reference Output Tensors
cutlass::HostTensor<ElementD, cutlass::layout::PackedVectorLayout> block_reference_D;
cutlass::HostTensor<ElementSFD, cutlass::layout::PackedVectorLayout> block_reference_SFD;
// Matrix-wide normalization constant
cutlass::HostTensor<ElementCompute, cutlass::layout::PackedVectorLayout> block_Normconst;

#endif // defined(CUTLASS_ARCH_MMA_SM100_SUPPORTED)

template <typename T>
auto make_iterator(T* ptr) {
  return cute::recast_ptr<T>(ptr);
}

/////////////////////////////////////////////////////////////////////////////////////////////////
/// Testbed utility types
/////////////////////////////////////////////////////////////////////////////////////////////////

// Command line options parsing
struct Options {

  bool help;

  float alpha, beta;
  int iterations;
  int m, n, k;
  int swizzle = 0;

  Options():
    help(false),
    m(1024), n(1024), k(1024),
    alpha(1.f), beta(0.f),
    iterations(10),
    swizzle(0)
  { }

  // Parses the command line
  void parse(int argc, char const **args) {
    cutlass::CommandLine cmd(argc, args);

    if (cmd.check_cmd_line_flag("help")) {
      help = true;
      return;
    }

    cmd.get_cmd_line_argument("m", m);
    cmd.get_cmd_line_argument("n", n);
    cmd.get_cmd_line_argument("k", k);
    cmd.get_cmd_line_argument("alpha", alpha, 1.f);
    cmd.get_cmd_line_argument("beta", beta, 0.f);
    cmd.get_cmd_line_argument("iterations", iterations);
    cmd.get_cmd_line_argument("swizzle", swizzle);
  }

  /// Prints the usage statement.
  std::ostream & print_usage(std::ostream &out) const {

    out << "72b_blackwell_nvfp4_nvfp4_gemm\n\n"
      << "  Blackwell NVFP4 GEMM using a Warp Specialized kernel.\n\n"
      << "Options:\n\n"
      << "  --help                      If specified, displays this usage statement\n\n"
      << "  --m=<int>                   Sets the M extent of the GEMM\n"
      << "  --n=<int>                   Sets the N extent of the GEMM\n"
      << "  --k=<int>                   Sets the K extent of the GEMM\n"
      << "  --alpha=<f32>               Epilogue scalar alpha\n"
      << "  --beta=<f32>                Epilogue scalar beta\n"
      << "  --swizzle=<int>             Cluster rasterization swizzle\n"
      << "  --iterations=<int>          Number of profiling iterations to perform.\n\n";

    out << "\n\nExamples:\n\n"
      << "$ " << "./examples/72_blackwell_narrow_precision_gemm/72b_blackwell_nvfp4_nvfp4_gemm" << " --m=1024 --n=512 --k=1024 --alpha=2 --beta=0.707 \n\n";

    return out;
  }

  /// Compute performance in GFLOP/s
  double gflops(double runtime_s) const
  {
    // Two flops per multiply-add
    uint64_t flop = uint64_t(2) * m * n * k;
    double gflop = double(flop) / double(1.0e9);
    return gflop / runtime_s;
  }
};

/// Result structure
struct Result
{
  double avg_runtime_ms;
  double gflops;
  cutlass::Status status;
  cudaError_t error;
  bool passed;

  Result(
    double avg_runtime_ms = 0,
    double gflops = 0,
    cutlass::Status status = cutlass::Status::kSuccess,
    cudaError_t error = cudaSuccess)
  :
    avg_runtime_ms(avg_runtime_ms), gflops(gflops), status(status), error(error), passed(false)
  {}

};

#if defined(CUTLASS_ARCH_MMA_SM100_SUPPORTED)

/////////////////////////////////////////////////////////////////////////////////////////////////
/// GEMM setup and evaluation
/////////////////////////////////////////////////////////////////////////////////////////////////

/// Helper to initialize a block of device data
template <typename Element, typename Layout>
bool initialize_block(
  cutlass::TensorView<Element, Layout> view,
  uint64_t seed) {

  double scope_max, scope_min;
  constexpr int bits_input = cutlass::sizeof_bits<Element>::value;

  if constexpr (bits_input == 1) {
    scope_max = 2;
    scope_min = 0;
  }
  else if constexpr (bits_input <= 6) {
    scope_max = 2;
    scope_min = -2;
  }
  else if constexpr (bits_input <= 8) {
    if constexpr (cute::is_same_v<Element, cutlass::float_ue8m0_t>) {
      scope_max = 4;
      scope_min = 1;
    }
    else {
      scope_max = 1;
      scope_min = -1;
    }
  }
  else{
    scope_max = 4;
    scope_min = -4;
  }
  cutlass::reference::host::TensorFillRandomUniform(
    view, seed, scope_max, scope_min, 0);

  return true;
}

/// Initialize operands to be used in the GEMM and reference GEMM
void initialize(const Options &options) {
  using namespace cute;
  // For SFA and SFB tensors layouts
  using Sm1xxBlkScaledConfig =  typename Gemm::GemmKernel::CollectiveMainloop::Sm1xxBlkScaledConfig;
  // For SFD tensor layout
  using Sm1xxBlockScaledOutputConfig=  typename Gemm::GemmKernel::CollectiveMainloop::Sm1xxBlkScaledConfig;

  stride_A = cutlass::make_cute_packed_stride(StrideA{}, {options.m, options.k, 1});
  stride_B = cutlass::make_cute_packed_stride(StrideB{}, {options.n, options.k, 1});
  stride_C = cutlass::make_cute_packed_stride(StrideC{}, {options.m, options.n, 1});
  stride_D = cutlass::make_cute_packed_stride(StrideD{}, {options.m, options.n, 1});

  layout_A = make_layout(make_shape(options.m, options.k, 1), stride_A);
  layout_B = make_layout(make_shape(options.n, options.k, 1), stride_B);
  layout_C = make_layout(make_shape(options.m, options.n, 1), stride_C);
  layout_D = make_layout(make_shape(options.m, options.n, 1), stride_D);
  layout_SFA = Sm1xxBlkScaledConfig::tile_atom_to_shape_SFA(cute::make_shape(options.m, options.n, options.k, 1));
  layout_SFB = Sm1xxBlkScaledConfig::tile_atom_to_shape_SFB(cute::make_shape(options.m, options.n, options.k, 1));
  layout_SFD = SfdOutputCfg::tile_atom_to_shape_SFD(cute::make_shape(options.m, options.n, options.k, 1));

  block_A.reset(cutlass::make_Coord(size(layout_A)));
  block_B.reset(cutlass::make_Coord(size(layout_B)));
  block_C.reset(cutlass::make_Coord(size(layout_C)));
  block_D.reset(cutlass::make_Coord(size(layout_D)));
  block_reference_D.reset(cutlass::make_Coord(size(layout_D)));
  block_reference_SFD.reset(cutlass::make_Coord(size(filter_zeros(layout_SFD))));
  block_Normconst.reset(cutlass::make_Coord(1));

  block_SFA.reset(cutlass::make_Coord(size(filter_zeros(layout_SFA))));
  block_SFB.reset(cutlass::make_Coord(size(filter_zeros(layout_SFB))));
  block_SFD.reset(cutlass::make_Coord(size(filter_zeros(layout_SFD))));

  initialize_block(block_A.host_view(), seed + 2021);
  initialize_block(block_B.host_view(), seed + 2022);
  initialize_block(block_C.host_view(), seed + 2023);
  initialize_block(block_SFA.host_view(), seed + 2024);
  initialize_block(block_SFB.host_view(), seed + 2025);
  block_Normconst.at(cutlass::make_Coord(0)) = 2;

  block_A.sync_device();
  block_B.sync_device();
  block_C.sync_device();
  block_D.sync_device();
  block_SFA.sync_device();
  block_SFB.sync_device();
  block_SFD.sync_device();
  block_Normconst.sync_device();

}

// Populates a Gemm::Arguments structure from the given commandline options
typename Gemm::Arguments args_from_options(const Options &options)
{
  typename Gemm::Arguments arguments {
    cutlass::gemm::GemmUniversalMode::kGemm,
    {options.m, options.n, options.k, 1},
    { // Mainloop arguments
      block_A.device_data(), stride_A,
      block_B.device_data(), stride_B,
      block_SFA.device_data(), layout_SFA,
      block_SFB.device_data(), layout_SFB
    },
    { // Epilogue arguments
      { options.alpha, options.beta },
      block_C.device_data(), stride_C,
      block_D.device_data(), stride_D}
  };

  if constexpr (IsBlockScaleSupported) {
    arguments.epilogue.thread.block_scale_factor_ptr = block_SFD.device_data();
    arguments.epilogue.thread.norm_constant_ptr      = block_Normconst.device_data();
  }

  arguments.scheduler.max_swizzle_size = options.swizzle;
  return arguments;
}

bool verify(const Options &options) {
  using namespace cute;
  // Create the arguments for host reference implementation
  Tensor tensor_A = make_tensor(make_iterator(block_A.host_data()), layout_A);
  Tensor tensor_SFA = make_tensor(block_SFA.host_data(), layout_SFA);
  Tensor tensor_B = make_tensor(make_iterator(block_B.host_data()), layout_B);
  Tensor tensor_SFB = make_tensor(block_SFB.host_data(), layout_SFB);

  // think about how to simplify the gemm3x interface.
  cutlass::reference::host::GettBlockScalingMainloopParams<
      ElementAccumulator,                   // ElementAccumulator
      decltype(tensor_A),                   // TensorA
      decltype(tensor_SFA),                 // TensorSfA
      decltype(tensor_B),                   // TensorB
      decltype(tensor_SFB)                  // TensorSfB
    > mainloop_params{tensor_A, tensor_SFA, tensor_B, tensor_SFB};

  Tensor tensor_C = cute::make_tensor(make_iterator(block_C.host_data()), layout_C);
  Tensor tensor_D = cute::make_tensor(make_iterator(block_reference_D.host_data()), layout_D);
  Tensor tensor_SFD = make_tensor(block_reference_SFD.host_data(), layout_SFD);

  cutlass::reference::host::GettBlockScalingEpilogueParams<
      ElementCompute,                       // ElementScalar
      ElementAccumulator,                   // ElementAccumulator
      ElementCompute,                       // ElementCompute
      decltype(tensor_C),                   // TensorC
      decltype(tensor_D),                   // TensorD
      decltype(tensor_SFD),                 // TensorSfD
      cute::Int<OutputSFVectorSize>,
      cutlass::reference::host::SfStrategy::SfDGen
    > epilogue_params {options.alpha, options.beta, tensor_C, tensor_D, tensor_SFD, block_Normconst.at(cutlass::make_Coord(0))};

  cutlass::reference::host::Gemm3x(mainloop_params, epilogue_params);

  // Comparison
  block_D.sync_host();
  bool passed = cutlass::reference::host::TensorEquals(block_reference_D.host_view(), block_D.host_view());
  passed &= (cutlass::reference::host::TensorNorm(block_reference_D.host_view()) > 0);
  passed &= (cutlass::reference::host::TensorNorm(block_D.host_view()) > 0);

  block_SFD.sync_host();
  bool passed_sfd = cutlass::reference::host::TensorEquals(block_reference_SFD.host_view(), block_SFD.host_view());
  passed_sfd &= (cutlass::reference::host::TensorNorm(block_reference_SFD.host_view()) > 0);
  passed_sfd &= (cutlass::reference::host::TensorNorm(block_SFD.host_view()) > 0);

  return passed && passed_sfd;
}

/// Execute a given example GEMM computation
template <typename Gemm>
int run(Options &options)
{
  initialize(options);

  // Instantiate CUTLASS kernel depending on templates
  Gemm gemm;

  // Create a structure of gemm kernel arguments suitable for invoking an instance of Gemm
  auto arguments = args_from_options(options);

  // Using the arguments, query for extra workspace required for matrix multiplication computation
  size_t workspace_size = Gemm::get_workspace_size(arguments);

  // Allocate workspace memory
  cutlass::device_memory::allocation<uint8_t> workspace(workspace_size);

  // Check if the problem size is supported or not
  CUTLASS_CHECK(gemm.can_implement(arguments));

  // Initialize CUTLASS kernel with arguments and workspace pointer
  CUTLASS_CHECK(gemm.initialize(arguments, workspace.get()));

  // Correctness / Warmup iteration
  CUTLASS_CHECK(gemm.run());

  cudaDeviceSynchronize();

  // Check if output from CUTLASS kernel and reference kernel are equal or not
  Result result;
  result.passed = verify(options);

  std::cout << "  Disposition: " << (result.passed ? "Passed" : "Failed") << std::endl;

  if (!result.passed) {
    exit(-1);
  }

  // Run profiling loop
  if (options.iterations > 0)
  {
    GpuTimer timer;
    timer.start();
    for (int iter = 0; iter < options.iterations; ++iter) {
      CUTLASS_CHECK(gemm.initialize(arguments, workspace.get()));
      CUTLASS_CHECK(gemm.run());
    }
    timer.stop();

    // Compute average runtime and GFLOPs.
    float elapsed_ms = timer.elapsed_millis();
    result.avg_runtime_ms = double(elapsed_ms) / double(options.iterations);
    result.gflops = options.gflops(result.avg_runtime_ms / 1000.0);


    std::cout << "  Problem Size: " << options.m << 'x' << options.n << 'x' << options.k << std::endl;
    std::cout << "  Avg runtime: " << result.avg_runtime_ms << " ms" << std::endl;
    std::cout << "  GFLOPS: " << result.gflops << std::endl;
  }

  return 0;
}

#endif // defined(CUTLASS_ARCH_MMA_SM100_SUPPORTED)

///////////////////////////////////////////////////////////////////////////////////////////////////

int main(int argc, char const **args) {

  // CUTLASS must be compiled with CUDA 12.8 or higher Toolkit to run this example
  // and must have compute capability at least 100.
  if (__CUDACC_VER_MAJOR__ < 12 || (__CUDACC_VER_MAJOR__ == 12 && __CUDACC_VER_MINOR__ < 8)) {
    std::cerr << "This example requires CUDA 12.8 or newer." << std::endl;
    // Returning zero so this test passes on older Toolkits. Its actions are no-op.
    return 0;
  }

  cudaDeviceProp props;
  int current_device_id;
  CUDA_CHECK(cudaGetDevice(&current_device_id));

  CUDA_CHECK(cudaGetDeviceProperties(&props, current_device_id));

  if (props.major != 10 || (props.minor != 0 && props.minor != 1 && props.minor != 3)) {
    std::cerr << "This example requires a GPU with compute capability 100a|f, 101a|f, or 103a|f)." << std::endl;
    return 0;
  }

  //
  // Parse options
  //

  Options options;

  options.parse(argc, args);

  if (options.help) {
    options.print_usage(std::cout) << std::endl;
    return 0;
  }

  //
  // Evaluate CUTLASS kernels
  //
#if defined(CUTLASS_ARCH_MMA_SM100_SUPPORTED)
  run<Gemm>(options);
#endif // defined(CUTLASS_ARCH_MMA_SM100_SUPPORTED)

  return 0;
}

/////////////////////////////////////////////////////////////////////////////////////////////////


// ===== COMPILED SASS (sm_100a) =====

	.target	sm_100a

	.elftype	@"ET_EXEC"


//--------------------- .note.nv.tkinfo           --------------------------
	.section	.note.nv.tkinfo,"",@"SHT_NOTE"
	.sectionflags	@"SHF_NOTE_NV_TKINFO"
	.tkinfo
        /*0018*/ 	.word	0x00000002
        /*0030*/ 	.string	""
        /*0030*/ 	.string	"ptxas"
        /*0030*/ 	.string	"Cuda compilation tools, release 13.0, V13.0.88"
        /*0030*/ 	.string	"Build cuda_13.0.r13.0/compiler.36424714_0"
        /*0030*/ 	.string	"-arch sm_100a -m 64 "



//--------------------- .note.nv.cuinfo           --------------------------
	.section	.note.nv.cuinfo,"",@"SHT_NOTE"
	.sectionflags	@"SHF_NOTE_NV_CUINFO"
        /*0018*/ 	.short	0x0002
        /*001a*/ 	.short	0x0064
        /*001c*/ 	.short	0x0082
	.zero		2


//--------------------- .nv.info                  --------------------------
	.section	.nv.info,"",@"SHT_CUDA_INFO"
	.align	4


	//----- nvinfo : EIATTR_REGCOUNT
	.align		4
        /*0000*/ 	.byte	0x04, 0x2f
        /*0002*/ 	.short	(.L_19 - .L_18)
	.align		4
.L_18:
        /*0004*/ 	.word	index@(_ZN7cutlass13device_kernelINS_4gemm6kernel13GemmUniversalIN4cute5tupleIJiiiiEEENS1_10collective13CollectiveMmaINS1_46MainloopSm100TmaUmmaWarpSpecializedBlockScaledILi4ELi2ELi2ENS5_IJNS4_1CILi1EEESB_SB_EEEEENS5_IJNSA_ILi128EEESE_NSA_ILi256EEEEEENS5_IJNS_12float_e2m1_tENS_13float_ue4m3_tEEEENS5_IJNS5_IJlSB_lEEENS4_6LayoutINS5_IJNS5_IJNS5_IJNSA_ILi32EEENSA_ILi4EEEEEEiEEENS5_IJNS5_IJNSA_ILi16EEESN_EEEiEEENS5_IJSB_iEEEEEENS5_IJSS_NS5_IJNS5_IJNSA_ILi0EEESB_EEENSA_ILi512EEEEEENS5_IJSV_iEEEEEEEEEEESJ_S12_NS4_8TiledMMAINS4_8MMA_AtomIJNS4_17SM100_MMA_MXF4_SSISH_SH_fSI_Li128ELi128ELi16ELNS4_4UMMA5MajorE0ELS17_0ELNS16_7ScaleInE0ELS18_0EEEEEENSL_ISC_NS5_IJSV_SV_SV_EEEEENS5_IJNS4_10UnderscoreES1D_S1D_EEEEENS5_IJNS4_13SM90_TMA_LOADES1G_EEENS5_IJNS4_14ComposedLayoutINS4_7SwizzleILi3ELi4ELi3EEENS4_18smem_ptr_flag_bitsILi4EEENSL_INS5_IJNSA_ILi8EEESF_EEENS5_IJSF_SB_EEEEEEENSL_INS5_IJNS5_IJNS5_IJSO_SB_EEESR_EEESB_NS5_IJSB_SN_EEEEEENS5_IJNS5_IJNS5_IJSR_SX_EEESW_EEESV_NS5_IJSN_SX_EEEEEEEEEEEvNS4_8identityES1H_S21_vS22_EENS_8epilogue10collective18CollectiveEpilogueINS24_23Sm100TmaWarpSpecializedILi4ELi2ELi32ELb1ELb0EEEJSG_NS5_IJNSL_ISE_SB_EENSL_ISM_SB_EEEEEfSK_SH_SK_NS24_6fusion15FusionCallbacksIS28_NS2C_23LinCombBlockScaleFactorILi16ESH_fNS_13float_ue8m0_tENS_6layout8RowMajorEffLNS_15FloatRoundStyleE2EEESG_S2B_JEEENS4_5SM1004TMEM4LOAD26SM100_TMEM_LOAD_32dp32b32xES1G_NS1I_IS1K_NS1L_ILi32EEENSL_INS5_IJS1N_SM_EEENS5_IJSM_SB_EEEEEEENS4_39AutoVectorizingCopyWithAssumedAlignmentILi128EEENS4_14SM90_TMA_STOREENS1I_INS1J_ILi0ELi4ELi3EEES1M_S2S_EES2V_S2V_EEEvvEEEEvNT_6ParamsE)
        /*0008*/ 	.word	0x000000a8


	//----- nvinfo : EIATTR_FRAME_SIZE
	.align		4
.L_19:
        /*000c*/ 	.byte	0x04, 0x11
        /*000e*/ 	.short	(.L_21 - .L_20)
	.align		4
.L_20:
        /*0010*/ 	.word	index@($__internal_2_$__cuda_sm10x_tcgen05_guardrail_trap_unallocated_columns_being_dealloced)
        /*0014*/ 	.word	0x00000000


	//----- nvinfo : EIATTR_FRAME_SIZE
	.align		4
.L_21:
        /*0018*/ 	.byte	0x04, 0x11
        /*001a*/ 	.short	(.L_23 - .L_22)
	.align		4
.L_22:
        /*001c*/ 	.word	index@($__internal_1_$__cuda_sm10x_tcgen05_guardrail_trap_phase_invalid_during_alloc)
        /*0020*/ 	.word	0x00000000


	//----- nvinfo : EIATTR_FRAME_SIZE
	.align		4
.L_23:
        /*0024*/ 	.byte	0x04, 0x11
        /*0026*/ 	.short	(.L_25 - .L_24)
	.align		4
.L_24:
        /*0028*/ 	.word	index@($__internal_0_$__cuda_sm10x_tcgen05_guardrail_trap_col_being_dealloced_not_returned_by_alloc)
        /*002c*/ 	.word	0x00000000


	//----- nvinfo : EIATTR_FRAME_SIZE
	.align		4
.L_25:
        /*0030*/ 	.byte	0x04, 0x11
        /*0032*/ 	.short	(.L_27 - .L_26)
	.align		4
.L_26:
        /*0034*/ 	.word	index@(_ZN7cutlass13device_kernelINS_4gemm6kernel13GemmUniversalIN4cute5tupleIJiiiiEEENS1_10collective13CollectiveMmaINS1_46MainloopSm100TmaUmmaWarpSpecializedBlockScaledILi4ELi2ELi2ENS5_IJNS4_1CILi1EEESB_SB_EEEEENS5_IJNSA_ILi128EEESE_NSA_ILi256EEEEEENS5_IJNS_12float_e2m1_tENS_13float_ue4m3_tEEEENS5_IJNS5_IJlSB_lEEENS4_6LayoutINS5_IJNS5_IJNS5_IJNSA_ILi32EEENSA_ILi4EEEEEEiEEENS5_IJNS5_IJNSA_ILi16EEESN_EEEiEEENS5_IJSB_iEEEEEENS5_IJSS_NS5_IJNS5_IJNSA_ILi0EEESB_EEENSA_ILi512EEEEEENS5_IJSV_iEEEEEEEEEEESJ_S12_NS4_8TiledMMAINS4_8MMA_AtomIJNS4_17SM100_MMA_MXF4_SSISH_SH_fSI_Li128ELi128ELi16ELNS4_4UMMA5MajorE0ELS17_0ELNS16_7ScaleInE0ELS18_0EEEEEENSL_ISC_NS5_IJSV_SV_SV_EEEEENS5_IJNS4_10UnderscoreES1D_S1D_EEEEENS5_IJNS4_13SM90_TMA_LOADES1G_EEENS5_IJNS4_14ComposedLayoutINS4_7SwizzleILi3ELi4ELi3EEENS4_18smem_ptr_flag_bitsILi4EEENSL_INS5_IJNSA_ILi8EEESF_EEENS5_IJSF_SB_EEEEEEENSL_INS5_IJNS5_IJNS5_IJSO_SB_EEESR_EEESB_NS5_IJSB_SN_EEEEEENS5_IJNS5_IJNS5_IJSR_SX_EEESW_EEESV_NS5_IJSN_SX_EEEEEEEEEEEvNS4_8identityES1H_S21_vS22_EENS_8epilogue10collective18CollectiveEpilogueINS24_23Sm100TmaWarpSpecializedILi4ELi2ELi32ELb1ELb0EEEJSG_NS5_IJNSL_ISE_SB_EENSL_ISM_SB_EEEEEfSK_SH_SK_NS24_6fusion15FusionCallbacksIS28_NS2C_23LinCombBlockScaleFactorILi16ESH_fNS_13float_ue8m0_tENS_6layout8RowMajorEffLNS_15FloatRoundStyleE2EEESG_S2B_JEEENS4_5SM1004TMEM4LOAD26SM100_TMEM_LOAD_32dp32b32xES1G_NS1I_IS1K_NS1L_ILi32EEENSL_INS5_IJS1N_SM_EEENS5_IJSM_SB_EEEEEEENS4_39AutoVectorizingCopyWithAssumedAlignmentILi128EEENS4_14SM90_TMA_STOREENS1I_INS1J_ILi0ELi4ELi3EEES1M_S2S_EES2V_S2V_EEEvvEEEEvNT_6ParamsE)
        /*0038*/ 	.word	0x00000000


	//----- nvinfo : EIATTR_MIN_STACK_SIZE
	.align		4
.L_27:
        /*003c*/ 	.byte	0x04, 0x12
        /*003e*/ 	.short	(.L_29 - .L_28)
	.align		4
.L_28:
        /*0040*/ 	.word	index@(_ZN7cutlass13device_kernelINS_4gemm6kernel13GemmUniversalIN4cute5tupleIJiiiiEEENS1_10collective13CollectiveMmaINS1_46MainloopSm100TmaUmmaWarpSpecializedBlockScaledILi4ELi2ELi2ENS5_IJNS4_1CILi1EEESB_SB_EEEEENS5_IJNSA_ILi128EEESE_NSA_ILi256EEEEEENS5_IJNS_12float_e2m1_tENS_13float_ue4m3_tEEEENS5_IJNS5_IJlSB_lEEENS4_6LayoutINS5_IJNS5_IJNS5_IJNSA_ILi32EEENSA_ILi4EEEEEEiEEENS5_IJNS5_IJNSA_ILi16EEESN_EEEiEEENS5_IJSB_iEEEEEENS5_IJSS_NS5_IJNS5_IJNSA_ILi0EEESB_EEENSA_ILi512EEEEEENS5_IJSV_iEEEEEEEEEEESJ_S12_NS4_8TiledMMAINS4_8MMA_AtomIJNS4_17SM100_MMA_MXF4_SSISH_SH_fSI_Li128ELi128ELi16ELNS4_4UMMA5MajorE0ELS17_0ELNS16_7ScaleInE0ELS18_0EEEEEENSL_ISC_NS5_IJSV_SV_SV_EEEEENS5_IJNS4_10UnderscoreES1D_S1D_EEEEENS5_IJNS4_13SM90_TMA_LOADES1G_EEENS5_IJNS4_14ComposedLayoutINS4_7SwizzleILi3ELi4ELi3EEENS4_18smem_ptr_flag_bitsILi4EEENSL_INS5_IJNSA_ILi8EEESF_EEENS5_IJSF_SB_EEEEEEENSL_INS5_IJNS5_IJNS5_IJSO_SB_EEESR_EEESB_NS5_IJSB_SN_EEEEEENS5_IJNS5_IJNS5_IJSR_SX_EEESW_EEESV_NS5_IJSN_SX_EEEEEEEEEEEvNS4_8identityES1H_S21_vS22_EENS_8epilogue10collective18CollectiveEpilogueINS24_23Sm100TmaWarpSpecializedILi4ELi2ELi32ELb1ELb0EEEJSG_NS5_IJNSL_ISE_SB_EENSL_ISM_SB_EEEEEfSK_SH_SK_NS24_6fusion15FusionCallbacksIS28_NS2C_23LinCombBlockScaleFactorILi16ESH_fNS_13float_ue8m0_tENS_6layout8RowMajorEffLNS_15FloatRoundStyleE2EEESG_S2B_JEEENS4_5SM1004TMEM4LOAD26SM100_TMEM_LOAD_32dp32b32xES1G_NS1I_IS1K_NS1L_ILi32EEENSL_INS5_IJS1N_SM_EEENS5_IJSM_SB_EEEEEEENS4_39AutoVectorizingCopyWithAssumedAlignmentILi128EEENS4_14SM90_TMA_STOREENS1I_INS1J_ILi0ELi4ELi3EEES1M_S2S_EES2V_S2V_EEEvvEEEEvNT_6ParamsE)
        /*0044*/ 	.word	0x00000000
.L_29:


//--------------------- .nv.compat                --------------------------
	.section	.nv.compat,"",@"SHT_CUDA_COMPAT_INFO"
	.align	4
        /*0000*/ 	.byte	0x02, 0x09, 0x01, 0x00, 0x02, 0x02, 0x02, 0x00, 0x02, 0x05, 0x05, 0x00, 0x03, 0x07, 0x01, 0x01
        /*0010*/ 	.byte	0x02, 0x03, 0x01, 0x00, 0x02, 0x06, 0x01, 0x00, 0x04, 0x0b, 0x08, 0x00, 0x09, 0x00, 0x00, 0x00
        /*0020*/ 	.byte	0x00, 0x00, 0x00, 0x00


//--------------------- .nv.info._ZN7cutlass13device_kernelINS_4gemm6kernel13GemmUniversalIN4cute5tupleIJiiiiEEENS1_10collective13CollectiveMmaINS1_46MainloopSm100TmaUmmaWarpSpecializedBlockScaledILi4ELi2ELi2ENS5_IJNS4_1CILi1EEESB_SB_EEEEENS5_IJNSA_ILi128EEESE_NSA_ILi256EEEEEENS5_IJNS_12float_e2m1_tENS_13float_ue4m3_tEEEENS5_IJNS5_IJlSB_lEEENS4_6LayoutINS5_IJNS5_IJNS5_IJNSA_ILi32EEENSA_ILi4EEEEEEiEEENS5_IJNS5_IJNSA_ILi16EEESN_EEEiEEENS5_IJSB_iEEEEEENS5_IJSS_NS5_IJNS5_IJNSA_ILi0EEESB_EEENSA_ILi512EEEEEENS5_IJSV_iEEEEEEEEEEESJ_S12_NS4_8TiledMMAINS4_8MMA_AtomIJNS4_17SM100_MMA_MXF4_SSISH_SH_fSI_Li128ELi128ELi16ELNS4_4UMMA5MajorE0ELS17_0ELNS16_7ScaleInE0ELS18_0EEEEEENSL_ISC_NS5_IJSV_SV_SV_EEEEENS5_IJNS4_10UnderscoreES1D_S1D_EEEEENS5_IJNS4_13SM90_TMA_LOADES1G_EEENS5_IJNS4_14ComposedLayoutINS4_7SwizzleILi3ELi4ELi3EEENS4_18smem_ptr_flag_bitsILi4EEENSL_INS5_IJNSA_ILi8EEESF_EEENS5_IJSF_SB_EEEEEEENSL_INS5_IJNS5_IJNS5_IJSO_SB_EEESR_EEESB_NS5_IJSB_SN_EEEEEENS5_IJNS5_IJNS5_IJSR_SX_EEESW_EEESV_NS5_IJSN_SX_EEEEEEEEEEEvNS4_8identityES1H_S21_vS22_EENS_8epilogue10collective18CollectiveEpilogueINS24_23Sm100TmaWarpSpecializedILi4ELi2ELi32ELb1ELb0EEEJSG_NS5_IJNSL_ISE_SB_EENSL_ISM_SB_EEEEEfSK_SH_SK_NS24_6fusion15FusionCallbacksIS28_NS2C_23LinCombBlockScaleFactorILi16ESH_fNS_13float_ue8m0_tENS_6layout8RowMajorEffLNS_15FloatRoundStyleE2EEESG_S2B_JEEENS4_5SM1004TMEM4LOAD26SM100_TMEM_LOAD_32dp32b32xES1G_NS1I_IS1K_NS1L_ILi32EEENSL_INS5_IJS1N_SM_EEENS5_IJSM_SB_EEEEEEENS4_39AutoVectorizingCopyWithAssumedAlignmentILi128EEENS4_14SM90_TMA_STOREENS1I_INS1J_ILi0ELi4ELi3EEES1M_S2S_EES2V_S2V_EEEvvEEEEvNT_6ParamsE --------------------------
	.section	.nv.info._ZN7cutlass13device_kernelINS_4gemm6kernel13GemmUniversalIN4cute5tupleIJiiiiEEENS1_10collective13CollectiveMmaINS1_46MainloopSm100TmaUmmaWarpSpecializedBlockScaledILi4ELi2ELi2ENS5_IJNS4_1CILi1EEESB_SB_EEEEENS5_IJNSA_ILi128EEESE_NSA_ILi256EEEEEENS5_IJNS_12float_e2m1_tENS_13float_ue4m3_tEEEENS5_IJNS5_IJlSB_lEEENS4_6LayoutINS5_IJNS5_IJNS5_IJNSA_ILi32EEENSA_ILi4EEEEEEiEEENS5_IJNS5_IJNSA_ILi16EEESN_EEEiEEENS5_IJSB_iEEEEEENS5_IJSS_NS5_IJNS5_IJNSA_ILi0EEESB_EEENSA_ILi512EEEEEENS5_IJSV_iEEEEEEEEEEESJ_S12_NS4_8TiledMMAINS4_8MMA_AtomIJNS4_17SM100_MMA_MXF4_SSISH_SH_fSI_Li128ELi128ELi16ELNS4_4UMMA5MajorE0ELS17_0ELNS16_7ScaleInE0ELS18_0EEEEEENSL_ISC_NS5_IJSV_SV_SV_EEEEENS5_IJNS4_10UnderscoreES1D_S1D_EEEEENS5_IJNS4_13SM90_TMA_LOADES1G_EEENS5_IJNS4_14ComposedLayoutINS4_7SwizzleILi3ELi4ELi3EEENS4_18smem_ptr_flag_bitsILi4EEENSL_INS5_IJNSA_ILi8EEESF_EEENS5_IJSF_SB_EEEEEEENSL_INS5_IJNS5_IJNS5_IJSO_SB_EEESR_EEESB_NS5_IJSB_SN_EEEEEENS5_IJNS5_IJNS5_IJSR_SX_EEESW_EEESV_NS5_IJSN_SX_EEEEEEEEEEEvNS4_8identityES1H_S21_vS22_EENS_8epilogue10collective18CollectiveEpilogueINS24_23Sm100TmaWarpSpecializedILi4ELi2ELi32ELb1ELb0EEEJSG_NS5_IJNSL_ISE_SB_EENSL_ISM_SB_EEEEEfSK_SH_SK_NS24_6fusion15FusionCallbacksIS28_NS2C_23LinCombBlockScaleFactorILi16ESH_fNS_13float_ue8m0_tENS_6layout8RowMajorEffLNS_15FloatRoundStyleE2EEESG_S2B_JEEENS4_5SM1004TMEM4LOAD26SM100_TMEM_LOAD_32dp32b32xES1G_NS1I_IS1K_NS1L_ILi32EEENSL_INS5_IJS1N_SM_EEENS5_IJSM_SB_EEEEEEENS4_39AutoVectorizingCopyWithAssumedAlignmentILi128EEENS4_14SM90_TMA_STOREENS1I_INS1J_ILi0ELi4ELi3EEES1M_S2S_EES2V_S2V_EEEvvEEEEvNT_6ParamsE,"",@"SHT_CUDA_INFO"
	.sectionflags	@""
	.align	4


	//----- nvinfo : EIATTR_CUDA_API_VERSION
	.align		4
        /*0000*/ 	.byte	0x04, 0x37
        /*0002*/ 	.short	(.L_31 - .L_30)
.L_30:
        /*0004*/ 	.word	0x00000082


	//----- nvinfo : EIATTR_KPARAM_INFO
	.align		4
.L_31:
        /*0008*/ 	.byte	0x04, 0x17
        /*000a*/ 	.short	(.L_33 - .L_32)
.L_32:
        /*000c*/ 	.word	0x00000000
        /*0010*/ 	.short	0x0000
        /*0012*/ 	.short	0x0000
        /*0014*/ 	.byte	0x00, 0xf0, 0x01, 0x30


	//----- nvinfo : EIATTR_AT_ENTRY_FRAGMENTS
	.align		4
.L_33:
        /*0018*/ 	.byte	0x04, 0x4f
        /*001a*/ 	.short	(.L_35 - .L_34)


	//   ....[0]....
.L_34:
        /*001c*/ 	.word	0x00000006


	//----- nvinfo : EIATTR_RESERVED_SMEM_USED
	.align		4
.L_35:
        /*0020*/ 	.byte	0x01, 0x41
	.zero		2


	//----- nvinfo : EIATTR_SPARSE_MMA_MASK
	.align		4
        /*0024*/ 	.byte	0x03, 0x50
        /*0026*/ 	.short	0x0000


	//----- nvinfo : EIATTR_TCGEN05_1CTA_USED
	.align		4
        /*0028*/ 	.byte	0x01, 0x51
	.zero		2


	//----- nvinfo : EIATTR_MAXREG_COUNT
	.align		4
        /*002c*/ 	.byte	0x03, 0x1b
        /*002e*/ 	.short	0x00ff


	//----- nvinfo : EIATTR_NUM_BARRIERS
	.align		4
        /*0030*/ 	.byte	0x02, 0x4c
        /*0032*/ 	.byte	0x07
	.zero		1


	//----- nvinfo : EIATTR_EXTERNS
	.align		4
        /*0034*/ 	.byte	0x04, 0x0f
        /*0036*/ 	.short	(.L_37 - .L_36)


	//   ....[0]....
	.align		4
.L_36:
        /*0038*/ 	.word	index@(__assertfail)


	//----- nvinfo : EIATTR_MERCURY_ISA_VERSION
	.align		4
.L_37:
        /*003c*/ 	.byte	0x03, 0x5f
        /*003e*/ 	.short	0x0101


	//----- nvinfo : EIATTR_INT_WARP_WIDE_INSTR_OFFSETS
	.align		4
        /*0040*/ 	.byte	0x04, 0x31
        /*0042*/ 	.short	(.L_39 - .L_38)


	//   ....[0]....
.L_38:
        /*0044*/ 	.word	0x00002020


	//   ....[1]....
        /*0048*/ 	.word	0x00003d80


	//   ....[2]....
        /*004c*/ 	.word	0x00003da0


	//   ....[3]....
        /*0050*/ 	.word	0x00003dd0


	//   ....[4]....
        /*0054*/ 	.word	0x000046e0


	//   ....[5]....
        /*0058*/ 	.word	0x00004750


	//   ....[6]....
        /*005c*/ 	.word	0x00004840


	//   ....[7]....
        /*0060*/ 	.word	0x000048c0


	//   ....[8]....
        /*0064*/ 	.word	0x000049d0


	//   ....[9]....
        /*0068*/ 	.word	0x00004a60


	//   ....[10]....
        /*006c*/ 	.word	0x00004c40


	//   ....[11]....
        /*0070*/ 	.word	0x00004da0


	//----- nvinfo : EIATTR_COOP_GROUP_MASK_REGIDS
	.align		4
.L_39:
        /*0074*/ 	.byte	0x04, 0x29
        /*0076*/ 	.short	(.L_41 - .L_40)


	//   ....[0]....
.L_40:
        /*0078*/ 	.word	0xffffffff


	//   ....[1]....
        /*007c*/ 	.word	0xffffffff


	//   ....[2]....
        /*0080*/ 	.word	0xffffffff


	//   ....[3]....
        /*0084*/ 	.word	0xffffffff


	//   ....[4]....
        /*0088*/ 	.word	0xffffffff


	//   ....[5]....
        /*008c*/ 	.word	0xffffffff


	//   ....[6]....
        /*0090*/ 	.word	0xffffffff


	//   ....[7]....
        /*0094*/ 	.word	0xffffffff


	//   ....[8]....
        /*0098*/ 	.word	0xffffffff


	//   ....[9]....
        /*009c*/ 	.word	0xffffffff


	//   ....[10]....
        /*00a0*/ 	.word	0xffffffff


	//   ....[11]....
        /*00a4*/ 	.word	0xffffffff


	//   ....[12]....
        /*00a8*/ 	.word	0xffffffff


	//----- nvinfo : EIATTR_COOP_GROUP_INSTR_OFFSETS
	.align		4
.L_41:
        /*00ac*/ 	.byte	0x04, 0x28
        /*00ae*/ 	.short	(.L_43 - .L_42)


	//   ....[0]....
.L_42:
        /*00b0*/ 	.word	0x00000090


	//   ....[1]....
        /*00b4*/ 	.word	0x00000500


	//   ....[2]....
        /*00b8*/ 	.word	0x00000670


	//   ....[3]....
        /*00bc*/ 	.word	0x00000810


	//   ....[4]....
        /*00c0*/ 	.word	0x00000910


	//   ....[5]....
        /*00c4*/ 	.word	0x00000a80


	//   ....[6]....
        /*00c8*/ 	.word	0x00000be0


	//   ....[7]....
        /*00cc*/ 	.word	0x00001f00


	//   ....[8]....
        /*00d0*/ 	.word	0x00002d00


	//   ....[9]....
        /*00d4*/ 	.word	0x00002f10


	//   ....[10]....
        /*00d8*/ 	.word	0x00002f40


	//   ....[11]....
        /*00dc*/ 	.word	0x00003c60


	//   ....[12]....
        /*00e0*/ 	.word	0x00003e90


	//----- nvinfo : EIATTR_VRC_CTA_INIT_COUNT
	.align		4
.L_43:
        /*00e4*/ 	.byte	0x02, 0x4a
        /*00e6*/ 	.byte	0x80
	.zero		1


	//----- nvinfo : EIATTR_SYSCALL_OFFSETS
	.align		4
        /*00e8*/ 	.byte	0x04, 0x46
        /*00ea*/ 	.short	(.L_45 - .L_44)


	//   ....[0]....
.L_44:
        /*00ec*/ 	.word	0x000059a0


	//   ....[1]....
        /*00f0*/ 	.word	0x000064b0


	//   ....[2]....
        /*00f4*/ 	.word	0x000074d0


	//   ....[3]....
        /*00f8*/ 	.word	0x00008520


	//   ....[4]....
        /*00fc*/ 	.word	0x000094f0


	//----- nvinfo : EIATTR_MBARRIER_INSTR_OFFSETS
	.align		4
.L_45:
        /*0100*/ 	.byte	0x04, 0x39
        /*0102*/ 	.short	(.L_47 - .L_46)


	//   ....[0]....
.L_46:
        /*0104*/ 	.word	0x000005e0
        /*0108*/ 	.word	0x000000ff
        /*010c*/ 	.word	0x00000000
        /*0110*/ 	.short	0x0100
        /*0112*/ 	.byte	0x05
	.zero		1


	//   ....[1]....
        /*0114*/ 	.word	0x000005f0
        /*0118*/ 	.word	0x000000ff
        /*011c*/ 	.word	0x00000020
        /*0120*/ 	.short	0x0100
        /*0122*/ 	.byte	0x05
	.zero		1


	//   ....[2]....
        /*0124*/ 	.word	0x00000600
        /*0128*/ 	.word	0x000000ff
        /*012c*/ 	.word	0x00000008
        /*0130*/ 	.short	0x0100
        /*0132*/ 	.byte	0x05
	.zero		1


	//   ....[3]....
        /*0134*/ 	.word	0x00000610
        /*0138*/ 	.word	0x000000ff
        /*013c*/ 	.word	0x00000028
        /*0140*/ 	.short	0x0100
        /*0142*/ 	.byte	0x05
	.zero		1


	//   ....[4]....
        /*0144*/ 	.word	0x00000620
        /*0148*/ 	.word	0x000000ff
        /*014c*/ 	.word	0x00000010
        /*0150*/ 	.short	0x0100
        /*0152*/ 	.byte	0x05
	.zero		1


	//   ....[5]....
        /*0154*/ 	.word	0x00000630
        /*0158*/ 	.word	0x000000ff
        /*015c*/ 	.word	0x00000030
        /*0160*/ 	.short	0x0100
        /*0162*/ 	.byte	0x05
	.zero		1


	//   ....[6]....
        /*0164*/ 	.word	0x00000640
        /*0168*/ 	.word	0x000000ff
        /*016c*/ 	.word	0x00000018
        /*0170*/ 	.short	0x0100
        /*0172*/ 	.byte	0x05
	.zero		1


	//   ....[7]....
        /*0174*/ 	.word	0x00000650
        /*0178*/ 	.word	0x000000ff
        /*017c*/ 	.word	0x00000038
        /*0180*/ 	.short	0x0100
        /*0182*/ 	.byte	0x05
	.zero		1


	//   ....[8]....
        /*0184*/ 	.word	0x00000780
        /*0188*/ 	.word	0x000000ff
        /*018c*/ 	.word	0x00000040
        /*0190*/ 	.short	0x0100
        /*0192*/ 	.byte	0x06
	.zero		1


	//   ....[9]....
        /*0194*/ 	.word	0x00000790
        /*0198*/ 	.word	0x000000ff
        /*019c*/ 	.word	0x00000060
        /*01a0*/ 	.short	0x0100
        /*01a2*/ 	.byte	0x06
	.zero		1


	//   ....[10]....
        /*01a4*/ 	.word	0x000007a0
        /*01a8*/ 	.word	0x000000ff
        /*01ac*/ 	.word	0x00000048
        /*01b0*/ 	.short	0x0100
        /*01b2*/ 	.byte	0x06
	.zero		1


	//   ....[11]....
        /*01b4*/ 	.word	0x000007b0
        /*01b8*/ 	.word	0x000000ff
        /*01bc*/ 	.word	0x00000068
        /*01c0*/ 	.short	0x0100
        /*01c2*/ 	.byte	0x06
	.zero		1


	//   ....[12]....
        /*01c4*/ 	.word	0x000007c0
        /*01c8*/ 	.word	0x000000ff
        /*01cc*/ 	.word	0x00000050
        /*01d0*/ 	.short	0x0100
        /*01d2*/ 	.byte	0x06
	.zero		1


	//   ....[13]....
        /*01d4*/ 	.word	0x000007d0
        /*01d8*/ 	.word	0x000000ff
        /*01dc*/ 	.word	0x00000070
        /*01e0*/ 	.short	0x0100
        /*01e2*/ 	.byte	0x06
	.zero		1


	//   ....[14]....
        /*01e4*/ 	.word	0x000007e0
        /*01e8*/ 	.word	0x000000ff
        /*01ec*/ 	.word	0x00000058
        /*01f0*/ 	.short	0x0100
        /*01f2*/ 	.byte	0x06
	.zero		1


	//   ....[15]....
        /*01f4*/ 	.word	0x000007f0
        /*01f8*/ 	.word	0x000000ff
        /*01fc*/ 	.word	0x00000078
        /*0200*/ 	.short	0x0100
        /*0202*/ 	.byte	0x06
	.zero		1


	//   ....[16]....
        /*0204*/ 	.word	0x000008e0
        /*0208*/ 	.word	0x000000ff
        /*020c*/ 	.word	0x00000080
        /*0210*/ 	.short	0x0100
        /*0212*/ 	.byte	0x05
	.zero		1


	//   ....[17]....
        /*0214*/ 	.word	0x000008f0
        /*0218*/ 	.word	0x000000ff
        /*021c*/ 	.word	0x00000088
        /*0220*/ 	.short	0x0100
        /*0222*/ 	.byte	0x05
	.zero		1


	//   ....[18]....
        /*0224*/ 	.word	0x00000a30
        /*0228*/ 	.word	0x000000ff
        /*022c*/ 	.word	0x00000090
        /*0230*/ 	.short	0x0100
        /*0232*/ 	.byte	0x05
	.zero		1


	//   ....[19]....
        /*0234*/ 	.word	0x00000a40
        /*0238*/ 	.word	0x000000ff
        /*023c*/ 	.word	0x000000a0
        /*0240*/ 	.short	0x0100
        /*0242*/ 	.byte	0x05
	.zero		1


	//   ....[20]....
        /*0244*/ 	.word	0x00000a50
        /*0248*/ 	.word	0x000000ff
        /*024c*/ 	.word	0x00000098
        /*0250*/ 	.short	0x0100
        /*0252*/ 	.byte	0x05
	.zero		1


	//   ....[21]....
        /*0254*/ 	.word	0x00000a60
        /*0258*/ 	.word	0x000000ff
        /*025c*/ 	.word	0x000000a8
        /*0260*/ 	.short	0x0100
        /*0262*/ 	.byte	0x05
	.zero		1


	//   ....[22]....
        /*0264*/ 	.word	0x00000b90
        /*0268*/ 	.word	0x000000ff
        /*026c*/ 	.word	0x000000b0
        /*0270*/ 	.short	0x0100
        /*0272*/ 	.byte	0x06
	.zero		1


	//   ....[23]....
        /*0274*/ 	.word	0x00000ba0
        /*0278*/ 	.word	0x000000ff
        /*027c*/ 	.word	0x000000c0
        /*0280*/ 	.short	0x0100
        /*0282*/ 	.byte	0x06
	.zero		1


	//   ....[24]....
        /*0284*/ 	.word	0x00000bb0
        /*0288*/ 	.word	0x000000ff
        /*028c*/ 	.word	0x000000b8
        /*0290*/ 	.short	0x0100
        /*0292*/ 	.byte	0x06
	.zero		1


	//   ....[25]....
        /*0294*/ 	.word	0x00000bc0
        /*0298*/ 	.word	0x000000ff
        /*029c*/ 	.word	0x000000c8
        /*02a0*/ 	.short	0x0100
        /*02a2*/ 	.byte	0x06
	.zero		1


	//   ....[26]....
        /*02a4*/ 	.word	0x00000cd0
        /*02a8*/ 	.word	0x000000ff
        /*02ac*/ 	.word	0x000000d0
        /*02b0*/ 	.short	0x0100
        /*02b2*/ 	.byte	0x05
	.zero		1


	//   ....[27]....
        /*02b4*/ 	.word	0x00000ce0
        /*02b8*/ 	.word	0x000000ff
        /*02bc*/ 	.word	0x000000e0
        /*02c0*/ 	.short	0x0100
        /*02c2*/ 	.byte	0x05
	.zero		1


	//   ....[28]....
        /*02c4*/ 	.word	0x00000cf0
        /*02c8*/ 	.word	0x000000ff
        /*02cc*/ 	.word	0x000000d8
        /*02d0*/ 	.short	0x0100
        /*02d2*/ 	.byte	0x05
	.zero		1


	//   ....[29]....
        /*02d4*/ 	.word	0x00000d00
        /*02d8*/ 	.word	0x000000ff
        /*02dc*/ 	.word	0x000000e8
        /*02e0*/ 	.short	0x0100
        /*02e2*/ 	.byte	0x05
	.zero		1


	//   ....[30]....
        /*02e4*/ 	.word	0x00001570
        /*02e8*/ 	.word	0x00000003
        /*02ec*/ 	.word	0x000000e0
        /*02f0*/ 	.short	0x010a
        /*02f2*/ 	.byte	0xff
	.zero		1


	//   ....[31]....
        /*02f4*/ 	.word	0x000015a0
        /*02f8*/ 	.word	0x00000003
        /*02fc*/ 	.word	0x000000d0
        /*0300*/ 	.short	0x0101
        /*0302*/ 	.byte	0xff
	.zero		1


	//   ....[32]....
        /*0304*/ 	.word	0x00001670
        /*0308*/ 	.word	0x000000ff
        /*030c*/ 	.word	0x00000020
        /*0310*/ 	.short	0x010a
        /*0312*/ 	.byte	0x08
	.zero		1


	//   ....[33]....
        /*0314*/ 	.word	0x000016f0
        /*0318*/ 	.word	0x000000ff
        /*031c*/ 	.word	0x00000020
        /*0320*/ 	.short	0x010a
        /*0322*/ 	.byte	0x31
	.zero		1


	//   ....[34]....
        /*0324*/ 	.word	0x000017f0
        /*0328*/ 	.word	0x000000ff
        /*032c*/ 	.word	0x00000020
        /*0330*/ 	.short	0x010a
        /*0332*/ 	.byte	0x0a
	.zero		1


	//   ....[35]....
        /*0334*/ 	.word	0x00001ac0
        /*0338*/ 	.word	0x000000ff
        /*033c*/ 	.word	0x00000088
        /*0340*/ 	.short	0x0101
        /*0342*/ 	.byte	0x04
	.zero		1


	//   ....[36]....
        /*0344*/ 	.word	0x00001ad0
        /*0348*/ 	.word	0x000000ff
        /*034c*/ 	.word	0x00000020
        /*0350*/ 	.short	0x010a
        /*0352*/ 	.byte	0x08
	.zero		1


	//   ....[37]....
        /*0354*/ 	.word	0x00001b50
        /*0358*/ 	.word	0x000000ff
        /*035c*/ 	.word	0x00000020
        /*0360*/ 	.short	0x010a
        /*0362*/ 	.byte	0x31
	.zero		1


	//   ....[38]....
        /*0364*/ 	.word	0x00001c50
        /*0368*/ 	.word	0x000000ff
        /*036c*/ 	.word	0x00000020
        /*0370*/ 	.short	0x010a
        /*0372*/ 	.byte	0x08
	.zero		1


	//   ....[39]....
        /*0374*/ 	.word	0x00001f30
        /*0378*/ 	.word	0x00000002
        /*037c*/ 	.word	0x00000090
        /*0380*/ 	.short	0x010a
        /*0382*/ 	.byte	0xff
	.zero		1


	//   ....[40]....
        /*0384*/ 	.word	0x00001ff0
        /*0388*/ 	.word	0x00000002
        /*038c*/ 	.word	0x00000000
        /*0390*/ 	.short	0x0101
        /*0392*/ 	.byte	0xff
	.zero		1


	//   ....[41]....
        /*0394*/ 	.word	0x00002570
        /*0398*/ 	.word	0x000000ff
        /*039c*/ 	.word	0x00000000
        /*03a0*/ 	.short	0x010a
        /*03a2*/ 	.byte	0x05
	.zero		1


	//   ....[42]....
        /*03a4*/ 	.word	0x00002600
        /*03a8*/ 	.word	0x000000ff
        /*03ac*/ 	.word	0x00000000
        /*03b0*/ 	.short	0x010a
        /*03b2*/ 	.byte	0x05
	.zero		1


	//   ....[43]....
        /*03b4*/ 	.word	0x00002690
        /*03b8*/ 	.word	0x000000ff
        /*03bc*/ 	.word	0x00000000
        /*03c0*/ 	.short	0x010a
        /*03c2*/ 	.byte	0x05
	.zero		1


	//   ....[44]....
        /*03c4*/ 	.word	0x00002730
        /*03c8*/ 	.word	0x00000000
        /*03cc*/ 	.word	0x00000000
        /*03d0*/ 	.short	0x010a
        /*03d2*/ 	.byte	0xff
	.zero		1


	//   ....[45]....
        /*03d4*/ 	.word	0x00002850
        /*03d8*/ 	.word	0x00000000
        /*03dc*/ 	.word	0x000000d0
        /*03e0*/ 	.short	0x010a
        /*03e2*/ 	.byte	0xff
	.zero		1


	//   ....[46]....
        /*03e4*/ 	.word	0x000028b0
        /*03e8*/ 	.word	0x00000004
        /*03ec*/ 	.word	0x00000000
        /*03f0*/ 	.short	0x0101
        /*03f2*/ 	.byte	0xff
	.zero		1


	//   ....[47]....
        /*03f4*/ 	.word	0x000028d0
        /*03f8*/ 	.word	0x000000ff
        /*03fc*/ 	.word	0x000000a0
        /*0400*/ 	.short	0x010a
        /*0402*/ 	.byte	0x05
	.zero		1


	//   ....[48]....
        /*0404*/ 	.word	0x000029f0
        /*0408*/ 	.word	0x00000000
        /*040c*/ 	.word	0x00000090
        /*0410*/ 	.short	0x010a
        /*0412*/ 	.byte	0xff
	.zero		1


	//   ....[49]....
        /*0414*/ 	.word	0x00002b00
        /*0418*/ 	.word	0x00000000
        /*041c*/ 	.word	0x00000000
        /*0420*/ 	.short	0x0101
        /*0422*/ 	.byte	0xff
	.zero		1


	//   ....[50]....
        /*0424*/ 	.word	0x00002b90
        /*0428*/ 	.word	0x000000ff
        /*042c*/ 	.word	0x000000a0
        /*0430*/ 	.short	0x0106
        /*0432*/ 	.byte	0x05
	.zero		1


	//   ....[51]....
        /*0434*/ 	.word	0x00002bb0
        /*0438*/ 	.word	0x000000ff
        /*043c*/ 	.word	0x000000a0
        /*0440*/ 	.short	0x010a
        /*0442*/ 	.byte	0x05
	.zero		1


	//   ....[52]....
        /*0444*/ 	.word	0x00002c40
        /*0448*/ 	.word	0x000000ff
        /*044c*/ 	.word	0x000000a0
        /*0450*/ 	.short	0x0106
        /*0452*/ 	.byte	0x04
	.zero		1


	//   ....[53]....
        /*0454*/ 	.word	0x00002c80
        /*0458*/ 	.word	0x00000000
        /*045c*/ 	.word	0x000000a0
        /*0460*/ 	.short	0x010a
        /*0462*/ 	.byte	0xff
	.zero		1


	//   ....[54]....
        /*0464*/ 	.word	0x00003440
        /*0468*/ 	.word	0x00000000
        /*046c*/ 	.word	0x00000090
        /*0470*/ 	.short	0x010a
        /*0472*/ 	.byte	0xff
	.zero		1


	//   ....[55]....
        /*0474*/ 	.word	0x00003540
        /*0478*/ 	.word	0x00000003
        /*047c*/ 	.word	0x00000000
        /*0480*/ 	.short	0x0101
        /*0482*/ 	.byte	0xff
	.zero		1


	//   ....[56]....
        /*0484*/ 	.word	0x00003550
        /*0488*/ 	.word	0x000000ff
        /*048c*/ 	.word	0x00000000
        /*0490*/ 	.short	0x010a
        /*0492*/ 	.byte	0x0f
	.zero		1


	//   ....[57]....
        /*0494*/ 	.word	0x00003580
        /*0498*/ 	.word	0x000000ff
        /*049c*/ 	.word	0x000000c0
        /*04a0*/ 	.short	0x010a
        /*04a2*/ 	.byte	0x0e
	.zero		1


	//   ....[58]....
        /*04a4*/ 	.word	0x00003650
        /*04a8*/ 	.word	0x000000ff
        /*04ac*/ 	.word	0x00000000
        /*04b0*/ 	.short	0x010a
        /*04b2*/ 	.byte	0x15
	.zero		1


	//   ....[59]....
        /*04b4*/ 	.word	0x00003780
        /*04b8*/ 	.word	0x000000ff
        /*04bc*/ 	.word	0x00000000
        /*04c0*/ 	.short	0x010a
        /*04c2*/ 	.byte	0x1e
	.zero		1


	//   ....[60]....
        /*04c4*/ 	.word	0x00003bb0
        /*04c8*/ 	.word	0x000000ff
        /*04cc*/ 	.word	0x00000000
        /*04d0*/ 	.short	0x010a
        /*04d2*/ 	.byte	0x05
	.zero		1


	//   ....[61]....
        /*04d4*/ 	.word	0x00003c40
        /*04d8*/ 	.word	0x000000ff
        /*04dc*/ 	.word	0x00000000
        /*04e0*/ 	.short	0x010a
        /*04e2*/ 	.byte	0x06
	.zero		1


	//   ....[62]....
        /*04e4*/ 	.word	0x000040b0
        /*04e8*/ 	.word	0x00000000
        /*04ec*/ 	.word	0x00000090
        /*04f0*/ 	.short	0x010a
        /*04f2*/ 	.byte	0xff
	.zero		1


	//   ....[63]....
        /*04f4*/ 	.word	0x000041c0
        /*04f8*/ 	.word	0x00000000
        /*04fc*/ 	.word	0x00000000
        /*0500*/ 	.short	0x0101
        /*0502*/ 	.byte	0xff
	.zero		1


	//   ....[64]....
        /*0504*/ 	.word	0x000044e0
        /*0508*/ 	.word	0x000000ff
        /*050c*/ 	.word	0x00000088
        /*0510*/ 	.short	0x010a
        /*0512*/ 	.byte	0x06
	.zero		1


	//   ....[65]....
        /*0514*/ 	.word	0x00004660
        /*0518*/ 	.word	0x000000ff
        /*051c*/ 	.word	0x00000060
        /*0520*/ 	.short	0x010a
        /*0522*/ 	.byte	0x06
	.zero		1


	//   ....[66]....
        /*0524*/ 	.word	0x000047e0
        /*0528*/ 	.word	0x000000ff
        /*052c*/ 	.word	0x00000040
        /*0530*/ 	.short	0x010b
        /*0532*/ 	.byte	0x06
	.zero		1


	//   ....[67]....
        /*0534*/ 	.word	0x000047f0
        /*0538*/ 	.word	0x000000ff
        /*053c*/ 	.word	0x00000000
        /*0540*/ 	.short	0x0101
        /*0542*/ 	.byte	0x08
	.zero		1


	//   ....[68]....
        /*0544*/ 	.word	0x00004810
        /*0548*/ 	.word	0x000000ff
        /*054c*/ 	.word	0x00000068
        /*0550*/ 	.short	0x010a
        /*0552*/ 	.byte	0x06
	.zero		1


	//   ....[69]....
        /*0554*/ 	.word	0x00004970
        /*0558*/ 	.word	0x000000ff
        /*055c*/ 	.word	0x00000048
        /*0560*/ 	.short	0x010b
        /*0562*/ 	.byte	0x06
	.zero		1


	//   ....[70]....
        /*0564*/ 	.word	0x00004980
        /*0568*/ 	.word	0x000000ff
        /*056c*/ 	.word	0x00000000
        /*0570*/ 	.short	0x0101
        /*0572*/ 	.byte	0x08
	.zero		1


	//   ....[71]....
        /*0574*/ 	.word	0x00004990
        /*0578*/ 	.word	0x000000ff
        /*057c*/ 	.word	0x00000070
        /*0580*/ 	.short	0x010a
        /*0582*/ 	.byte	0x06
	.zero		1


	//   ....[72]....
        /*0584*/ 	.word	0x00004b30
        /*0588*/ 	.word	0x000000ff
        /*058c*/ 	.word	0x00000050
        /*0590*/ 	.short	0x010b
        /*0592*/ 	.byte	0x06
	.zero		1


	//   ....[73]....
        /*0594*/ 	.word	0x00004ba0
        /*0598*/ 	.word	0x000000ff
        /*059c*/ 	.word	0x00000000
        /*05a0*/ 	.short	0x0101
        /*05a2*/ 	.byte	0x08
	.zero		1


	//   ....[74]....
        /*05a4*/ 	.word	0x00004bd0
        /*05a8*/ 	.word	0x000000ff
        /*05ac*/ 	.word	0x00000078
        /*05b0*/ 	.short	0x010a
        /*05b2*/ 	.byte	0x06
	.zero		1


	//   ....[75]....
        /*05b4*/ 	.word	0x00004df0
        /*05b8*/ 	.word	0x000000ff
        /*05bc*/ 	.word	0x00000058
        /*05c0*/ 	.short	0x010b
        /*05c2*/ 	.byte	0x06
	.zero		1


	//   ....[76]....
        /*05c4*/ 	.word	0x00004e10
        /*05c8*/ 	.word	0x000000ff
        /*05cc*/ 	.word	0x00000000
        /*05d0*/ 	.short	0x0101
        /*05d2*/ 	.byte	0x07
	.zero		1


	//   ....[77]....
        /*05d4*/ 	.word	0x00004e40
        /*05d8*/ 	.word	0x000000ff
        /*05dc*/ 	.word	0x00000060
        /*05e0*/ 	.short	0x010a
        /*05e2*/ 	.byte	0x06
	.zero		1


	//   ....[78]....
        /*05e4*/ 	.word	0x00004e60
        /*05e8*/ 	.word	0x000000ff
        /*05ec*/ 	.word	0x00000068
        /*05f0*/ 	.short	0x010a
        /*05f2*/ 	.byte	0x06
	.zero		1


	//   ....[79]....
        /*05f4*/ 	.word	0x00004e80
        /*05f8*/ 	.word	0x000000ff
        /*05fc*/ 	.word	0x00000070
        /*0600*/ 	.short	0x010a
        /*0602*/ 	.byte	0x06
	.zero		1


	//   ....[80]....
        /*0604*/ 	.word	0x00004ec0
        /*0608*/ 	.word	0x00000000
        /*060c*/ 	.word	0x00000078
        /*0610*/ 	.short	0x010a
        /*0612*/ 	.byte	0xff
	.zero		1


	//   ....[81]....
        /*0614*/ 	.word	0x00005380
        /*0618*/ 	.word	0x00000000
        /*061c*/ 	.word	0x00000090
        /*0620*/ 	.short	0x010a
        /*0622*/ 	.byte	0xff
	.zero		1


	//   ....[82]....
        /*0624*/ 	.word	0x00005490
        /*0628*/ 	.word	0x00000000
        /*062c*/ 	.word	0x00000000
        /*0630*/ 	.short	0x0101
        /*0632*/ 	.byte	0xff
	.zero		1


	//   ....[83]....
        /*0634*/ 	.word	0x00005d90
        /*0638*/ 	.word	0x000000ff
        /*063c*/ 	.word	0x00000040
        /*0640*/ 	.short	0x010a
        /*0642*/ 	.byte	0x36
	.zero		1


	//   ....[84]....
        /*0644*/ 	.word	0x00005e90
        /*0648*/ 	.word	0x00000075
        /*064c*/ 	.word	0x000000b0
        /*0650*/ 	.short	0x010a
        /*0652*/ 	.byte	0xff
	.zero		1


	//   ....[85]....
        /*0654*/ 	.word	0x00006140
        /*0658*/ 	.word	0x000000ff
        /*065c*/ 	.word	0x00000040
        /*0660*/ 	.short	0x010a
        /*0662*/ 	.byte	0x36
	.zero		1


	//   ....[86]....
        /*0664*/ 	.word	0x00006390
        /*0668*/ 	.word	0x00000075
        /*066c*/ 	.word	0x000000b0
        /*0670*/ 	.short	0x010a
        /*0672*/ 	.byte	0xff
	.zero		1


	//   ....[87]....
        /*0674*/ 	.word	0x00007100
        /*0678*/ 	.word	0x00000000
        /*067c*/ 	.word	0x00000000
        /*0680*/ 	.short	0x0101
        /*0682*/ 	.byte	0xff
	.zero		1


	//   ....[88]....
        /*0684*/ 	.word	0x00007110
        /*0688*/ 	.word	0x00000003
        /*068c*/ 	.word	0x00000040
        /*0690*/ 	.short	0x010a
        /*0692*/ 	.byte	0xff
	.zero		1


	//   ....[89]....
        /*0694*/ 	.word	0x00007220
        /*0698*/ 	.word	0x00000003
        /*069c*/ 	.word	0x00000040
        /*06a0*/ 	.short	0x010a
        /*06a2*/ 	.byte	0xff
	.zero		1


	//   ....[90]....
        /*06a4*/ 	.word	0x00008150
        /*06a8*/ 	.word	0x00000089
        /*06ac*/ 	.word	0x00000000
        /*06b0*/ 	.short	0x0101
        /*06b2*/ 	.byte	0xff
	.zero		1


	//   ....[91]....
        /*06b4*/ 	.word	0x00008170
        /*06b8*/ 	.word	0x0000008c
        /*06bc*/ 	.word	0x00000040
        /*06c0*/ 	.short	0x010a
        /*06c2*/ 	.byte	0xff
	.zero		1


	//   ....[92]....
        /*06c4*/ 	.word	0x00008270
        /*06c8*/ 	.word	0x0000008c
        /*06cc*/ 	.word	0x00000040
        /*06d0*/ 	.short	0x010a
        /*06d2*/ 	.byte	0xff
	.zero		1


	//   ....[93]....
        /*06d4*/ 	.word	0x00009130
        /*06d8*/ 	.word	0x0000008a
        /*06dc*/ 	.word	0x00000000
        /*06e0*/ 	.short	0x0101
        /*06e2*/ 	.byte	0xff
	.zero		1


	//   ....[94]....
        /*06e4*/ 	.word	0x00009150
        /*06e8*/ 	.word	0x0000008b
        /*06ec*/ 	.word	0x00000040
        /*06f0*/ 	.short	0x010a
        /*06f2*/ 	.byte	0xff
	.zero		1


	//   ....[95]....
        /*06f4*/ 	.word	0x00009250
        /*06f8*/ 	.word	0x0000008b
        /*06fc*/ 	.word	0x00000040
        /*0700*/ 	.short	0x010a
        /*0702*/ 	.byte	0xff
	.zero		1


	//   ....[96]....
        /*0704*/ 	.word	0x000095b0
        /*0708*/ 	.word	0x000000ff
        /*070c*/ 	.word	0x00000000
        /*0710*/ 	.short	0x0101
        /*0712*/ 	.byte	0x05
	.zero		1


	//   ....[97]....
        /*0714*/ 	.word	0x0000a1d0
        /*0718*/ 	.word	0x00000000
        /*071c*/ 	.word	0x00000000
        /*0720*/ 	.short	0x0101
        /*0722*/ 	.byte	0xff
	.zero		1


	//   ....[98]....
        /*0724*/ 	.word	0x0000a460
        /*0728*/ 	.word	0x000000ff
        /*072c*/ 	.word	0x00000000
        /*0730*/ 	.short	0x0101
        /*0732*/ 	.byte	0x04
	.zero		1


	//   ....[99]....
        /*0734*/ 	.word	0x0000a480
        /*0738*/ 	.word	0x00000003
        /*073c*/ 	.word	0x000000e0
        /*0740*/ 	.short	0x010a
        /*0742*/ 	.byte	0xff
	.zero		1


	//   ....[100]....
        /*0744*/ 	.word	0x0000a4e0
        /*0748*/ 	.word	0x00000002
        /*074c*/ 	.word	0x00000020
        /*0750*/ 	.short	0x010a
        /*0752*/ 	.byte	0xff
	.zero		1


	//   ....[101]....
        /*0754*/ 	.word	0x0000a540
        /*0758*/ 	.word	0x00000002
        /*075c*/ 	.word	0x00000020
        /*0760*/ 	.short	0x010a
        /*0762*/ 	.byte	0xff
	.zero		1


	//   ....[102]....
        /*0764*/ 	.word	0x0000a590
        /*0768*/ 	.word	0x00000002
        /*076c*/ 	.word	0x00000090
        /*0770*/ 	.short	0x010a
        /*0772*/ 	.byte	0xff
	.zero		1


	//   ....[103]....
        /*0774*/ 	.word	0x0000a5f0
        /*0778*/ 	.word	0x00000000
        /*077c*/ 	.word	0x00000000
        /*0780*/ 	.short	0x010a
        /*0782*/ 	.byte	0xff
	.zero		1


	//   ....[104]....
        /*0784*/ 	.word	0x0000a650
        /*0788*/ 	.word	0x00000000
        /*078c*/ 	.word	0x00000000
        /*0790*/ 	.short	0x010a
        /*0792*/ 	.byte	0xff
	.zero		1


	//   ....[105]....
        /*0794*/ 	.word	0x0000a6b0
        /*0798*/ 	.word	0x00000000
        /*079c*/ 	.word	0x00000000
        /*07a0*/ 	.short	0x010a
        /*07a2*/ 	.byte	0xff
	.zero		1


	//   ....[106]....
        /*07a4*/ 	.word	0x0000a700
        /*07a8*/ 	.word	0x00000000
        /*07ac*/ 	.word	0x000000d0
        /*07b0*/ 	.short	0x010a
        /*07b2*/ 	.byte	0xff
	.zero		1


	//   ....[107]....
        /*07b4*/ 	.word	0x0000a760
        /*07b8*/ 	.word	0x00000000
        /*07bc*/ 	.word	0x000000a0
        /*07c0*/ 	.short	0x010a
        /*07c2*/ 	.byte	0xff
	.zero		1


	//   ....[108]....
        /*07c4*/ 	.word	0x0000a7b0
        /*07c8*/ 	.word	0x00000000
        /*07cc*/ 	.word	0x00000090
        /*07d0*/ 	.short	0x010a
        /*07d2*/ 	.byte	0xff
	.zero		1


	//   ....[109]....
        /*07d4*/ 	.word	0x0000a810
        /*07d8*/ 	.word	0x00000000
        /*07dc*/ 	.word	0x000000a0
        /*07e0*/ 	.short	0x010a
        /*07e2*/ 	.byte	0xff
	.zero		1


	//   ....[110]....
        /*07e4*/ 	.word	0x0000a860
        /*07e8*/ 	.word	0x00000000
        /*07ec*/ 	.word	0x00000090
        /*07f0*/ 	.short	0x010a
        /*07f2*/ 	.byte	0xff
	.zero		1


	//   ....[111]....
        /*07f4*/ 	.word	0x0000a8c0
        /*07f8*/ 	.word	0x00000003
        /*07fc*/ 	.word	0x000000c0
        /*0800*/ 	.short	0x010a
        /*0802*/ 	.byte	0xff
	.zero		1


	//   ....[112]....
        /*0804*/ 	.word	0x0000a920
        /*0808*/ 	.word	0x00000000
        /*080c*/ 	.word	0x00000000
        /*0810*/ 	.short	0x010a
        /*0812*/ 	.byte	0xff
	.zero		1


	//   ....[113]....
        /*0814*/ 	.word	0x0000a980
        /*0818*/ 	.word	0x00000000
        /*081c*/ 	.word	0x00000000
        /*0820*/ 	.short	0x010a
        /*0822*/ 	.byte	0xff
	.zero		1


	//   ....[114]....
        /*0824*/ 	.word	0x0000a9e0
        /*0828*/ 	.word	0x00000000
        /*082c*/ 	.word	0x00000000
        /*0830*/ 	.short	0x010a
        /*0832*/ 	.byte	0xff
	.zero		1


	//   ....[115]....
        /*0834*/ 	.word	0x0000aa30
        /*0838*/ 	.word	0x00000000
        /*083c*/ 	.word	0x00000090
        /*0840*/ 	.short	0x010a
        /*0842*/ 	.byte	0xff
	.zero		1


	//   ....[116]....
        /*0844*/ 	.word	0x0000aa90
        /*0848*/ 	.word	0x00000000
        /*084c*/ 	.word	0x00000088
        /*0850*/ 	.short	0x010a
        /*0852*/ 	.byte	0xff
	.zero		1


	//   ....[117]....
        /*0854*/ 	.word	0x0000aaf0
        /*0858*/ 	.word	0x00000003
        /*085c*/ 	.word	0x00000060
        /*0860*/ 	.short	0x010a
        /*0862*/ 	.byte	0xff
	.zero		1


	//   ....[118]....
        /*0864*/ 	.word	0x0000ab50
        /*0868*/ 	.word	0x00000003
        /*086c*/ 	.word	0x00000068
        /*0870*/ 	.short	0x010a
        /*0872*/ 	.byte	0xff
	.zero		1


	//   ....[119]....
        /*0874*/ 	.word	0x0000abb0
        /*0878*/ 	.word	0x00000003
        /*087c*/ 	.word	0x00000070
        /*0880*/ 	.short	0x010a
        /*0882*/ 	.byte	0xff
	.zero		1


	//   ....[120]....
        /*0884*/ 	.word	0x0000ac10
        /*0888*/ 	.word	0x00000003
        /*088c*/ 	.word	0x00000078
        /*0890*/ 	.short	0x010a
        /*0892*/ 	.byte	0xff
	.zero		1


	//   ....[121]....
        /*0894*/ 	.word	0x0000ac70
        /*0898*/ 	.word	0x00000000
        /*089c*/ 	.word	0x00000060
        /*08a0*/ 	.short	0x010a
        /*08a2*/ 	.byte	0xff
	.zero		1


	//   ....[122]....
        /*08a4*/ 	.word	0x0000acd0
        /*08a8*/ 	.word	0x00000000
        /*08ac*/ 	.word	0x00000068
        /*08b0*/ 	.short	0x010a
        /*08b2*/ 	.byte	0xff
	.zero		1


	//   ....[123]....
        /*08b4*/ 	.word	0x0000ad30
        /*08b8*/ 	.word	0x00000000
        /*08bc*/ 	.word	0x00000070
        /*08c0*/ 	.short	0x010a
        /*08c2*/ 	.byte	0xff
	.zero		1


	//   ....[124]....
        /*08c4*/ 	.word	0x0000ad80
        /*08c8*/ 	.word	0x00000000
        /*08cc*/ 	.word	0x00000090
        /*08d0*/ 	.short	0x010a
        /*08d2*/ 	.byte	0xff
	.zero		1


	//   ....[125]....
        /*08d4*/ 	.word	0x0000ade0
        /*08d8*/ 	.word	0x00000002
        /*08dc*/ 	.word	0x00000040
        /*08e0*/ 	.short	0x010a
        /*08e2*/ 	.byte	0xff
	.zero		1


	//   ....[126]....
        /*08e4*/ 	.word	0x0000ae30
        /*08e8*/ 	.word	0x00000075
        /*08ec*/ 	.word	0x000000b0
        /*08f0*/ 	.short	0x010a
        /*08f2*/ 	.byte	0xff
	.zero		1


	//   ....[127]....
        /*08f4*/ 	.word	0x0000ae80
        /*08f8*/ 	.word	0x00000003
        /*08fc*/ 	.word	0x00000040
        /*0900*/ 	.short	0x010a
        /*0902*/ 	.byte	0xff
	.zero		1


	//   ....[128]....
        /*0904*/ 	.word	0x0000aed0
        /*0908*/ 	.word	0x0000008c
        /*090c*/ 	.word	0x00000040
        /*0910*/ 	.short	0x010a
        /*0912*/ 	.byte	0xff
	.zero		1


	//   ....[129]....
        /*0914*/ 	.word	0x0000af20
        /*0918*/ 	.word	0x0000008b
        /*091c*/ 	.word	0x00000040
        /*0920*/ 	.short	0x010a
        /*0922*/ 	.byte	0xff
	.zero		1


	//----- nvinfo : EIATTR_NUM_MBARRIERS
	.align		4
.L_47:
        /*0924*/ 	.byte	0x03, 0x38
        /*0926*/ 	.short	0x001e


	//----- nvinfo : EIATTR_EXIT_INSTR_OFFSETS
	.align		4
        /*0928*/ 	.byte	0x04, 0x1c
        /*092a*/ 	.short	(.L_49 - .L_48)


	//   ....[0]....
.L_48:
        /*092c*/ 	.word	0x00002760


	//   ....[1]....
        /*0930*/ 	.word	0x00002c50


	//   ....[2]....
        /*0934*/ 	.word	0x00002cb0


	//   ....[3]....
        /*0938*/ 	.word	0x00003ea0


	//   ....[4]....
        /*093c*/ 	.word	0x00004ef0


	//   ....[5]....
        /*0940*/ 	.word	0x00004f30


	//   ....[6]....
        /*0944*/ 	.word	0x0000a350


	//   ....[7]....
        /*0948*/ 	.word	0x0000a3d0


	//   ....[8]....
        /*094c*/ 	.word	0x0000a400


	//   ....[9]....
        /*0950*/ 	.word	0x0000a470


	//----- nvinfo : EIATTR_MAX_THREADS
	.align		4
.L_49:
        /*0954*/ 	.byte	0x04, 0x05
        /*0956*/ 	.short	(.L_51 - .L_50)
.L_50:
        /*0958*/ 	.word	0x00000100
        /*095c*/ 	.word	0x00000001
        /*0960*/ 	.word	0x00000001


	//----- nvinfo : EIATTR_CRS_STACK_SIZE
	.align		4
.L_51:
        /*0964*/ 	.byte	0x04, 0x1e
        /*0966*/ 	.short	(.L_53 - .L_52)
.L_52:
        /*0968*/ 	.word	0x00000000


	//----- nvinfo : EIATTR_CBANK_PARAM_SIZE
	.align		4
.L_53:
        /*096c*/ 	.byte	0x03, 0x19
        /*096e*/ 	.short	0x0c00


	//----- nvinfo : EIATTR_PARAM_CBANK
	.align		4
        /*0970*/ 	.byte	0x04, 0x0a
        /*0972*/ 	.short	(.L_55 - .L_54)
	.align		4
.L_54:
        /*0974*/ 	.word	index@(.nv.constant0._ZN7cutlass13device_kernelINS_4gemm6kernel13GemmUniversalIN4cute5tupleIJiiiiEEENS1_10collective13CollectiveMmaINS1_46MainloopSm100TmaUmmaWarpSpecializedBlockScaledILi4ELi2ELi2ENS5_IJNS4_1CILi1EEESB_SB_EEEEENS5_IJNSA_ILi128EEESE_NSA_ILi256EEEEEENS5_IJNS_12float_e2m1_tENS_13float_ue4m3_tEEEENS5_IJNS5_IJlSB_lEEENS4_6LayoutINS5_IJNS5_IJNS5_IJNSA_ILi32EEENSA_ILi4EEEEEEiEEENS5_IJNS5_IJNSA_ILi16EEESN_EEEiEEENS5_IJSB_iEEEEEENS5_IJSS_NS5_IJNS5_IJNSA_ILi0EEESB_EEENSA_ILi512EEEEEENS5_IJSV_iEEEEEEEEEEESJ_S12_NS4_8TiledMMAINS4_8MMA_AtomIJNS4_17SM100_MMA_MXF4_SSISH_SH_fSI_Li128ELi128ELi16ELNS4_4UMMA5MajorE0ELS17_0ELNS16_7ScaleInE0ELS18_0EEEEEENSL_ISC_NS5_IJSV_SV_SV_EEEEENS5_IJNS4_10UnderscoreES1D_S1D_EEEEENS5_IJNS4_13SM90_TMA_LOADES1G_EEENS5_IJNS4_14ComposedLayoutINS4_7SwizzleILi3ELi4ELi3EEENS4_18smem_ptr_flag_bitsILi4EEENSL_INS5_IJNSA_ILi8EEESF_EEENS5_IJSF_SB_EEEEEEENSL_INS5_IJNS5_IJNS5_IJSO_SB_EEESR_EEESB_NS5_IJSB_SN_EEEEEENS5_IJNS5_IJNS5_IJSR_SX_EEESW_EEESV_NS5_IJSN_SX_EEEEEEEEEEEvNS4_8identityES1H_S21_vS22_EENS_8epilogue10collective18CollectiveEpilogueINS24_23Sm100TmaWarpSpecializedILi4ELi2ELi32ELb1ELb0EEEJSG_NS5_IJNSL_ISE_SB_EENSL_ISM_SB_EEEEEfSK_SH_SK_NS24_6fusion15FusionCallbacksIS28_NS2C_23LinCombBlockScaleFactorILi16ESH_fNS_13float_ue8m0_tENS_6layout8RowMajorEffLNS_15FloatRoundStyleE2EEESG_S2B_JEEENS4_5SM1004TMEM4LOAD26SM100_TMEM_LOAD_32dp32b32xES1G_NS1I_IS1K_NS1L_ILi32EEENSL_INS5_IJS1N_SM_EEENS5_IJSM_SB_EEEEEEENS4_39AutoVectorizingCopyWithAssumedAlignmentILi128EEENS4_14SM90_TMA_STOREENS1I_INS1J_ILi0ELi4ELi3EEES1M_S2S_EES2V_S2V_EEEvvEEEEvNT_6ParamsE)
        /*0978*/ 	.short	0x0380
        /*097a*/ 	.short	0x0c00


	//----- nvinfo : EIATTR_SW_WAR
	.align		4
.L_55:
        /*097c*/ 	.byte	0x04, 0x36
        /*097e*/ 	.short	(.L_57 - .L_56)
.L_56:
        /*0980*/ 	.word	0x00000008
.L_57:


//--------------------- .nv.callgraph             --------------------------
	.section	.nv.callgraph,"",@"SHT_CUDA_CALLGRAPH"
	.align	4
	.sectionentsize	8
	.align		4
        /*0000*/ 	.word	0x00000000
	.align		4
        /*0004*/ 	.word	0xffffffff
	.align		4
        /*0008*/ 	.word	index@(_ZN7cutlass13device_kernelINS_4gemm6kernel13GemmUniversalIN4cute5tupleIJiiiiEEENS1_10collective13CollectiveMmaINS1_46MainloopSm100TmaUmmaWarpSpecializedBlockScaledILi4ELi2ELi2ENS5_IJNS4_1CILi1EEESB_SB_EEEEENS5_IJNSA_ILi128EEESE_NSA_ILi256EEEEEENS5_IJNS_12float_e2m1_tENS_13float_ue4m3_tEEEENS5_IJNS5_IJlSB_lEEENS4_6LayoutINS5_IJNS5_IJNS5_IJNSA_ILi32EEENSA_ILi4EEEEEEiEEENS5_IJNS5_IJNSA_ILi16EEESN_EEEiEEENS5_IJSB_iEEEEEENS5_IJSS_NS5_IJNS5_IJNSA_ILi0EEESB_EEENSA_ILi512EEEEEENS5_IJSV_iEEEEEEEEEEESJ_S12_NS4_8TiledMMAINS4_8MMA_AtomIJNS4_17SM100_MMA_MXF4_SSISH_SH_fSI_Li128ELi128ELi16ELNS4_4UMMA5MajorE0ELS17_0ELNS16_7ScaleInE0ELS18_0EEEEEENSL_ISC_NS5_IJSV_SV_SV_EEEEENS5_IJNS4_10UnderscoreES1D_S1D_EEEEENS5_IJNS4_13SM90_TMA_LOADES1G_EEENS5_IJNS4_14ComposedLayoutINS4_7SwizzleILi3ELi4ELi3EEENS4_18smem_ptr_flag_bitsILi4EEENSL_INS5_IJNSA_ILi8EEESF_EEENS5_IJSF_SB_EEEEEEENSL_INS5_IJNS5_IJNS5_IJSO_SB_EEESR_EEESB_NS5_IJSB_SN_EEEEEENS5_IJNS5_IJNS5_IJSR_SX_EEESW_EEESV_NS5_IJSN_SX_EEEEEEEEEEEvNS4_8identityES1H_S21_vS22_EENS_8epilogue10collective18CollectiveEpilogueINS24_23Sm100TmaWarpSpecializedILi4ELi2ELi32ELb1ELb0EEEJSG_NS5_IJNSL_ISE_SB_EENSL_ISM_SB_EEEEEfSK_SH_SK_NS24_6fusion15FusionCallbacksIS28_NS2C_23LinCombBlockScaleFactorILi16ESH_fNS_13float_ue8m0_tENS_6layout8RowMajorEffLNS_15FloatRoundStyleE2EEESG_S2B_JEEENS4_5SM1004TMEM4LOAD26SM100_TMEM_LOAD_32dp32b32xES1G_NS1I_IS1K_NS1L_ILi32EEENSL_INS5_IJS1N_SM_EEENS5_IJSM_SB_EEEEEEENS4_39AutoVectorizingCopyWithAssumedAlignmentILi128EEENS4_14SM90_TMA_STOREENS1I_INS1J_ILi0ELi4ELi3EEES1M_S2S_EES2V_S2V_EEEvvEEEEvNT_6ParamsE)
	.align		4
        /*000c*/ 	.word	index@(__assertfail)
	.align		4
        /*0010*/ 	.word	0x00000000
	.align		4
        /*0014*/ 	.word	0xfffffffe
	.align		4
        /*0018*/ 	.word	0x00000000
	.align		4
        /*001c*/ 	.word	0xfffffffd
	.align		4
        /*0020*/ 	.word	0x00000000
	.align		4
        /*0024*/ 	.word	0xfffffffc


//--------------------- .nv.constant4             --------------------------
	.section	.nv.constant4,"a",@progbits
	.align	8
	.align		8
.nv.constant4:
        /*0000*/ 	.dword	__assertfail
	.align		8
        /*0008*/ 	.dword	__unnamed_1
	.align		8
        /*0010*/ 	.dword	__unnamed_2
	.align		8
        /*0018*/ 	.dword	_ZN34_INTERNAL_5df0dd11_4_k_cu_stride_A4cuda3std3__45__cpo5beginE
	.align		8
        /*0020*/ 	.dword	_ZN34_INTERNAL_5df0dd11_4_k_cu_stride_A4cuda3std3__45__cpo3endE
	.align		8
        /*0028*/ 	.dword	_ZN34_INTERNAL_5df0dd11_4_k_cu_stride_A4cuda3std3__45__cpo6cbeginE
	.align		8
        /*0030*/ 	.dword	_ZN34_INTERNAL_5df0dd11_4_k_cu_stride_A4cuda3std3__45__cpo4cendE
	.align		8
        /*0038*/ 	.dword	_ZN34_INTERNAL_5df0dd11_4_k_cu_stride_A4cuda3std3__436_GLOBAL__N__5df0dd11_4_k_cu_stride_A6ignoreE
	.align		8
        /*0040*/ 	.dword	_ZN34_INTERNAL_5df0dd11_4_k_cu_stride_A4cuda3std3__419piecewise_constructE
	.align		8
        /*0048*/ 	.dword	_ZN34_INTERNAL_5df0dd11_4_k_cu_stride_A4cuda3std3__48in_placeE
	.align		8
        /*0050*/ 	.dword	_ZN34_INTERNAL_5df0dd11_4_k_cu_stride_A4cuda3std6ranges3__45__cpo4swapE
	.align		8
        /*0058*/ 	.dword	_ZN34_INTERNAL_5df0dd11_4_k_cu_stride_A4cuda3std6ranges3__45__cpo9iter_moveE
	.align		8
        /*0060*/ 	.dword	_ZN34_INTERNAL_5df0dd11_4_k_cu_stride_A4cute7productE
	.align		8
        /*0068*/ 	.dword	_ZN34_INTERNAL_5df0dd11_4_k_cu_stride_A4cute1_E
	.align		8
        /*0070*/ 	.dword	$str$39
	.align		8
        /*0078*/ 	.dword	$str$40
	.align		8
        /*0080*/ 	.dword	$str$43
	.align		8
        /*0088*/ 	.dword	$str$44


//--------------------- .text._ZN7cutlass13device_kernelINS_4gemm6kernel13GemmUniversalIN4cute5tupleIJiiiiEEENS1_10collective13CollectiveMmaINS1_46MainloopSm100TmaUmmaWarpSpecializedBlockScaledILi4ELi2ELi2ENS5_IJNS4_1CILi1EEESB_SB_EEEEENS5_IJNSA_ILi128EEESE_NSA_ILi256EEEEEENS5_IJNS_12float_e2m1_tENS_13float_ue4m3_tEEEENS5_IJNS5_IJlSB_lEEENS4_6LayoutINS5_IJNS5_IJNS5_IJNSA_ILi32EEENSA_ILi4EEEEEEiEEENS5_IJNS5_IJNSA_ILi16EEESN_EEEiEEENS5_IJSB_iEEEEEENS5_IJSS_NS5_IJNS5_IJNSA_ILi0EEESB_EEENSA_ILi512EEEEEENS5_IJSV_iEEEEEEEEEEESJ_S12_NS4_8TiledMMAINS4_8MMA_AtomIJNS4_17SM100_MMA_MXF4_SSISH_SH_fSI_Li128ELi128ELi16ELNS4_4UMMA5MajorE0ELS17_0ELNS16_7ScaleInE0ELS18_0EEEEEENSL_ISC_NS5_IJSV_SV_SV_EEEEENS5_IJNS4_10UnderscoreES1D_S1D_EEEEENS5_IJNS4_13SM90_TMA_LOADES1G_EEENS5_IJNS4_14ComposedLayoutINS4_7SwizzleILi3ELi4ELi3EEENS4_18smem_ptr_flag_bitsILi4EEENSL_INS5_IJNSA_ILi8EEESF_EEENS5_IJSF_SB_EEEEEEENSL_INS5_IJNS5_IJNS5_IJSO_SB_EEESR_EEESB_NS5_IJSB_SN_EEEEEENS5_IJNS5_IJNS5_IJSR_SX_EEESW_EEESV_NS5_IJSN_SX_EEEEEEEEEEEvNS4_8identityES1H_S21_vS22_EENS_8epilogue10collective18CollectiveEpilogueINS24_23Sm100TmaWarpSpecializedILi4ELi2ELi32ELb1ELb0EEEJSG_NS5_IJNSL_ISE_SB_EENSL_ISM_SB_EEEEEfSK_SH_SK_NS24_6fusion15FusionCallbacksIS28_NS2C_23LinCombBlockScaleFactorILi16ESH_fNS_13float_ue8m0_tENS_6layout8RowMajorEffLNS_15FloatRoundStyleE2EEESG_S2B_JEEENS4_5SM1004TMEM4LOAD26SM100_TMEM_LOAD_32dp32b32xES1G_NS1I_IS1K_NS1L_ILi32EEENSL_INS5_IJS1N_SM_EEENS5_IJSM_SB_EEEEEEENS4_39AutoVectorizingCopyWithAssumedAlignmentILi128EEENS4_14SM90_TMA_STOREENS1I_INS1J_ILi0ELi4ELi3EEES1M_S2S_EES2V_S2V_EEEvvEEEEvNT_6ParamsE --------------------------
	.section	.text._ZN7cutlass13device_kernelINS_4gemm6kernel13GemmUniversalIN4cute5tupleIJiiiiEEENS1_10collective13CollectiveMmaINS1_46MainloopSm100TmaUmmaWarpSpecializedBlockScaledILi4ELi2ELi2ENS5_IJNS4_1CILi1EEESB_SB_EEEEENS5_IJNSA_ILi128EEESE_NSA_ILi256EEEEEENS5_IJNS_12float_e2m1_tENS_13float_ue4m3_tEEEENS5_IJNS5_IJlSB_lEEENS4_6LayoutINS5_IJNS5_IJNS5_IJNSA_ILi32EEENSA_ILi4EEEEEEiEEENS5_IJNS5_IJNSA_ILi16EEESN_EEEiEEENS5_IJSB_iEEEEEENS5_IJSS_NS5_IJNS5_IJNSA_ILi0EEESB_EEENSA_ILi512EEEEEENS5_IJSV_iEEEEEEEEEEESJ_S12_NS4_8TiledMMAINS4_8MMA_AtomIJNS4_17SM100_MMA_MXF4_SSISH_SH_fSI_Li128ELi128ELi16ELNS4_4UMMA5MajorE0ELS17_0ELNS16_7ScaleInE0ELS18_0EEEEEENSL_ISC_NS5_IJSV_SV_SV_EEEEENS5_IJNS4_10UnderscoreES1D_S1D_EEEEENS5_IJNS4_13SM90_TMA_LOADES1G_EEENS5_IJNS4_14ComposedLayoutINS4_7SwizzleILi3ELi4ELi3EEENS4_18smem_ptr_flag_bitsILi4EEENSL_INS5_IJNSA_ILi8EEESF_EEENS5_IJSF_SB_EEEEEEENSL_INS5_IJNS5_IJNS5_IJSO_SB_EEESR_EEESB_NS5_IJSB_SN_EEEEEENS5_IJNS5_IJNS5_IJSR_SX_EEESW_EEESV_NS5_IJSN_SX_EEEEEEEEEEEvNS4_8identityES1H_S21_vS22_EENS_8epilogue10collective18CollectiveEpilogueINS24_23Sm100TmaWarpSpecializedILi4ELi2ELi32ELb1ELb0EEEJSG_NS5_IJNSL_ISE_SB_EENSL_ISM_SB_EEEEEfSK_SH_SK_NS24_6fusion15FusionCallbacksIS28_NS2C_23LinCombBlockScaleFactorILi16ESH_fNS_13float_ue8m0_tENS_6layout8RowMajorEffLNS_15FloatRoundStyleE2EEESG_S2B_JEEENS4_5SM1004TMEM4LOAD26SM100_TMEM_LOAD_32dp32b32xES1G_NS1I_IS1K_NS1L_ILi32EEENSL_INS5_IJS1N_SM_EEENS5_IJSM_SB_EEEEEEENS4_39AutoVectorizingCopyWithAssumedAlignmentILi128EEENS4_14SM90_TMA_STOREENS1I_INS1J_ILi0ELi4ELi3EEES1M_S2S_EES2V_S2V_EEEvvEEEEvNT_6ParamsE,"ax",@progbits
	.align	128
.text._ZN7cutlass13device_kernelINS_4gemm6kernel13GemmUniversalIN4cute5tupleIJiiiiEEENS1_10collective13CollectiveMmaINS1_46MainloopSm100TmaUmmaWarpSpecializedBlockScaledILi4ELi2ELi2ENS5_IJNS4_1CILi1EEESB_SB_EEEEENS5_IJNSA_ILi128EEESE_NSA_ILi256EEEEEENS5_IJNS_12float_e2m1_tENS_13float_ue4m3_tEEEENS5_IJNS5_IJlSB_lEEENS4_6LayoutINS5_IJNS5_IJNS5_IJNSA_ILi32EEENSA_ILi4EEEEEEiEEENS5_IJNS5_IJNSA_ILi16EEESN_EEEiEEENS5_IJSB_iEEEEEENS5_IJSS_NS5_IJNS5_IJNSA_ILi0EEESB_EEENSA_ILi512EEEEEENS5_IJSV_iEEEEEEEEEEESJ_S12_NS4_8TiledMMAINS4_8MMA_AtomIJNS4_17SM100_MMA_MXF4_SSISH_SH_fSI_Li128ELi128ELi16ELNS4_4UMMA5MajorE0ELS17_0ELNS16_7ScaleInE0ELS18_0EEEEEENSL_ISC_NS5_IJSV_SV_SV_EEEEENS5_IJNS4_10UnderscoreES1D_S1D_EEEEENS5_IJNS4_13SM90_TMA_LOADES1G_EEENS5_IJNS4_14ComposedLayoutINS4_7SwizzleILi3ELi4ELi3EEENS4_18smem_ptr_flag_bitsILi4EEENSL_INS5_IJNSA_ILi8EEESF_EEENS5_IJSF_SB_EEEEEEENSL_INS5_IJNS5_IJNS5_IJSO_SB_EEESR_EEESB_NS5_IJSB_SN_EEEEEENS5_IJNS5_IJNS5_IJSR_SX_EEESW_EEESV_NS5_IJSN_SX_EEEEEEEEEEEvNS4_8identityES1H_S21_vS22_EENS_8epilogue10collective18CollectiveEpilogueINS24_23Sm100TmaWarpSpecializedILi4ELi2ELi32ELb1ELb0EEEJSG_NS5_IJNSL_ISE_SB_EENSL_ISM_SB_EEEEEfSK_SH_SK_NS24_6fusion15FusionCallbacksIS28_NS2C_23LinCombBlockScaleFactorILi16ESH_fNS_13float_ue8m0_tENS_6layout8RowMajorEffLNS_15FloatRoundStyleE2EEESG_S2B_JEEENS4_5SM1004TMEM4LOAD26SM100_TMEM_LOAD_32dp32b32xES1G_NS1I_IS1K_NS1L_ILi32EEENSL_INS5_IJS1N_SM_EEENS5_IJSM_SB_EEEEEEENS4_39AutoVectorizingCopyWithAssumedAlignmentILi128EEENS4_14SM90_TMA_STOREENS1I_INS1J_ILi0ELi4ELi3EEES1M_S2S_EES2V_S2V_EEEvvEEEEvNT_6ParamsE:
        .type           _ZN7cutlass13device_kernelINS_4gemm6kernel13GemmUniversalIN4cute5tupleIJiiiiEEENS1_10collective13CollectiveMmaINS1_46MainloopSm100TmaUmmaWarpSpecializedBlockScaledILi4ELi2ELi2ENS5_IJNS4_1CILi1EEESB_SB_EEEEENS5_IJNSA_ILi128EEESE_NSA_ILi256EEEEEENS5_IJNS_12float_e2m1_tENS_13float_ue4m3_tEEEENS5_IJNS5_IJlSB_lEEENS4_6LayoutINS5_IJNS5_IJNS5_IJNSA_ILi32EEENSA_ILi4EEEEEEiEEENS5_IJNS5_IJNSA_ILi16EEESN_EEEiEEENS5_IJSB_iEEEEEENS5_IJSS_NS5_IJNS5_IJNSA_ILi0EEESB_EEENSA_ILi512EEEEEENS5_IJSV_iEEEEEEEEEEESJ_S12_NS4_8TiledMMAINS4_8MMA_AtomIJNS4_17SM100_MMA_MXF4_SSISH_SH_fSI_Li128ELi128ELi16ELNS4_4UMMA5MajorE0ELS17_0ELNS16_7ScaleInE0ELS18_0EEEEEENSL_ISC_NS5_IJSV_SV_SV_EEEEENS5_IJNS4_10UnderscoreES1D_S1D_EEEEENS5_IJNS4_13SM90_TMA_LOADES1G_EEENS5_IJNS4_14ComposedLayoutINS4_7SwizzleILi3ELi4ELi3EEENS4_18smem_ptr_flag_bitsILi4EEENSL_INS5_IJNSA_ILi8EEESF_EEENS5_IJSF_SB_EEEEEEENSL_INS5_IJNS5_IJNS5_IJSO_SB_EEESR_EEESB_NS5_IJSB_SN_EEEEEENS5_IJNS5_IJNS5_IJSR_SX_EEESW_EEESV_NS5_IJSN_SX_EEEEEEEEEEEvNS4_8identityES1H_S21_vS22_EENS_8epilogue10collective18CollectiveEpilogueINS24_23Sm100TmaWarpSpecializedILi4ELi2ELi32ELb1ELb0EEEJSG_NS5_IJNSL_ISE_SB_EENSL_ISM_SB_EEEEEfSK_SH_SK_NS24_6fusion15FusionCallbacksIS28_NS2C_23LinCombBlockScaleFactorILi16ESH_fNS_13float_ue8m0_tENS_6layout8RowMajorEffLNS_15FloatRoundStyleE2EEESG_S2B_JEEENS4_5SM1004TMEM4LOAD26SM100_TMEM_LOAD_32dp32b32xES1G_NS1I_IS1K_NS1L_ILi32EEENSL_INS5_IJS1N_SM_EEENS5_IJSM_SB_EEEEEEENS4_39AutoVectorizingCopyWithAssumedAlignmentILi128EEENS4_14SM90_TMA_STOREENS1I_INS1J_ILi0ELi4ELi3EEES1M_S2S_EES2V_S2V_EEEvvEEEEvNT_6ParamsE,@function
        .size           _ZN7cutlass13device_kernelINS_4gemm6kernel13GemmUniversalIN4cute5tupleIJiiiiEEENS1_10collective13CollectiveMmaINS1_46MainloopSm100TmaUmmaWarpSpecializedBlockScaledILi4ELi2ELi2ENS5_IJNS4_1CILi1EEESB_SB_EEEEENS5_IJNSA_ILi128EEESE_NSA_ILi256EEEEEENS5_IJNS_12float_e2m1_tENS_13float_ue4m3_tEEEENS5_IJNS5_IJlSB_lEEENS4_6LayoutINS5_IJNS5_IJNS5_IJNSA_ILi32EEENSA_ILi4EEEEEEiEEENS5_IJNS5_IJNSA_ILi16EEESN_EEEiEEENS5_IJSB_iEEEEEENS5_IJSS_NS5_IJNS5_IJNSA_ILi0EEESB_EEENSA_ILi512EEEEEENS5_IJSV_iEEEEEEEEEEESJ_S12_NS4_8TiledMMAINS4_8MMA_AtomIJNS4_17SM100_MMA_MXF4_SSISH_SH_fSI_Li128ELi128ELi16ELNS4_4UMMA5MajorE0ELS17_0ELNS16_7ScaleInE0ELS18_0EEEEEENSL_ISC_NS5_IJSV_SV_SV_EEEEENS5_IJNS4_10UnderscoreES1D_S1D_EEEEENS5_IJNS4_13SM90_TMA_LOADES1G_EEENS5_IJNS4_14ComposedLayoutINS4_7SwizzleILi3ELi4ELi3EEENS4_18smem_ptr_flag_bitsILi4EEENSL_INS5_IJNSA_ILi8EEESF_EEENS5_IJSF_SB_EEEEEEENSL_INS5_IJNS5_IJNS5_IJSO_SB_EEESR_EEESB_NS5_IJSB_SN_EEEEEENS5_IJNS5_IJNS5_IJSR_SX_EEESW_EEESV_NS5_IJSN_SX_EEEEEEEEEEEvNS4_8identityES1H_S21_vS22_EENS_8epilogue10collective18CollectiveEpilogueINS24_23Sm100TmaWarpSpecializedILi4ELi2ELi32ELb1ELb0EEEJSG_NS5_IJNSL_ISE_SB_EENSL_ISM_SB_EEEEEfSK_SH_SK_NS24_6fusion15FusionCallbacksIS28_NS2C_23LinCombBlockScaleFactorILi16ESH_fNS_13float_ue8m0_tENS_6layout8RowMajorEffLNS_15FloatRoundStyleE2EEESG_S2B_JEEENS4_5SM1004TMEM4LOAD26SM100_TMEM_LOAD_32dp32b32xES1G_NS1I_IS1K_NS1L_ILi32EEENSL_INS5_IJS1N_SM_EEENS5_IJSM_SB_EEEEEEENS4_39AutoVectorizingCopyWithAssumedAlignmentILi128EEENS4_14SM90_TMA_STOREENS1I_INS1J_ILi0ELi4ELi3EEES1M_S2S_EES2V_S2V_EEEvvEEEEvNT_6ParamsE,(.L_x_174 - _ZN7cutlass13device_kernelINS_4gemm6kernel13GemmUniversalIN4cute5tupleIJiiiiEEENS1_10collective13CollectiveMmaINS1_46MainloopSm100TmaUmmaWarpSpecializedBlockScaledILi4ELi2ELi2ENS5_IJNS4_1CILi1EEESB_SB_EEEEENS5_IJNSA_ILi128EEESE_NSA_ILi256EEEEEENS5_IJNS_12float_e2m1_tENS_13float_ue4m3_tEEEENS5_IJNS5_IJlSB_lEEENS4_6LayoutINS5_IJNS5_IJNS5_IJNSA_ILi32EEENSA_ILi4EEEEEEiEEENS5_IJNS5_IJNSA_ILi16EEESN_EEEiEEENS5_IJSB_iEEEEEENS5_IJSS_NS5_IJNS5_IJNSA_ILi0EEESB_EEENSA_ILi512EEEEEENS5_IJSV_iEEEEEEEEEEESJ_S12_NS4_8TiledMMAINS4_8MMA_AtomIJNS4_17SM100_MMA_MXF4_SSISH_SH_fSI_Li128ELi128ELi16ELNS4_4UMMA5MajorE0ELS17_0ELNS16_7ScaleInE0ELS18_0EEEEEENSL_ISC_NS5_IJSV_SV_SV_EEEEENS5_IJNS4_10UnderscoreES1D_S1D_EEEEENS5_IJNS4_13SM90_TMA_LOADES1G_EEENS5_IJNS4_14ComposedLayoutINS4_7SwizzleILi3ELi4ELi3EEENS4_18smem_ptr_flag_bitsILi4EEENSL_INS5_IJNSA_ILi8EEESF_EEENS5_IJSF_SB_EEEEEEENSL_INS5_IJNS5_IJNS5_IJSO_SB_EEESR_EEESB_NS5_IJSB_SN_EEEEEENS5_IJNS5_IJNS5_IJSR_SX_EEESW_EEESV_NS5_IJSN_SX_EEEEEEEEEEEvNS4_8identityES1H_S21_vS22_EENS_8epilogue10collective18CollectiveEpilogueINS24_23Sm100TmaWarpSpecializedILi4ELi2ELi32ELb1ELb0EEEJSG_NS5_IJNSL_ISE_SB_EENSL_ISM_SB_EEEEEfSK_SH_SK_NS24_6fusion15FusionCallbacksIS28_NS2C_23LinCombBlockScaleFactorILi16ESH_fNS_13float_ue8m0_tENS_6layout8RowMajorEffLNS_15FloatRoundStyleE2EEESG_S2B_JEEENS4_5SM1004TMEM4LOAD26SM100_TMEM_LOAD_32dp32b32xES1G_NS1I_IS1K_NS1L_ILi32EEENSL_INS5_IJS1N_SM_EEENS5_IJSM_SB_EEEEEEENS4_39AutoVectorizingCopyWithAssumedAlignmentILi128EEENS4_14SM90_TMA_STOREENS1I_INS1J_ILi0ELi4ELi3EEES1M_S2S_EES2V_S2V_EEEvvEEEEvNT_6ParamsE)
        .other          _ZN7cutlass13device_kernelINS_4gemm6kernel13GemmUniversalIN4cute5tupleIJiiiiEEENS1_10collective13CollectiveMmaINS1_46MainloopSm100TmaUmmaWarpSpecializedBlockScaledILi4ELi2ELi2ENS5_IJNS4_1CILi1EEESB_SB_EEEEENS5_IJNSA_ILi128EEESE_NSA_ILi256EEEEEENS5_IJNS_12float_e2m1_tENS_13float_ue4m3_tEEEENS5_IJNS5_IJlSB_lEEENS4_6LayoutINS5_IJNS5_IJNS5_IJNSA_ILi32EEENSA_ILi4EEEEEEiEEENS5_IJNS5_IJNSA_ILi16EEESN_EEEiEEENS5_IJSB_iEEEEEENS5_IJSS_NS5_IJNS5_IJNSA_ILi0EEESB_EEENSA_ILi512EEEEEENS5_IJSV_iEEEEEEEEEEESJ_S12_NS4_8TiledMMAINS4_8MMA_AtomIJNS4_17SM100_MMA_MXF4_SSISH_SH_fSI_Li128ELi128ELi16ELNS4_4UMMA5MajorE0ELS17_0ELNS16_7ScaleInE0ELS18_0EEEEEENSL_ISC_NS5_IJSV_SV_SV_EEEEENS5_IJNS4_10UnderscoreES1D_S1D_EEEEENS5_IJNS4_13SM90_TMA_LOADES1G_EEENS5_IJNS4_14ComposedLayoutINS4_7SwizzleILi3ELi4ELi3EEENS4_18smem_ptr_flag_bitsILi4EEENSL_INS5_IJNSA_ILi8EEESF_EEENS5_IJSF_SB_EEEEEEENSL_INS5_IJNS5_IJNS5_IJSO_SB_EEESR_EEESB_NS5_IJSB_SN_EEEEEENS5_IJNS5_IJNS5_IJSR_SX_EEESW_EEESV_NS5_IJSN_SX_EEEEEEEEEEEvNS4_8identityES1H_S21_vS22_EENS_8epilogue10collective18CollectiveEpilogueINS24_23Sm100TmaWarpSpecializedILi4ELi2ELi32ELb1ELb0EEEJSG_NS5_IJNSL_ISE_SB_EENSL_ISM_SB_EEEEEfSK_SH_SK_NS24_6fusion15FusionCallbacksIS28_NS2C_23LinCombBlockScaleFactorILi16ESH_fNS_13float_ue8m0_tENS_6layout8RowMajorEffLNS_15FloatRoundStyleE2EEESG_S2B_JEEENS4_5SM1004TMEM4LOAD26SM100_TMEM_LOAD_32dp32b32xES1G_NS1I_IS1K_NS1L_ILi32EEENSL_INS5_IJS1N_SM_EEENS5_IJSM_SB_EEEEEEENS4_39AutoVectorizingCopyWithAssumedAlignmentILi128EEENS4_14SM90_TMA_STOREENS1I_INS1J_ILi0ELi4ELi3EEES1M_S2S_EES2V_S2V_EEEvvEEEEvNT_6ParamsE,@"STO_CUDA_ENTRY STV_DEFAULT"
_ZN7cutlass13device_kernelINS_4gemm6kernel13GemmUniversalIN4cute5tupleIJiiiiEEENS1_10collective13CollectiveMmaINS1_46MainloopSm100TmaUmmaWarpSpecializedBlockScaledILi4ELi2ELi2ENS5_IJNS4_1CILi1EEESB_SB_EEEEENS5_IJNSA_ILi128EEESE_NSA_ILi256EEEEEENS5_IJNS_12float_e2m1_tENS_13float_ue4m3_tEEEENS5_IJNS5_IJlSB_lEEENS4_6LayoutINS5_IJNS5_IJNS5_IJNSA_ILi32EEENSA_ILi4EEEEEEiEEENS5_IJNS5_IJNSA_ILi16EEESN_EEEiEEENS5_IJSB_iEEEEEENS5_IJSS_NS5_IJNS5_IJNSA_ILi0EEESB_EEENSA_ILi512EEEEEENS5_IJSV_iEEEEEEEEEEESJ_S12_NS4_8TiledMMAINS4_8MMA_AtomIJNS4_17SM100_MMA_MXF4_SSISH_SH_fSI_Li128ELi128ELi16ELNS4_4UMMA5MajorE0ELS17_0ELNS16_7ScaleInE0ELS18_0EEEEEENSL_ISC_NS5_IJSV_SV_SV_EEEEENS5_IJNS4_10UnderscoreES1D_S1D_EEEEENS5_IJNS4_13SM90_TMA_LOADES1G_EEENS5_IJNS4_14ComposedLayoutINS4_7SwizzleILi3ELi4ELi3EEENS4_18smem_ptr_flag_bitsILi4EEENSL_INS5_IJNSA_ILi8EEESF_EEENS5_IJSF_SB_EEEEEEENSL_INS5_IJNS5_IJNS5_IJSO_SB_EEESR_EEESB_NS5_IJSB_SN_EEEEEENS5_IJNS5_IJNS5_IJSR_SX_EEESW_EEESV_NS5_IJSN_SX_EEEEEEEEEEEvNS4_8identityES1H_S21_vS22_EENS_8epilogue10collective18CollectiveEpilogueINS24_23Sm100TmaWarpSpecializedILi4ELi2ELi32ELb1ELb0EEEJSG_NS5_IJNSL_ISE_SB_EENSL_ISM_SB_EEEEEfSK_SH_SK_NS24_6fusion15FusionCallbacksIS28_NS2C_23LinCombBlockScaleFactorILi16ESH_fNS_13float_ue8m0_tENS_6layout8RowMajorEffLNS_15FloatRoundStyleE2EEESG_S2B_JEEENS4_5SM1004TMEM4LOAD26SM100_TMEM_LOAD_32dp32b32xES1G_NS1I_IS1K_NS1L_ILi32EEENSL_INS5_IJS1N_SM_EEENS5_IJSM_SB_EEEEEEENS4_39AutoVectorizingCopyWithAssumedAlignmentILi128EEENS4_14SM90_TMA_STOREENS1I_INS1J_ILi0ELi4ELi3EEES1M_S2S_EES2V_S2V_EEEvvEEEEvNT_6ParamsE:
[----:B------:R-:W1:Y:S01]  /*0000*/  LDC R1, c[0x0][0x37c] ;  /* 0x0000df00ff017b82 */ /* 0x000e620000000800 */
[----:B------:R-:W2:Y:S01]  /*0010*/  S2R R3, SR_TID.X ;  /* 0x0000000000037919 */ /* 0x000ea20000002100 */
[----:B------:R-:W3:Y:S01]  /*0020*/  LDCU.64 UR6, c[0x0][0xc90] ;  /* 0x00019200ff0677ac */ /* 0x000ee20008000a00 */
[----:B------:R-:W-:Y:S02]  /*0030*/  PRMT R51, RZ, 0x7610, R51 ;  /* 0x00007610ff337816 */ /* 0x000fe40000000033 */
[----:B------:R-:W-:Y:S01]  /*0040*/  ELECT P5, URZ, PT ;  /* 0x0000000000ff782f */ /* 0x000fe200038a0000 */
[----:B------:R-:W4:Y:S01]  /*0050*/  LDCU.64 UR50, c[0x0][0x358] ;  /* 0x00006b00ff3277ac */ /* 0x000f220008000a00 */
[----:B---3--:R-:W-:-:S04]  /*0060*/  UISETP.NE.U32.AND UP2, UPT, UR6, URZ, UPT ;  /* 0x000000ff0600728c */ /* 0x008fc8000bf45070 */
[----:B------:R-:W-:Y:S01]  /*0070*/  UISETP.NE.AND.EX UP2, UPT, UR7, URZ, UPT, UP2 ;  /* 0x000000ff0700728c */ /* 0x000fe2000bf45320 */
[----:B--2---:R-:W-:-:S05]  /*0080*/  SHF.R.U32.HI R97, RZ, 0x5, R3 ;  /* 0x00000005ff617819 */ /* 0x004fca0000011603 */
[----:B------:R-:W2:Y:S02]  /*0090*/  SHFL.IDX PT, R0, R97, RZ, 0x1f ;  /* 0x00001fff61007589 */ /* 0x000ea400000e0000 */
[----:B--2---:R-:W-:Y:S01]  /*00a0*/  R2UR UR10, R0 ;  /* 0x00000000000a72ca */ /* 0x004fe200000e0000 */
[----:B-1--4-:R-:W-:Y:S05]  /*00b0*/  BRA.U UP2, `(.L_x_0) ;  /* 0x00000001022c7547 */ /* 0x012fea000b800000 */
[----:B------:R-:W1:Y:S02]  /*00c0*/  LDCU.64 UR4, c[0x0][0xc88] ;  /* 0x00019100ff0477ac */ /* 0x000e640008000a00 */
[----:B-1----:R-:W-:-:S04]  /*00d0*/  UISETP.NE.U32.AND UP0, UPT, UR4, URZ, UPT ;  /* 0x000000ff0400728c */ /* 0x002fc8000bf05070 */
[----:B------:R-:W-:-:S09]  /*00e0*/  UISETP.NE.AND.EX UP0, UPT, UR5, URZ, UPT, UP0 ;  /* 0x000000ff0500728c */ /* 0x000fd2000bf05300 */
[----:B------:R-:W-:Y:S05]  /*00f0*/  BRA.U !UP0, `(.L_x_1) ;  /* 0x0000000108107547 */ /* 0x000fea000b800000 */
[----:B------:R-:W1:Y:S02]  /*0100*/  LDC.64 R4, c[0x0][0xc88] ;  /* 0x00032200ff047b82 */ /* 0x000e640000000a00 */
[----:B-1----:R1:W5:Y:S01]  /*0110*/  LDG.E R50, desc[UR50][R4.64] ;  /* 0x0000003204327981 */ /* 0x002362000c1e1900 */
[----:B------:R-:W-:Y:S01]  /*0120*/  HFMA2 R51, -RZ, RZ, 0, 5.9604644775390625e-08 ;  /* 0x00000001ff337431 */ /* 0x000fe200000001ff */
[----:B------:R-:W-:Y:S05]  /*0130*/  BRA `(.L_x_0) ;  /* 0x00000000000c7947 */ /* 0x000fea0003800000 */
.L_x_1:
[----:B------:R-:W1:Y:S01]  /*0140*/  LDCU UR4, c[0x0][0xc80] ;  /* 0x00019000ff0477ac */ /* 0x000e620008000800 */
[----:B------:R-:W-:Y:S01]  /*0150*/  HFMA2 R51, -RZ, RZ, 0, 5.9604644775390625e-08 ;  /* 0x00000001ff337431 */ /* 0x000fe200000001ff */
[----:B-1----:R-:W-:-:S07]  /*0160*/  MOV R50, UR4 ;  /* 0x0000000400327c02 */ /* 0x002fce0008000f00 */
.L_x_0:
[----:B------:R-:W2:Y:S02]  /*0170*/  LDCU.64 UR4, c[0x0][0xcb0] ;  /* 0x00019600ff0477ac */ /* 0x000ea40008000a00 */
[----:B--2---:R-:W-:-:S04]  /*0180*/  UISETP.NE.U32.AND UP0, UPT, UR4, URZ, UPT ;  /* 0x000000ff0400728c */ /* 0x004fc8000bf05070 */
[----:B------:R-:W-:-:S09]  /*0190*/  UISETP.NE.AND.EX UP0, UPT, UR5, URZ, UPT, UP0 ;  /* 0x000000ff0500728c */ /* 0x000fd2000bf05300 */
[----:B------:R-:W-:Y:S05]  /*01a0*/  BRA.U UP0, `(.L_x_2) ;  /* 0x0000000100247547 */ /* 0x000fea000b800000 */
[----:B------:R-:W2:Y:S02]  /*01b0*/  LDCU.64 UR4, c[0x0][0xca8] ;  /* 0x00019500ff0477ac */ /* 0x000ea40008000a00 */
[----:B--2---:R-:W-:-:S04]  /*01c0*/  UISETP.NE.U32.AND UP0, UPT, UR4, URZ, UPT ;  /* 0x000000ff0400728c */ /* 0x004fc8000bf05070 */
[----:B------:R-:W-:-:S09]  /*01d0*/  UISETP.NE.AND.EX UP0, UPT, UR5, URZ, UPT, UP0 ;  /* 0x000000ff0500728c */ /* 0x000fd2000bf05300 */
[----:B------:R-:W-:Y:S05]  /*01e0*/  BRA.U !UP0, `(.L_x_3) ;  /* 0x00000001080c7547 */ /* 0x000fea000b800000 */
[----:B------:R-:W2:Y:S02]  /*01f0*/  LDC.64 R46, c[0x0][0xca8] ;  /* 0x00032a00ff2e7b82 */ /* 0x000ea40000000a00 */
[----:B--2---:R2:W5:Y:S01]  /*0200*/  LDG.E R46, desc[UR50][R46.64] ;  /* 0x000000322e2e7981 */ /* 0x004562000c1e1900 */
[----:B------:R-:W-:Y:S05]  /*0210*/  BRA `(.L_x_2) ;  /* 0x0000000000087947 */ /* 0x000fea0003800000 */
.L_x_3:
[----:B------:R-:W2:Y:S02]  /*0220*/  LDCU UR4, c[0x0][0xca0] ;  /* 0x00019400ff0477ac */ /* 0x000ea40008000800 */
[----:B--2---:R-:W-:Y:S02]  /*0230*/  MOV R46, UR4 ;  /* 0x00000004002e7c02 */ /* 0x004fe40008000f00 */
.L_x_2:
[----:B------:R-:W-:Y:S01]  /*0240*/  IMAD.U32 R0, RZ, RZ, UR10 ;  /* 0x0000000aff007e24 */ /* 0x000fe2000f8e00ff */
[----:B------:R-:W-:Y:S04]  /*0250*/  BSSY.RECONVERGENT B0, `(.L_x_4) ;  /* 0x0000012000007945 */ /* 0x000fe80003800200 */
[C---:B------:R-:W-:Y:S02]  /*0260*/  ISETP.NE.OR P1, PT, R0.reuse, 0x1, !P5 ;  /* 0x000000010000780c */ /* 0x040fe40006f25670 */
[----:B------:R-:W-:-:S11]  /*0270*/  ISETP.NE.OR P0, PT, R0, 0x3, !P5 ;  /* 0x000000030000780c */ /* 0x000fd60006f05670 */
[----:B------:R-:W-:Y:S05]  /*0280*/  @P1 BRA `(.L_x_5) ;  /* 0x0000000000381947 */ /* 0x000fea0003800000 */
[----:B------:R-:W3:Y:S02]  /*0290*/  LDCU.64 UR4, c[0x0][0x348] ;  /* 0x00006900ff0477ac */ /* 0x000ee40008000a00 */
[----:B---3--:R-:W-:Y:S02]  /*02a0*/  UIADD3 UR14, UP4, UPT, UR4, 0x80, URZ ;  /* 0x00000080040e7890 */ /* 0x008fe4000ff9e0ff */
[----:B------:R-:W-:Y:S02]  /*02b0*/  UIADD3 UR12, UP3, UPT, UR4, 0x180, URZ ;  /* 0x00000180040c7890 */ /* 0x000fe4000ff7e0ff */
[----:B------:R-:W-:Y:S02]  /*02c0*/  UIADD3 UR8, UP1, UPT, UR4, 0x280, URZ ;  /* 0x0000028004087890 */ /* 0x000fe4000ff3e0ff */
[----:B------:R-:W-:Y:S02]  /*02d0*/  UIADD3 UR4, UP0, UPT, UR4, 0x380, URZ ;  /* 0x0000038004047890 */ /* 0x000fe4000ff1e0ff */
[----:B------:R-:W-:-:S02]  /*02e0*/  UIADD3.X UR15, UPT, UPT, URZ, UR5, URZ, UP4, !UPT ;  /* 0x00000005ff0f7290 */ /* 0x000fc4000a7fe4ff */
[----:B------:R-:W-:Y:S02]  /*02f0*/  UIADD3.X UR13, UPT, UPT, URZ, UR5, URZ, UP3, !UPT ;  /* 0x00000005ff0d7290 */ /* 0x000fe40009ffe4ff */
[----:B------:R-:W-:Y:S02]  /*0300*/  UIADD3.X UR9, UPT, UPT, URZ, UR5, URZ, UP1, !UPT ;  /* 0x00000005ff097290 */ /* 0x000fe40008ffe4ff */
[----:B------:R-:W-:-:S03]  /*0310*/  UIADD3.X UR5, UPT, UPT, URZ, UR5, URZ, UP0, !UPT ;  /* 0x00000005ff057290 */ /* 0x000fc600087fe4ff */
[----:B------:R3:W-:Y:S02]  /*0320*/  UTMACCTL.PF [UR14] ;  /* 0x000000000e0079b9 */ /* 0x0007e40008040000 */
[----:B------:R3:W-:Y:S02]  /*0330*/  UTMACCTL.PF [UR12] ;  /* 0x000000000c0079b9 */ /* 0x0007e40008040000 */
[----:B------:R3:W-:Y:S02]  /*0340*/  UTMACCTL.PF [UR8] ;  /* 0x00000000080079b9 */ /* 0x0007e40008040000 */
[----:B------:R3:W-:Y:S02]  /*0350*/  UTMACCTL.PF [UR4] ;  /* 0x00000000040079b9 */ /* 0x0007e40008040000 */
[----:B---3--:R-:W-:Y:S01]  /*0360*/  NOP ;  /* 0x0000000000007918 */ /* 0x008fe20000000000 */
.L_x_5:
[----:B------:R-:W-:Y:S05]  /*0370*/  BSYNC.RECONVERGENT B0 ;  /* 0x0000000000007941 */ /* 0x000fea0003800200 */
.L_x_4:
[----:B------:R-:W-:Y:S04]  /*0380*/  BSSY.RECONVERGENT B0, `(.L_x_6) ;  /* 0x000000a000007945 */ /* 0x000fe80003800200 */
[----:B------:R-:W-:Y:S05]  /*0390*/  @P0 BRA `(.L_x_7) ;  /* 0x0000000000200947 */ /* 0x000fea0003800000 */
[----:B------:R-:W3:Y:S02]  /*03a0*/  LDCU.64 UR4, c[0x0][0x348] ;  /* 0x00006900ff0477ac */ /* 0x000ee40008000a00 */
[----:B---3--:R-:W-:Y:S02]  /*03b0*/  UIADD3 UR8, UP1, UPT, UR4, 0x980, URZ ;  /* 0x0000098004087890 */ /* 0x008fe4000ff3e0ff */
[----:B------:R-:W-:Y:S02]  /*03c0*/  UIADD3 UR4, UP0, UPT, UR4, 0xa80, URZ ;  /* 0x00000a8004047890 */ /* 0x000fe4000ff1e0ff */
[----:B------:R-:W-:Y:S02]  /*03d0*/  UIADD3.X UR9, UPT, UPT, URZ, UR5, URZ, UP1, !UPT ;  /* 0x00000005ff097290 */ /* 0x000fe40008ffe4ff */
[----:B------:R-:W-:-:S07]  /*03e0*/  UIADD3.X UR5, UPT, UPT, URZ, UR5, URZ, UP0, !UPT ;  /* 0x00000005ff057290 */ /* 0x000fce00087fe4ff */
[----:B------:R3:W-:Y:S02]  /*03f0*/  UTMACCTL.PF [UR8] ;  /* 0x00000000080079b9 */ /* 0x0007e40008040000 */
[----:B------:R3:W-:Y:S02]  /*0400*/  UTMACCTL.PF [UR4] ;  /* 0x00000000040079b9 */ /* 0x0007e40008040000 */
[----:B---3--:R-:W-:Y:S01]  /*0410*/  NOP ;  /* 0x0000000000007918 */ /* 0x008fe20000000000 */
.L_x_7:
[----:B------:R-:W-:Y:S05]  /*0420*/  BSYNC.RECONVERGENT B0 ;  /* 0x0000000000007941 */ /* 0x000fea0003800200 */
.L_x_6:
[----:B------:R-:W3:Y:S01]  /*0430*/  LDCU.64 UR4, c[0x0][0xc88] ;  /* 0x00019100ff0477ac */ /* 0x000ee20008000a00 */
[----:B------:R-:W-:Y:S02]  /*0440*/  UISETP.EQ.U32.AND UP1, UPT, UR6, URZ, UPT ;  /* 0x000000ff0600728c */ /* 0x000fe4000bf22070 */
[----:B------:R-:W-:Y:S02]  /*0450*/  UPLOP3.LUT UP4, UPT, UPT, UPT, UPT, 0x40, 0x4 ;  /* 0x000000000004789c */ /* 0x000fe40003f8e870 */
[----:B---3--:R-:W-:-:S04]  /*0460*/  UISETP.NE.U32.AND UP0, UPT, UR4, URZ, UPT ;  /* 0x000000ff0400728c */ /* 0x008fc8000bf05070 */
[----:B------:R-:W-:-:S04]  /*0470*/  UISETP.NE.AND.EX UP0, UPT, UR5, URZ, UPT, UP0 ;  /* 0x000000ff0500728c */ /* 0x000fc8000bf05300 */
[----:B------:R-:W-:-:S04]  /*0480*/  UISETP.EQ.OR.EX UP3, UPT, UR7, URZ, !UP0, UP1 ;  /* 0x000000ff0700728c */ /* 0x000fc8000c762710 */
[----:B------:R-:W-:-:S05]  /*0490*/  UP2UR UR56, UPR, URZ, 0x8 ;  /* 0x00000008ff387883 */ /* 0x000fca0008000000 */
[----:B------:R-:W-:Y:S07]  /*04a0*/  BRA.U !UP3, `(.L_x_8) ;  /* 0x000000010b147547 */ /* 0x000fee000b800000 */
[----:B------:R-:W-:Y:S01]  /*04b0*/  PLOP3.LUT P1, PT, PT, PT, UP2, 0x80, 0x8 ;  /* 0x000000000008781c */ /* 0x000fe20003f2f028 */
[----:B------:R-:W-:-:S12]  /*04c0*/  UPLOP3.LUT UP4, UPT, UPT, UPT, UP0, 0x40, 0x4 ;  /* 0x000000000004789c */ /* 0x000fd80003f8e800 */
[----:B-----5:R-:W-:-:S13]  /*04d0*/  @!P1 FSETP.EQ.AND P0, PT, R50, RZ, PT ;  /* 0x000000ff3200920b */ /* 0x020fda0003f02000 */
[----:B------:R-:W-:Y:S01]  /*04e0*/  @!P1 VOTEU.ANY UP1, P0 ;  /* 0x0000000000ff9886 */ /* 0x000fe20000020100 */
[----:B------:R-:W-:-:S11]  /*04f0*/  @!UP2 UPLOP3.LUT UP4, UPT, UPT, UPT, UP1, 0x80, 0x8 ;  /* 0x000000000008a89c */ /* 0x000fd60003f8f010 */
.L_x_8:
[----:B------:R-:W3:Y:S01]  /*0500*/  SHFL.IDX PT, R2, R97, RZ, 0x1f ;  /* 0x00001fff61027589 */ /* 0x000ee200000e0000 */
[----:B------:R-:W-:-:S04]  /*0510*/  UISETP.NE.AND UP1, UPT, UR10, 0x2, UPT ;  /* 0x000000020a00788c */ /* 0x000fc8000bf25270 */
[----:B------:R-:W-:Y:S01]  /*0520*/  USEL UR13, URZ, 0x1, UP1 ;  /* 0x00000001ff0d7887 */ /* 0x000fe20008800000 */
[----:B---3--:R-:W-:-:S13]  /*0530*/  ISETP.NE.AND P0, PT, R2, RZ, PT ;  /* 0x000000ff0200720c */ /* 0x008fda0003f05270 */
[----:B------:R-:W-:Y:S05]  /*0540*/  @P0 BRA `(.L_x_9) ;  /* 0x0000000000480947 */ /* 0x000fea0003800000 */
[----:B------:R-:W3:Y:S01]  /*0550*/  S2UR UR5, SR_CgaCtaId ;  /* 0x00000000000579c3 */ /* 0x000ee20000008800 */
[----:B------:R-:W-:Y:S01]  /*0560*/  UMOV UR6, 0x400 ;  /* 0x0000040000067882 */ /* 0x000fe20000000000 */
[----:B------:R-:W-:Y:S01]  /*0570*/  UMOV UR4, 0x1 ;  /* 0x0000000100047882 */ /* 0x000fe20000000000 */
[----:B------:R-:W-:Y:S01]  /*0580*/  ELECT P0, URZ, PT ;  /* 0x0000000000ff782f */ /* 0x000fe20003800000 */
[----:B---3--:R-:W-:Y:S02]  /*0590*/  ULEA UR5, UR5, UR6, 0x18 ;  /* 0x0000000605057291 */ /* 0x008fe4000f8ec0ff */
[----:B------:R-:W-:-:S04]  /*05a0*/  UIADD3 UR6, UPT, UPT, -UR4, 0x100000, URZ ;  /* 0x0010000004067890 */ /* 0x000fc8000fffe1ff */
[----:B------:R-:W-:Y:S02]  /*05b0*/  USHF.L.U32 UR7, UR6, 0xb, URZ ;  /* 0x0000000b06077899 */ /* 0x000fe400080006ff */
[----:B------:R-:W-:Y:S01]  /*05c0*/  USHF.L.U32 UR6, UR6, 0x1, URZ ;  /* 0x0000000106067899 */ /* 0x000fe200080006ff */
[----:B------:R-:W3:Y:S11]  /*05d0*/  FENCE.VIEW.ASYNC.S ;  /* 0x00000000000073c6 */ /* 0x000ef60000000000 */
[----:B---3--:R3:W4:Y:S01]  /*05e0*/  SYNCS.EXCH.64 URZ, [UR5], UR6 ;  /* 0x0000000605ff75b2 */ /* 0x0087220008000100 */
[----:B------:R3:W1:Y:S01]  /*05f0*/  SYNCS.EXCH.64 URZ, [UR5+0x20], UR6 ;  /* 0x0000200605ff75b2 */ /* 0x0006620008000100 */
[----:B------:R3:W1:Y:S01]  /*0600*/  SYNCS.EXCH.64 URZ, [UR5+0x8], UR6 ;  /* 0x0000080605ff75b2 */ /* 0x0006620008000100 */
[----:B------:R3:W1:Y:S01]  /*0610*/  SYNCS.EXCH.64 URZ, [UR5+0x28], UR6 ;  /* 0x0000280605ff75b2 */ /* 0x0006620008000100 */
[----:B------:R3:W1:Y:S01]  /*0620*/  SYNCS.EXCH.64 URZ, [UR5+0x10], UR6 ;  /* 0x0000100605ff75b2 */ /* 0x0006620008000100 */
[----:B------:R3:W1:Y:S01]  /*0630*/  SYNCS.EXCH.64 URZ, [UR5+0x30], UR6 ;  /* 0x0000300605ff75b2 */ /* 0x0006620008000100 */
[----:B------:R3:W1:Y:S01]  /*0640*/  SYNCS.EXCH.64 URZ, [UR5+0x18], UR6 ;  /* 0x0000180605ff75b2 */ /* 0x0006620008000100 */
[----:B------:R3:W1:Y:S01]  /*0650*/  SYNCS.EXCH.64 URZ, [UR5+0x38], UR6 ;  /* 0x0000380605ff75b2 */ /* 0x0006620008000100 */
[----:B------:R-:W-:Y:S01]  /*0660*/  NOP ;  /* 0x0000000000007918 */ /* 0x000fe20000000000 */
.L_x_9:
[----:B------:R-:W2:Y:S01]  /*0670*/  SHFL.IDX PT, R2, R97, RZ, 0x1f ;  /* 0x00001fff61027589 */ /* 0x000ea200000e0000 */
[----:B------:R-:W-:Y:S01]  /*0680*/  NOP ;  /* 0x0000000000007918 */ /* 0x000fe20000000000 */
[----:B--2---:R-:W-:-:S13]  /*0690*/  ISETP.NE.AND P0, PT, R2, 0x1, PT ;  /* 0x000000010200780c */ /* 0x004fda0003f05270 */
[----:B------:R-:W-:Y:S05]  /*06a0*/  @P0 BRA `(.L_x_10) ;  /* 0x0000000000580947 */ /* 0x000fea0003800000 */
[----:B---3--:R-:W2:Y:S01]  /*06b0*/  S2UR UR6, SR_CgaCtaId ;  /* 0x00000000000679c3 */ /* 0x008ea20000008800 */
[----:B------:R-:W-:Y:S01]  /*06c0*/  UMOV UR7, 0x400 ;  /* 0x0000040000077882 */ /* 0x000fe20000000000 */
[----:B------:R-:W-:Y:S01]  /*06d0*/  UMOV UR5, 0x20 ;  /* 0x0000002000057882 */ /* 0x000fe20000000000 */
[----:B------:R-:W-:Y:S01]  /*06e0*/  UMOV UR4, 0x80 ;  /* 0x0000008000047882 */ /* 0x000fe20000000000 */
[----:B------:R-:W-:-:S04]  /*06f0*/  UIADD3 UR8, UPT, UPT, -UR5, 0x100000, URZ ;  /* 0x0010000005087890 */ /* 0x000fc8000fffe1ff */
[----:B------:R-:W-:Y:S02]  /*0700*/  USHF.L.U32 UR9, UR8, 0xb, URZ ;  /* 0x0000000b08097899 */ /* 0x000fe400080006ff */
[----:B------:R-:W-:Y:S02]  /*0710*/  USHF.L.U32 UR8, UR8, 0x1, URZ ;  /* 0x0000000108087899 */ /* 0x000fe400080006ff */
[----:B------:R-:W-:-:S04]  /*0720*/  UIADD3 UR4, UPT, UPT, -UR4, 0x100000, URZ ;  /* 0x0010000004047890 */ /* 0x000fc8000fffe1ff */
[----:B------:R-:W-:Y:S02]  /*0730*/  USHF.L.U32 UR5, UR4, 0xb, URZ ;  /* 0x0000000b04057899 */ /* 0x000fe400080006ff */
[----:B------:R-:W-:Y:S01]  /*0740*/  USHF.L.U32 UR4, UR4, 0x1, URZ ;  /* 0x0000000104047899 */ /* 0x000fe200080006ff */
[----:B------:R-:W-:Y:S01]  /*0750*/  ELECT P0, URZ, PT ;  /* 0x0000000000ff782f */ /* 0x000fe20003800000 */
[----:B--2---:R-:W-:Y:S01]  /*0760*/  ULEA UR6, UR6, UR7, 0x18 ;  /* 0x0000000706067291 */ /* 0x004fe2000f8ec0ff */
[----:B------:R-:W2:Y:S11]  /*0770*/  FENCE.VIEW.ASYNC.S ;  /* 0x00000000000073c6 */ /* 0x000eb60000000000 */
[----:B--2---:R2:W3:Y:S01]  /*0780*/  SYNCS.EXCH.64 URZ, [UR6+0x40], UR8 ;  /* 0x0000400806ff75b2 */ /* 0x0044e20008000100 */
        /* <DEDUP_REMOVED lines=8> */
.L_x_10:
[----:B------:R-:W4:Y:S01]  /*0810*/  SHFL.IDX PT, R2, R97, RZ, 0x1f ;  /* 0x00001fff61027589 */ /* 0x000f2200000e0000 */
[----:B------:R-:W-:Y:S01]  /*0820*/  NOP ;  /* 0x0000000000007918 */ /* 0x000fe20000000000 */
[----:B----4-:R-:W-:-:S13]  /*0830*/  ISETP.NE.AND P0, PT, R2, 0x3, PT ;  /* 0x000000030200780c */ /* 0x010fda0003f05270 */
[----:B------:R-:W-:Y:S05]  /*0840*/  @P0 BRA `(.L_x_11) ;  /* 0x0000000000300947 */ /* 0x000fea0003800000 */
[----:B--23--:R-:W2:Y:S01]  /*0850*/  S2UR UR5, SR_CgaCtaId ;  /* 0x00000000000579c3 */ /* 0x00cea20000008800 */
[----:B------:R-:W-:Y:S01]  /*0860*/  UMOV UR6, 0x400 ;  /* 0x0000040000067882 */ /* 0x000fe20000000000 */
[----:B------:R-:W-:Y:S01]  /*0870*/  UMOV UR4, 0x20 ;  /* 0x0000002000047882 */ /* 0x000fe20000000000 */
[----:B------:R-:W-:Y:S01]  /*0880*/  ELECT P0, URZ, PT ;  /* 0x0000000000ff782f */ /* 0x000fe20003800000 */
[----:B--2---:R-:W-:Y:S02]  /*0890*/  ULEA UR5, UR5, UR6, 0x18 ;  /* 0x0000000605057291 */ /* 0x004fe4000f8ec0ff */
[----:B------:R-:W-:-:S04]  /*08a0*/  UIADD3 UR6, UPT, UPT, -UR4, 0x100000, URZ ;  /* 0x0010000004067890 */ /* 0x000fc8000fffe1ff */
[----:B------:R-:W-:Y:S02]  /*08b0*/  USHF.L.U32 UR7, UR6, 0xb, URZ ;  /* 0x0000000b06077899 */ /* 0x000fe400080006ff */
[----:B------:R-:W-:Y:S01]  /*08c0*/  USHF.L.U32 UR6, UR6, 0x1, URZ ;  /* 0x0000000106067899 */ /* 0x000fe200080006ff */
[----:B------:R-:W2:Y:S11]  /*08d0*/  FENCE.VIEW.ASYNC.S ;  /* 0x00000000000073c6 */ /* 0x000eb60000000000 */
[----:B--2---:R4:W2:Y:S01]  /*08e0*/  SYNCS.EXCH.64 URZ, [UR5+0x80], UR6 ;  /* 0x0000800605ff75b2 */ /* 0x0048a20008000100 */
[----:B------:R4:W3:Y:S02]  /*08f0*/  SYNCS.EXCH.64 URZ, [UR5+0x88], UR6 ;  /* 0x0000880605ff75b2 */ /* 0x0008e40008000100 */
[----:B----4-:R-:W-:Y:S01]  /*0900*/  NOP ;  /* 0x0000000000007918 */ /* 0x010fe20000000000 */
.L_x_11:
[----:B------:R-:W4:Y:S01]  /*0910*/  SHFL.IDX PT, R2, R97, RZ, 0x1f ;  /* 0x00001fff61027589 */ /* 0x000f2200000e0000 */
[----:B------:R-:W-:Y:S01]  /*0920*/  NOP ;  /* 0x0000000000007918 */ /* 0x000fe20000000000 */
[----:B----4-:R-:W-:-:S13]  /*0930*/  ISETP.NE.AND P0, PT, R2, 0x4, PT ;  /* 0x000000040200780c */ /* 0x010fda0003f05270 */
[----:B------:R-:W-:Y:S05]  /*0940*/  @P0 BRA `(.L_x_12) ;  /* 0x00000000004c0947 */ /* 0x000fea0003800000 */
[----:B--23--:R-:W2:Y:S01]  /*0950*/  S2UR UR5, SR_CgaCtaId ;  /* 0x00000000000579c3 */ /* 0x00cea20000008800 */
[----:B------:R-:W-:Y:S01]  /*0960*/  UMOV UR7, 0xe0 ;  /* 0x000000e000077882 */ /* 0x000fe20000000000 */
[----:B------:R-:W-:Y:S01]  /*0970*/  UMOV UR6, 0x400 ;  /* 0x0000040000067882 */ /* 0x000fe20000000000 */
[----:B------:R-:W-:Y:S01]  /*0980*/  USEL UR7, UR7, 0x100, UP4 ;  /* 0x0000010007077887 */ /* 0x000fe2000a000000 */
[----:B------:R-:W-:Y:S01]  /*0990*/  UMOV UR4, 0x1 ;  /* 0x0000000100047882 */ /* 0x000fe20000000000 */
[----:B------:R-:W-:Y:S01]  /*09a0*/  ELECT P0, URZ, PT ;  /* 0x0000000000ff782f */ /* 0x000fe20003800000 */
[----:B------:R-:W-:-:S04]  /*09b0*/  UIADD3 UR8, UPT, UPT, -UR4, 0x100000, URZ ;  /* 0x0010000004087890 */ /* 0x000fc8000fffe1ff */
[----:B------:R-:W-:Y:S02]  /*09c0*/  USHF.L.U32 UR9, UR8, 0xb, URZ ;  /* 0x0000000b08097899 */ /* 0x000fe400080006ff */
[----:B------:R-:W-:Y:S02]  /*09d0*/  USHF.L.U32 UR8, UR8, 0x1, URZ ;  /* 0x0000000108087899 */ /* 0x000fe400080006ff */
[----:B--2---:R-:W-:Y:S02]  /*09e0*/  ULEA UR5, UR5, UR6, 0x18 ;  /* 0x0000000605057291 */ /* 0x004fe4000f8ec0ff */
[----:B------:R-:W-:-:S04]  /*09f0*/  UIADD3 UR6, UPT, UPT, -UR7, 0x100000, URZ ;  /* 0x0010000007067890 */ /* 0x000fc8000fffe1ff */
[----:B------:R-:W-:Y:S02]  /*0a00*/  USHF.L.U32 UR7, UR6, 0xb, URZ ;  /* 0x0000000b06077899 */ /* 0x000fe400080006ff */
[----:B------:R-:W-:Y:S01]  /*0a10*/  USHF.L.U32 UR6, UR6, 0x1, URZ ;  /* 0x0000000106067899 */ /* 0x000fe200080006ff */
[----:B------:R-:W2:Y:S03]  /*0a20*/  FENCE.VIEW.ASYNC.S ;  /* 0x00000000000073c6 */ /* 0x000ea60000000000 */
[----:B--2---:R4:W2:Y:S08]  /*0a30*/  SYNCS.EXCH.64 URZ, [UR5+0x90], UR8 ;  /* 0x0000900805ff75b2 */ /* 0x0048b00008000100 */
[----:B------:R4:W3:Y:S01]  /*0a40*/  SYNCS.EXCH.64 URZ, [UR5+0xa0], UR6 ;  /* 0x0000a00605ff75b2 */ /* 0x0008e20008000100 */
[----:B------:R4:W1:Y:S01]  /*0a50*/  SYNCS.EXCH.64 URZ, [UR5+0x98], UR8 ;  /* 0x0000980805ff75b2 */ /* 0x0008620008000100 */
[----:B------:R4:W1:Y:S02]  /*0a60*/  SYNCS.EXCH.64 URZ, [UR5+0xa8], UR6 ;  /* 0x0000a80605ff75b2 */ /* 0x0008640008000100 */
[----:B----4-:R-:W-:Y:S01]  /*0a70*/  NOP ;  /* 0x0000000000007918 */ /* 0x010fe20000000000 */
.L_x_12:
[----:B------:R-:W4:Y:S01]  /*0a80*/  SHFL.IDX PT, R2, R97, RZ, 0x1f ;  /* 0x00001fff61027589 */ /* 0x000f2200000e0000 */
[----:B------:R-:W-:Y:S01]  /*0a90*/  NOP ;  /* 0x0000000000007918 */ /* 0x000fe20000000000 */
[----:B----4-:R-:W-:-:S13]  /*0aa0*/  ISETP.NE.AND P0, PT, R2, 0x5, PT ;  /* 0x000000050200780c */ /* 0x010fda0003f05270 */
[----:B------:R-:W-:Y:S05]  /*0ab0*/  @P0 BRA `(.L_x_13) ;  /* 0x0000000000480947 */ /* 0x000fea0003800000 */
[----:B--23--:R-:W2:Y:S01]  /*0ac0*/  S2UR UR6, SR_CgaCtaId ;  /* 0x00000000000679c3 */ /* 0x00cea20000008800 */
        /* <DEDUP_REMOVED lines=12> */
[----:B--2---:R4:W2:Y:S01]  /*0b90*/  SYNCS.EXCH.64 URZ, [UR6+0xb0], UR8 ;  /* 0x0000b00806ff75b2 */ /* 0x0048a20008000100 */
[----:B------:R4:W3:Y:S01]  /*0ba0*/  SYNCS.EXCH.64 URZ, [UR6+0xc0], UR4 ;  /* 0x0000c00406ff75b2 */ /* 0x0008e20008000100 */
[----:B------:R4:W1:Y:S01]  /*0bb0*/  SYNCS.EXCH.64 URZ, [UR6+0xb8], UR8 ;  /* 0x0000b80806ff75b2 */ /* 0x0008620008000100 */
[----:B------:R4:W1:Y:S02]  /*0bc0*/  SYNCS.EXCH.64 URZ, [UR6+0xc8], UR4 ;  /* 0x0000c80406ff75b2 */ /* 0x0008640008000100 */
[----:B----4-:R-:W-:Y:S01]  /*0bd0*/  NOP ;  /* 0x0000000000007918 */ /* 0x010fe20000000000 */
.L_x_13:
[----:B------:R-:W4:Y:S01]  /*0be0*/  SHFL.IDX PT, R2, R97, RZ, 0x1f ;  /* 0x00001fff61027589 */ /* 0x000f2200000e0000 */
[----:B------:R-:W1:Y:S01]  /*0bf0*/  S2UR UR44, SR_CTAID.X ;  /* 0x00000000002c79c3 */ /* 0x000e620000002500 */
[----:B------:R-:W-:-:S07]  /*0c00*/  NOP ;  /* 0x0000000000007918 */ /* 0x000fce0000000000 */
[----:B------:R-:W1:Y:S01]  /*0c10*/  S2UR UR36, SR_CTAID.Y ;  /* 0x00000000002479c3 */ /* 0x000e620000002600 */
[----:B----4-:R-:W-:-:S13]  /*0c20*/  ISETP.NE.AND P0, PT, R2, 0x3, PT ;  /* 0x000000030200780c */ /* 0x010fda0003f05270 */
[----:B-1----:R-:W-:Y:S05]  /*0c30*/  @P0 BRA `(.L_x_14) ;  /* 0x0000000000380947 */ /* 0x002fea0003800000 */
[----:B--23--:R-:W1:Y:S01]  /*0c40*/  S2UR UR5, SR_CgaCtaId ;  /* 0x00000000000579c3 */ /* 0x00ce620000008800 */
[----:B------:R-:W-:Y:S01]  /*0c50*/  UMOV UR6, 0x400 ;  /* 0x0000040000067882 */ /* 0x000fe20000000000 */
[----:B------:R-:W-:Y:S01]  /*0c60*/  UMOV UR4, 0x20 ;  /* 0x0000002000047882 */ /* 0x000fe20000000000 */
[----:B------:R-:W-:Y:S01]  /*0c70*/  ELECT P0, URZ, PT ;  /* 0x0000000000ff782f */ /* 0x000fe20003800000 */
[----:B-1----:R-:W-:Y:S02]  /*0c80*/  ULEA UR5, UR5, UR6, 0x18 ;  /* 0x0000000605057291 */ /* 0x002fe4000f8ec0ff */
[----:B------:R-:W-:-:S04]  /*0c90*/  UIADD3 UR6, UPT, UPT, -UR4, 0x100000, URZ ;  /* 0x0010000004067890 */ /* 0x000fc8000fffe1ff */
[----:B------:R-:W-:Y:S02]  /*0ca0*/  USHF.L.U32 UR7, UR6, 0xb, URZ ;  /* 0x0000000b06077899 */ /* 0x000fe400080006ff */
[----:B------:R-:W-:Y:S01]  /*0cb0*/  USHF.L.U32 UR6, UR6, 0x1, URZ ;  /* 0x0000000106067899 */ /* 0x000fe200080006ff */
[----:B------:R-:W1:Y:S11]  /*0cc0*/  FENCE.VIEW.ASYNC.S ;  /* 0x00000000000073c6 */ /* 0x000e760000000000 */
[----:B-1----:R1:W4:Y:S01]  /*0cd0*/  SYNCS.EXCH.64 URZ, [UR5+0xd0], UR6 ;  /* 0x0000d00605ff75b2 */ /* 0x0023220008000100 */
[----:B------:R1:W2:Y:S01]  /*0ce0*/  SYNCS.EXCH.64 URZ, [UR5+0xe0], UR6 ;  /* 0x0000e00605ff75b2 */ /* 0x0002a20008000100 */
[----:B------:R1:W3:Y:S01]  /*0cf0*/  SYNCS.EXCH.64 URZ, [UR5+0xd8], UR6 ;  /* 0x0000d80605ff75b2 */ /* 0x0002e20008000100 */
[----:B------:R1:W1:Y:S01]  /*0d00*/  SYNCS.EXCH.64 URZ, [UR5+0xe8], UR6 ;  /* 0x0000e80605ff75b2 */ /* 0x0002620008000100 */
[----:B------:R-:W-:Y:S01]  /*0d10*/  NOP ;  /* 0x0000000000007918 */ /* 0x000fe20000000000 */
.L_x_14:
[----:B------:R-:W-:-:S05]  /*0d20*/  CS2R.32 R94, SR_CgaSize ;  /* 0x00000000005e7805 */ /* 0x000fca0000008a00 */
[----:B------:R-:W-:-:S05]  /*0d30*/  IMAD R94, R94, -0xa0, RZ ;  /* 0xffffff605e5e7824 */ /* 0x000fca00078e02ff */
[----:B-123--:R-:W-:-:S14]  /*0d40*/  R2UR UR5, R94 ;  /* 0x000000005e0572ca */ /* 0x00efdc00000e0000 */
[----:B------:R-:W1:Y:S01]  /*0d50*/  LDCU UR5, c[0x0][UR5+0x2b0] ;  /* 0x00005600050577ac */ /* 0x000e620008000800 */
[----:B------:R-:W-:Y:S02]  /*0d60*/  I2FP.F32.U32 R6, UR44 ;  /* 0x0000002c00067c45 */ /* 0x000fe40008201000 */
[----:B------:R-:W-:-:S05]  /*0d70*/  CS2R.32 R5, SR_CgaSize ;  /* 0x0000000000057805 */ /* 0x000fca0000008a00 */
[----:B------:R-:W-:-:S06]  /*0d80*/  IMAD R5, R5, -0xa0, RZ ;  /* 0xffffff6005057824 */ /* 0x000fcc00078e02ff */
[----:B------:R-:W2:Y:S01]  /*0d90*/  LDC R5, c[0x0][R5+0x2a0] ;  /* 0x0000a80005057b82 */ /* 0x000ea20000000800 */
[----:B------:R-:W-:Y:S02]  /*0da0*/  I2FP.F32.U32 R4, UR36 ;  /* 0x0000002400047c45 */ /* 0x000fe40008201000 */
[----:B------:R-:W-:-:S05]  /*0db0*/  CS2R.32 R94, SR_CgaSize ;  /* 0x00000000005e7805 */ /* 0x000fca0000008a00 */
[----:B------:R-:W-:-:S05]  /*0dc0*/  IMAD R94, R94, -0xa0, RZ ;  /* 0xffffff605e5e7824 */ /* 0x000fca00078e02ff */
[----:B------:R-:W-:-:S14]  /*0dd0*/  R2UR UR4, R94 ;  /* 0x000000005e0472ca */ /* 0x000fdc00000e0000 */
[----:B------:R-:W3:Y:S01]  /*0de0*/  LDCU UR4, c[0x0][UR4+0x2b4] ;  /* 0x00005680040477ac */ /* 0x000ee20008000800 */
[----:B------:R-:W-:Y:S01]  /*0df0*/  NOP ;  /* 0x0000000000007918 */ /* 0x000fe20000000000 */
[----:B------:R-:W4:Y:S01]  /*0e00*/  LDCU UR14, c[0x0][0xf24] ;  /* 0x0001e480ff0e77ac */ /* 0x000f220008000800 */
[----:B------:R-:W-:-:S05]  /*0e10*/  CS2R.32 R2, SR_CgaSize ;  /* 0x0000000000027805 */ /* 0x000fca0000008a00 */
[----:B------:R-:W-:-:S06]  /*0e20*/  IMAD R2, R2, -0xa0, RZ ;  /* 0xffffff6002027824 */ /* 0x000fcc00078e02ff */
[----:B------:R-:W2:Y:S01]  /*0e30*/  LDC R2, c[0x0][R2+0x2a4] ;  /* 0x0000a90002027b82 */ /* 0x000ea20000000800 */
[----:B-1----:R-:W-:-:S07]  /*0e40*/  FMUL R6, R6, UR5 ;  /* 0x0000000506067c20 */ /* 0x002fce0008400000 */
[----:B------:R-:W1:Y:S01]  /*0e50*/  S2UR UR52, SR_CTAID.Z ;  /* 0x00000000003479c3 */ /* 0x000e620000002700 */
[----:B---3--:R-:W-:Y:S01]  /*0e60*/  FMUL R4, R4, UR4 ;  /* 0x0000000404047c20 */ /* 0x008fe20008400000 */
[----:B------:R-:W3:Y:S01]  /*0e70*/  F2I.U32.TRUNC.NTZ R94, R6 ;  /* 0x00000006005e7305 */ /* 0x000ee2000020f000 */
[----:B----4-:R-:W-:-:S07]  /*0e80*/  UISETP.GE.AND UP1, UPT, UR14, 0x1, UPT ;  /* 0x000000010e00788c */ /* 0x010fce000bf26270 */
[----:B------:R-:W4:Y:S01]  /*0e90*/  F2I.U32.TRUNC.NTZ R49, R4 ;  /* 0x0000000400317305 */ /* 0x000f22000020f000 */
[----:B---3--:R-:W-:-:S05]  /*0ea0*/  IADD3 R94, PT, PT, -R94, RZ, RZ ;  /* 0x000000ff5e5e7210 */ /* 0x008fca0007ffe1ff */
[----:B--2---:R-:W-:Y:S01]  /*0eb0*/  IMAD R94, R5, R94, UR44 ;  /* 0x0000002c055e7e24 */ /* 0x004fe2000f8e025e */
[----:B----4-:R-:W-:-:S05]  /*0ec0*/  IADD3 R49, PT, PT, -R49, RZ, RZ ;  /* 0x000000ff31317210 */ /* 0x010fca0007ffe1ff */
[----:B------:R-:W-:Y:S01]  /*0ed0*/  IMAD R49, R2, R49, UR36 ;  /* 0x0000002402317e24 */ /* 0x000fe2000f8e0231 */
[----:B------:R-:W-:Y:S06]  /*0ee0*/  BAR.SYNC.DEFER_BLOCKING 0x0 ;  /* 0x0000000000007b1d */ /* 0x000fec0000010000 */
[----:B-1----:R-:W-:Y:S05]  /*0ef0*/  BRA.U !UP1, `(.L_x_15) ;  /* 0x0000000109b87547 */ /* 0x002fea000b800000 */
[----:B------:R-:W1:Y:S01]  /*0f00*/  LDCU.128 UR4, c[0x0][0xf10] ;  /* 0x0001e200ff0477ac */ /* 0x000e620008000c00 */
[----:B------:R-:W2:Y:S01]  /*0f10*/  LDCU UR16, c[0x0][0x370] ;  /* 0x00006e00ff1077ac */ /* 0x000ea20008000800 */
[----:B------:R-:W3:Y:S01]  /*0f20*/  LDCU UR15, c[0x0][0x374] ;  /* 0x00006e80ff0f77ac */ /* 0x000ee20008000800 */
[----:B------:R-:W4:Y:S01]  /*0f30*/  LDCU UR12, c[0x0][0xf0c] ;  /* 0x0001e180ff0c77ac */ /* 0x000f220008000800 */
[----:B------:R-:W2:Y:S01]  /*0f40*/  LDCU UR11, c[0x0][0xf20] ;  /* 0x0001e400ff0b77ac */ /* 0x000ea20008000800 */
[----:B------:R-:W2:Y:S01]  /*0f50*/  LDCU.64 UR8, c[0x0][0xf28] ;  /* 0x0001e500ff0877ac */ /* 0x000ea20008000a00 */
[----:B-1----:R-:W-:Y:S02]  /*0f60*/  UISETP.NE.AND UP2, UPT, UR6, 0x1, UPT ;  /* 0x000000010600788c */ /* 0x002fe4000bf45270 */
[----:B---3--:R-:W-:Y:S02]  /*0f70*/  UIMAD.WIDE.U32 UR20, UR15, UR7, URZ ;  /* 0x000000070f1472a5 */ /* 0x008fe4000f8e00ff */
[----:B------:R-:W-:-:S02]  /*0f80*/  UISETP.NE.AND UP1, UPT, UR14, 0x1, UPT ;  /* 0x000000010e00788c */ /* 0x000fc4000bf25270 */
[----:B----4-:R-:W-:Y:S02]  /*0f90*/  UISETP.NE.AND UP3, UPT, UR12, 0x1, UPT ;  /* 0x000000010c00788c */ /* 0x010fe4000bf65270 */
[----:B------:R-:W-:Y:S02]  /*0fa0*/  UIMAD.WIDE.U32 UR22, UR36, UR7, URZ ;  /* 0x00000007241672a5 */ /* 0x000fe4000f8e00ff */
[----:B--2---:R-:W-:Y:S01]  /*0fb0*/  UIMAD.WIDE.U32 UR18, UR16, UR4, URZ ;  /* 0x00000004101272a5 */ /* 0x004fe2000f8e00ff */
[----:B------:R-:W-:Y:S01]  /*0fc0*/  UMOV UR7, UR21 ;  /* 0x0000001500077c82 */ /* 0x000fe20008000000 */
[----:B------:R-:W-:Y:S02]  /*0fd0*/  UIMAD.WIDE.U32 UR20, UR44, UR4, URZ ;  /* 0x000000042c1472a5 */ /* 0x000fe4000f8e00ff */
[----:B------:R-:W-:-:S03]  /*0fe0*/  @UP2 USHF.R.U32.HI UR15, URZ, UR11, UR7 ;  /* 0x0000000bff0f2299 */ /* 0x000fc60008011607 */
[----:B------:R-:W-:Y:S02]  /*0ff0*/  @UP3 USHF.R.U32.HI UR16, URZ, UR5, UR19 ;  /* 0x00000005ff103299 */ /* 0x000fe40008011613 */
[----:B------:R-:W-:Y:S02]  /*1000*/  UIMAD.WIDE.U32 UR18, UR15, UR8, URZ ;  /* 0x000000080f1272a5 */ /* 0x000fe4000f8e00ff */
[----:B------:R-:W-:Y:S02]  /*1010*/  USHF.R.U32.HI UR23, URZ, UR11, UR23 ;  /* 0x0000000bff177299 */ /* 0x000fe40008011617 */
[----:B------:R-:W-:Y:S02]  /*1020*/  UIMAD.WIDE.U32 UR24, UR16, UR8, URZ ;  /* 0x00000008101872a5 */ /* 0x000fe4000f8e00ff */
[----:B------:R-:W-:Y:S02]  /*1030*/  @UP1 USHF.R.U32.HI UR15, URZ, UR9, UR19 ;  /* 0x00000009ff0f1299 */ /* 0x000fe40008011613 */
[----:B------:R-:W-:-:S02]  /*1040*/  USHF.R.U32.HI UR21, URZ, UR5, UR21 ;  /* 0x00000005ff157299 */ /* 0x000fc40008011615 */
[----:B------:R-:W-:Y:S02]  /*1050*/  USEL UR23, UR36, UR23, !UP2 ;  /* 0x0000001724177287 */ /* 0x000fe4000d000000 */
[----:B------:R-:W-:Y:S02]  /*1060*/  @UP1 USHF.R.U32.HI UR16, URZ, UR9, UR25 ;  /* 0x00000009ff101299 */ /* 0x000fe40008011619 */
[----:B------:R-:W-:Y:S02]  /*1070*/  UIMAD UR15, UR15, UR14, URZ ;  /* 0x0000000e0f0f72a4 */ /* 0x000fe4000f8e02ff */
[----:B------:R-:W-:Y:S02]  /*1080*/  USEL UR21, UR44, UR21, !UP3 ;  /* 0x000000152c157287 */ /* 0x000fe4000d800000 */
[----:B------:R-:W-:Y:S02]  /*1090*/  UIMAD UR4, UR16, UR14, URZ ;  /* 0x0000000e100472a4 */ /* 0x000fe4000f8e02ff */
[----:B------:R-:W-:-:S02]  /*10a0*/  UISETP.GE.AND UP2, UPT, UR23, UR15, UPT ;  /* 0x0000000f1700728c */ /* 0x000fc4000bf46270 */
[----:B------:R-:W-:Y:S02]  /*10b0*/  UIMAD.WIDE.U32 UR18, UR23, UR8, URZ ;  /* 0x00000008171272a5 */ /* 0x000fe4000f8e00ff */
[----:B------:R-:W-:Y:S02]  /*10c0*/  UISETP.GE.OR UP2, UPT, UR21, UR4, UP2 ;  /* 0x000000041500728c */ /* 0x000fe40009746670 */
[----:B------:R-:W-:Y:S02]  /*10d0*/  USHF.R.U32.HI UR5, URZ, UR9, UR19 ;  /* 0x00000009ff057299 */ /* 0x000fe40008011613 */
[----:B------:R-:W-:Y:S02]  /*10e0*/  UIMAD.WIDE.U32 UR24, UR21, UR8, URZ ;  /* 0x00000008151872a5 */ /* 0x000fe4000f8e00ff */
[----:B------:R-:W-:Y:S02]  /*10f0*/  USEL UR5, UR23, UR5, !UP1 ;  /* 0x0000000517057287 */ /* 0x000fe4000c800000 */
[----:B------:R-:W-:-:S02]  /*1100*/  UIADD3 UR4, UPT, UPT, -UR23, URZ, URZ ;  /* 0x000000ff17047290 */ /* 0x000fc4000fffe1ff */
[----:B------:R-:W-:Y:S02]  /*1110*/  UIADD3 UR7, UPT, UPT, -UR5, URZ, URZ ;  /* 0x000000ff05077290 */ /* 0x000fe4000fffe1ff */
[----:B------:R-:W-:Y:S02]  /*1120*/  @!UP2 USHF.R.U32.HI UR9, URZ, UR9, UR25 ;  /* 0x00000009ff09a299 */ /* 0x000fe40008011619 */
[----:B------:R-:W-:Y:S02]  /*1130*/  UIMAD UR7, UR14, UR7, UR23 ;  /* 0x000000070e0772a4 */ /* 0x000fe4000f8e0217 */
[----:B------:R-:W-:Y:S02]  /*1140*/  @!UP2 USEL UR9, UR21, UR9, !UP1 ;  /* 0x000000091509a287 */ /* 0x000fe4000c800000 */
[----:B------:R-:W-:Y:S02]  /*1150*/  UIADD3 UR8, UPT, UPT, -UR21, URZ, URZ ;  /* 0x000000ff15087290 */ /* 0x000fe4000fffe1ff */
[----:B------:R-:W-:-:S02]  /*1160*/  @!UP2 UIMAD UR7, UR7, UR16, UR9 ;  /* 0x000000100707a2a4 */ /* 0x000fc4000f8e0209 */
[----:B------:R-:W-:Y:S02]  /*1170*/  @!UP2 UIADD3 UR5, UPT, UPT, UR5, -UR9, URZ ;  /* 0x800000090505a290 */ /* 0x000fe4000fffe0ff */
[----:B------:R-:W-:Y:S02]  /*1180*/  UIMAD UR4, UR6, UR4, UR36 ;  /* 0x00000004060472a4 */ /* 0x000fe4000f8e0224 */
[----:B------:R-:W-:Y:S02]  /*1190*/  @!UP2 UIMAD UR23, UR5, UR14, UR21 ;  /* 0x0000000e0517a2a4 */ /* 0x000fe4000f8e0215 */
[----:B------:R-:W-:Y:S01]  /*11a0*/  UIMAD UR8, UR12, UR8, UR44 ;  /* 0x000000080c0872a4 */ /* 0x000fe2000f8e022c */
[----:B------:R-:W-:Y:S01]  /*11b0*/  @!UP2 UMOV UR21, UR7 ;  /* 0x000000070015ac82 */ /* 0x000fe20008000000 */
[----:B------:R-:W-:Y:S02]  /*11c0*/  UIMAD UR36, UR23, UR6, UR4 ;  /* 0x00000006172472a4 */ /* 0x000fe4000f8e0204 */
[----:B------:R-:W-:-:S12]  /*11d0*/  UIMAD UR44, UR21, UR12, UR8 ;  /* 0x0000000c152c72a4 */ /* 0x000fd8000f8e0208 */
.L_x_15:
[----:B------:R-:W1:Y:S01]  /*11e0*/  LDCU UR4, c[0x0][0xf30] ;  /* 0x0001e600ff0477ac */ /* 0x000e620008000800 */
[----:B------:R-:W2:Y:S08]  /*11f0*/  S2UR UR53, SR_CgaCtaId ;  /* 0x00000000003579c3 */ /* 0x000eb00000008800 */
[----:B------:R-:W3:Y:S01]  /*1200*/  LDC R40, c[0x0][0xf24] ;  /* 0x0003c900ff287b82 */ /* 0x000ee20000000800 */
[----:B-1----:R-:W-:-:S09]  /*1210*/  UISETP.NE.AND UP1, UPT, UR4, 0x1, UPT ;  /* 0x000000010400788c */ /* 0x002fd2000bf25270 */
[----:B--2---:R-:W-:Y:S05]  /*1220*/  BRA.U UP1, `(.L_x_16) ;  /* 0x0000000101407547 */ /* 0x004fea000b800000 */
[----:B------:R-:W1:Y:S01]  /*1230*/  LDCU.128 UR4, c[0x0][0xf10] ;  /* 0x0001e200ff0477ac */ /* 0x000e620008000c00 */
[----:B------:R-:W2:Y:S01]  /*1240*/  LDCU UR9, c[0x0][0xf0c] ;  /* 0x0001e180ff0977ac */ /* 0x000ea20008000800 */
[----:B------:R-:W4:Y:S01]  /*1250*/  LDCU UR8, c[0x0][0xf20] ;  /* 0x0001e400ff0877ac */ /* 0x000f220008000800 */
[----:B-1----:R-:W-:Y:S02]  /*1260*/  UIMAD.WIDE.U32 UR16, UR44, UR4, URZ ;  /* 0x000000042c1072a5 */ /* 0x002fe4000f8e00ff */
[----:B------:R-:W-:Y:S02]  /*1270*/  UIMAD.WIDE.U32 UR14, UR36, UR7, URZ ;  /* 0x00000007240e72a5 */ /* 0x000fe4000f8e00ff */
[----:B--2---:R-:W-:Y:S02]  /*1280*/  UISETP.NE.AND UP2, UPT, UR9, 0x1, UPT ;  /* 0x000000010900788c */ /* 0x004fe4000bf45270 */
[----:B------:R-:W-:Y:S01]  /*1290*/  UISETP.NE.AND UP1, UPT, UR6, 0x1, UPT ;  /* 0x000000010600788c */ /* 0x000fe2000bf25270 */
[----:B------:R-:W-:Y:S01]  /*12a0*/  UMOV UR7, UR17 ;  /* 0x0000001100077c82 */ /* 0x000fe20008000000 */
[----:B----4-:R-:W-:-:S02]  /*12b0*/  USHF.R.U32.HI UR8, URZ, UR8, UR15 ;  /* 0x00000008ff087299 */ /* 0x010fc4000801160f */
[----:B------:R-:W-:Y:S02]  /*12c0*/  USHF.R.U32.HI UR5, URZ, UR5, UR7 ;  /* 0x00000005ff057299 */ /* 0x000fe40008011607 */
[----:B------:R-:W-:Y:S02]  /*12d0*/  USEL UR8, UR36, UR8, !UP1 ;  /* 0x0000000824087287 */ /* 0x000fe4000c800000 */
[----:B------:R-:W-:-:S04]  /*12e0*/  USEL UR5, UR44, UR5, !UP2 ;  /* 0x000000052c057287 */ /* 0x000fc8000d000000 */
[----:B------:R-:W-:Y:S02]  /*12f0*/  UIADD3 UR4, UPT, UPT, UR5, -UR8, URZ ;  /* 0x8000000805047290 */ /* 0x000fe4000fffe0ff */
[----:B------:R-:W-:Y:S02]  /*1300*/  UIADD3 UR5, UPT, UPT, -UR5, UR8, URZ ;  /* 0x0000000805057290 */ /* 0x000fe4000fffe1ff */
[----:B------:R-:W-:Y:S02]  /*1310*/  UIMAD UR36, UR4, UR6, UR36 ;  /* 0x00000006042472a4 */ /* 0x000fe4000f8e0224 */
[----:B------:R-:W-:-:S12]  /*1320*/  UIMAD UR44, UR5, UR9, UR44 ;  /* 0x00000009052c72a4 */ /* 0x000fd8000f8e022c */
.L_x_16:
[----:B------:R-:W-:Y:S01]  /*1330*/  BAR.SYNC.DEFER_BLOCKING 0x0 ;  /* 0x0000000000007b1d */ /* 0x000fe20000010000 */
[----:B------:R-:W-:Y:S01]  /*1340*/  UISETP.NE.AND UP1, UPT, UR10, 0x2, UPT ;  /* 0x000000020a00788c */ /* 0x000fe2000bf25270 */
[----:B------:R-:W-:Y:S02]  /*1350*/  ISETP.NE.OR P5, PT, R0, 0x2, !P5 ;  /* 0x000000020000780c */ /* 0x000fe40006fa5670 */
[----:B------:R-:W-:-:S06]  /*1360*/  LOP3.LUT R2, R3, 0x1f, RZ, 0xc0, !PT ;  /* 0x0000001f03027812 */ /* 0x000fcc00078ec0ff */
[----:B------:R-:W-:Y:S05]  /*1370*/  BRA.U UP1, `(.L_x_17) ;  /* 0x0000001501007547 */ /* 0x000fea000b800000 */
[----:B------:R-:W1:Y:S01]  /*1380*/  LDCU UR14, c[0x0][0x38c] ;  /* 0x00007180ff0e77ac */ /* 0x000e620008000800 */
[----:B------:R-:W2:Y:S01]  /*1390*/  LDC R9, c[0x0][0x370] ;  /* 0x0000dc00ff097b82 */ /* 0x000ea20000000800 */
[----:B------:R-:W-:Y:S01]  /*13a0*/  HFMA2 R14, -RZ, RZ, 0, 0 ;  /* 0x00000000ff0e7431 */ /* 0x000fe200000001ff */
[----:B------:R-:W-:Y:S01]  /*13b0*/  ISETP.EQ.OR P4, PT, R2, RZ, P5 ;  /* 0x000000ff0200720c */ /* 0x000fe20002f82670 */
[----:B------:R-:W-:Y:S01]  /*13c0*/  IMAD.MOV.U32 R15, RZ, RZ, 0x1 ;  /* 0x00000001ff0f7424 */ /* 0x000fe200078e00ff */
[----:B------:R-:W-:Y:S01]  /*13d0*/  CS2R R12, SRZ ;  /* 0x00000000000c7805 */ /* 0x000fe2000001ff00 */
[----:B------:R-:W-:Y:S01]  /*13e0*/  IMAD.MOV.U32 R10, RZ, RZ, 0x1 ;  /* 0x00000001ff0a7424 */ /* 0x000fe200078e00ff */
[----:B------:R-:W4:Y:S02]  /*13f0*/  LDCU.64 UR30, c[0x0][0x348] ;  /* 0x00006900ff1e77ac */ /* 0x000f240008000a00 */
[----:B------:R-:W2:Y:S01]  /*1400*/  LDC R0, c[0x0][0x374] ;  /* 0x0000dd00ff007b82 */ /* 0x000ea20000000800 */
[----:B------:R-:W-:Y:S01]  /*1410*/  UMOV UR6, URZ ;  /* 0x000000ff00067c82 */ /* 0x000fe20008000000 */
[----:B-1----:R-:W-:-:S04]  /*1420*/  UIADD3 UR5, UPT, UPT, UR14, 0xff, URZ ;  /* 0x000000ff0e057890 */ /* 0x002fc8000fffe0ff */
[----:B------:R-:W-:-:S04]  /*1430*/  USHF.R.S32.HI UR4, URZ, 0x1f, UR5 ;  /* 0x0000001fff047899 */ /* 0x000fc80008011405 */
[----:B------:R-:W-:-:S04]  /*1440*/  ULEA.HI UR4, UR4, UR5, URZ, 0x8 ;  /* 0x0000000504047291 */ /* 0x000fc8000f8f40ff */
[----:B------:R-:W-:Y:S02]  /*1450*/  USHF.R.S32.HI UR22, URZ, 0x8, UR4 ;  /* 0x00000008ff167899 */ /* 0x000fe40008011404 */
[----:B------:R-:W-:Y:S02]  /*1460*/  UIADD3 UR4, UPT, UPT, UR14, -0x1, URZ ;  /* 0xffffffff0e047890 */ /* 0x000fe4000fffe0ff */
[----:B------:R-:W-:Y:S02]  /*1470*/  UISETP.LT.U32.AND UP0, UPT, UR22, 0x4, UPT ;  /* 0x000000041600788c */ /* 0x000fe4000bf01070 */
[----:B------:R-:W-:Y:S02]  /*1480*/  UISETP.GE.U32.AND UP1, UPT, UR4, -0x1ff, UPT ;  /* 0xfffffe010400788c */ /* 0x000fe4000bf26070 */
[----:B------:R-:W-:Y:S02]  /*1490*/  USEL UR15, UR22, 0x4, UP0 ;  /* 0x00000004160f7887 */ /* 0x000fe40008000000 */
[----:B------:R-:W-:-:S02]  /*14a0*/  UIADD3 UR14, UPT, UPT, UR14, 0x1fe, URZ ;  /* 0x000001fe0e0e7890 */ /* 0x000fc4000fffe0ff */
[----:B------:R-:W-:Y:S02]  /*14b0*/  UIADD3 UR5, UPT, UPT, UR15, -0x1, URZ ;  /* 0xffffffff0f057890 */ /* 0x000fe4000fffe0ff */
[----:B------:R-:W-:-:S03]  /*14c0*/  UIADD3 UR7, UPT, UPT, UR22, -UR15, URZ ;  /* 0x8000000f16077290 */ /* 0x000fc6000fffe0ff */
[----:B------:R-:W-:-:S04]  /*14d0*/  @UP1 UIADD3 UR5, UPT, UPT, UR15, URZ, URZ ;  /* 0x000000ff0f051290 */ /* 0x000fc8000fffe0ff */
[----:B----4-:R-:W-:-:S12]  /*14e0*/  UIADD3 UR5, UPT, UPT, UR5, 0x1, URZ ;  /* 0x0000000105057890 */ /* 0x010fd8000fffe0ff */
.L_x_39:
[----:B------:R-:W-:Y:S01]  /*14f0*/  UISETP.NE.AND UP0, UPT, UR53, URZ, UPT ;  /* 0x000000ff3500728c */ /* 0x000fe2000bf05270 */
[----:B------:R-:W1:Y:S08]  /*1500*/  S2UR UR53, SR_CgaCtaId ;  /* 0x00000000003579c3 */ /* 0x000e700000008800 */
[----:B------:R-:W-:Y:S05]  /*1510*/  BRA.U UP0, `(.L_x_18) ;  /* 0x0000000100347547 */ /* 0x000fea000b800000 */
[----:B------:R-:W4:Y:S01]  /*1520*/  S2R R2, SR_CgaCtaId ;  /* 0x0000000000027919 */ /* 0x000f220000008800 */
[----:B------:R-:W-:-:S04]  /*1530*/  MOV R3, 0x400 ;  /* 0x0000040000037802 */ /* 0x000fc80000000f00 */
[----:B----4-:R-:W-:Y:S02]  /*1540*/  LEA R3, R2, R3, 0x18 ;  /* 0x0000000302037211 */ /* 0x010fe400078ec0ff */
[----:B------:R-:W-:-:S03]  /*1550*/  SHF.L.U32 R2, R10, 0x1f, RZ ;  /* 0x0000001f0a027819 */ /* 0x000fc600000006ff */
[----:B------:R-:W-:-:S04]  /*1560*/  IMAD R3, R12, 0x8, R3 ;  /* 0x000000080c037824 */ /* 0x000fc800078e0203 */
[----:B------:R-:W4:Y:S02]  /*1570*/  SYNCS.PHASECHK.TRANS64.TRYWAIT P0, [R3+URZ+0xe0], R2 ;  /* 0x0000e002030075a7 */ /* 0x000f2400080011ff */
[----:B----4-:R-:W-:Y:S05]  /*1580*/  @!P0 BRA `(.L_x_19) ;  /* 0x0000008c00bc8947 */ /* 0x010fea0003800000 */
.L_x_133:
[----:B------:R-:W-:Y:S01]  /*1590*/  VIADD R12, R12, 0x1 ;  /* 0x000000010c0c7836 */ /* 0x000fe20000000000 */
[----:B------:R4:W-:Y:S04]  /*15a0*/  SYNCS.ARRIVE.TRANS64.A1T0 RZ, [R3+URZ+0xd0], RZ ;  /* 0x0000d0ff03ff79a7 */ /* 0x0009e800081000ff */
[----:B------:R-:W-:-:S04]  /*15b0*/  ISETP.NE.AND P0, PT, R12, 0x2, PT ;  /* 0x000000020c00780c */ /* 0x000fc80003f05270 */
[----:B------:R-:W-:Y:S02]  /*15c0*/  SEL R12, R12, RZ, P0 ;  /* 0x000000ff0c0c7207 */ /* 0x000fe40000000000 */
[----:B----4-:R-:W-:-:S04]  /*15d0*/  SEL R3, RZ, 0x1, P0 ;  /* 0x00000001ff037807 */ /* 0x010fc80000000000 */
[----:B------:R-:W-:Y:S02]  /*15e0*/  LOP3.LUT R10, R10, R3, RZ, 0x3c, !PT ;  /* 0x000000030a0a7212 */ /* 0x000fe400078e3cff */
.L_x_18:
[----:B------:R-:W-:Y:S01]  /*15f0*/  UMOV UR4, 0x400 ;  /* 0x0000040000047882 */ /* 0x000fe20000000000 */
[----:B------:R-:W-:Y:S01]  /*1600*/  SHF.L.U32 R2, R15, 0x1f, RZ ;  /* 0x0000001f0f027819 */ /* 0x000fe200000006ff */
[----:B-1----:R-:W-:Y:S02]  /*1610*/  ULEA UR4, UR53, UR4, 0x18 ;  /* 0x0000000435047291 */ /* 0x002fe4000f8ec0ff */
[----:B------:R-:W-:Y:S02]  /*1620*/  UISETP.GE.U32.AND UP0, UPT, UR14, 0x1ff, UPT ;  /* 0x000001ff0e00788c */ /* 0x000fe4000bf06070 */
[----:B------:R-:W-:Y:S02]  /*1630*/  ULEA UR8, UR6, UR4, 0x3 ;  /* 0x0000000406087291 */ /* 0x000fe4000f8e18ff */
[----:B------:R-:W-:Y:S02]  /*1640*/  USHF.L.U32 UR51, UR44, 0x7, URZ ;  /* 0x000000072c337899 */ /* 0x000fe400080006ff */
[----:B------:R-:W-:Y:S01]  /*1650*/  USHF.L.U32 UR27, UR36, 0x7, URZ ;  /* 0x00000007241b7899 */ /* 0x000fe200080006ff */
[----:B------:R-:W-:-:S04]  /*1660*/  UMOV UR32, URZ ;  /* 0x000000ff00207c82 */ /* 0x000fc80008000000 */
[----:B------:R1:W4:Y:S01]  /*1670*/  SYNCS.PHASECHK.TRANS64.TRYWAIT P1, [UR8+0x20], R2 ;  /* 0x00002002ff0075a7 */ /* 0x0003220008021108 */
[----:B------:R-:W-:Y:S06]  /*1680*/  BRA.U !UP0, `(.L_x_20) ;  /* 0x0000000108fc7547 */ /* 0x000fec000b800000 */
[----:B------:R-:W-:Y:S01]  /*1690*/  UMOV UR9, URZ ;  /* 0x000000ff00097c82 */ /* 0x000fe20008000000 */
[----:B------:R-:W-:-:S05]  /*16a0*/  UMOV UR8, UR6 ;  /* 0x0000000600087c82 */ /* 0x000fca0008000000 */
.L_x_27:
[----:B------:R-:W-:Y:S01]  /*16b0*/  ULEA UR49, UR8, UR4, 0x3 ;  /* 0x0000000408317291 */ /* 0x000fe2000f8e18ff */
[----:B----4-:R-:W-:Y:S01]  /*16c0*/  @!P5 MOV R3, 0x9000 ;  /* 0x000090000003d802 */ /* 0x010fe20000000f00 */
[----:B----4-:R-:W-:Y:S10]  /*16d0*/  @P1 BRA `(.L_x_21) ;  /* 0x00000000000c1947 */ /* 0x010ff40003800000 */
[----:B------:R-:W-:-:S04]  /*16e0*/  SHF.L.U32 R5, R15, 0x1f, RZ ;  /* 0x0000001f0f057819 */ /* 0x000fc800000006ff */
[----:B------:R-:W4:Y:S02]  /*16f0*/  SYNCS.PHASECHK.TRANS64.TRYWAIT P0, [UR49+0x20], R5 ;  /* 0x00002005ff0075a7 */ /* 0x000f240008001131 */
[----:B----4-:R-:W-:Y:S05]  /*1700*/  @!P0 BRA `(.L_x_22) ;  /* 0x0000008c00708947 */ /* 0x010fea0003800000 */
.L_x_21:
[----:B------:R4:W-:Y:S01]  /*1710*/  @!P5 SYNCS.ARRIVE.TRANS64 RZ, [UR49], R3 ;  /* 0x00000003ffffd9a7 */ /* 0x0009e20008000031 */
[----:B------:R-:W-:Y:S04]  /*1720*/  BSSY.RECONVERGENT B0, `(.L_x_23) ;  /* 0x0000003000007945 */ /* 0x000fe80003800200 */
[----:B------:R-:W-:Y:S05]  /*1730*/  @P4 BRA `(.L_x_24) ;  /* 0x0000000000044947 */ /* 0x000fea0003800000 */
[----:B------:R-:W-:Y:S05]  /*1740*/  BPT.TRAP 0x1 ;  /* 0x000000040000795c */ /* 0x000fea0000300000 */
.L_x_24:
[----:B------:R-:W-:Y:S05]  /*1750*/  BSYNC.RECONVERGENT B0 ;  /* 0x0000000000007941 */ /* 0x000fea0003800200 */
.L_x_23:
[----:B------:R-:W-:Y:S01]  /*1760*/  UIADD3 UR6, UPT, UPT, UR8, 0x1, URZ ;  /* 0x0000000108067890 */ /* 0x000fe2000fffe0ff */
[----:B------:R-:W-:Y:S01]  /*1770*/  BSSY.RECONVERGENT B0, `(.L_x_25) ;  /* 0x000002b000007945 */ /* 0x000fe20003800200 */
[----:B------:R-:W-:Y:S02]  /*1780*/  ELECT P0, URZ, PT ;  /* 0x0000000000ff782f */ /* 0x000fe40003800000 */
[----:B------:R-:W-:-:S04]  /*1790*/  UISETP.NE.AND UP0, UPT, UR6, 0x4, UPT ;  /* 0x000000040600788c */ /* 0x000fc8000bf05270 */
[----:B------:R-:W-:Y:S02]  /*17a0*/  USEL UR11, URZ, 0x1, UP0 ;  /* 0x00000001ff0b7887 */ /* 0x000fe40008000000 */
[----:B------:R-:W-:-:S04]  /*17b0*/  USEL UR6, UR6, URZ, UP0 ;  /* 0x000000ff06067287 */ /* 0x000fc80008000000 */
[----:B------:R-:W-:Y:S01]  /*17c0*/  ULEA UR10, UR6, UR4, 0x3 ;  /* 0x00000004060a7291 */ /* 0x000fe2000f8e18ff */
[----:B------:R-:W-:-:S04]  /*17d0*/  LOP3.LUT R15, R15, UR11, RZ, 0x3c, !PT ;  /* 0x0000000b0f0f7c12 */ /* 0x000fc8000f8e3cff */
[----:B-1----:R-:W-:-:S04]  /*17e0*/  SHF.L.U32 R2, R15, 0x1f, RZ ;  /* 0x0000001f0f027819 */ /* 0x002fc800000006ff */
[----:B------:R1:W1:Y:S01]  /*17f0*/  SYNCS.PHASECHK.TRANS64.TRYWAIT P1, [UR10+0x20], R2 ;  /* 0x00002002ff0075a7 */ /* 0x000262000802110a */
[----:B------:R-:W-:Y:S05]  /*1800*/  @!P0 BRA `(.L_x_26) ;  /* 0x0000000000848947 */ /* 0x000fea0003800000 */
[----:B------:R-:W-:Y:S02]  /*1810*/  ULEA UR24, UR8, UR4, 0xe ;  /* 0x0000000408187291 */ /* 0x000fe4000f8e70ff */
[----:B------:R-:W-:Y:S02]  /*1820*/  UIADD3 UR20, UP3, UPT, UR30, 0x80, URZ ;  /* 0x000000801e147890 */ /* 0x000fe4000ff7e0ff */
[----:B------:R-:W-:Y:S02]  /*1830*/  UIADD3 UR18, UP2, UPT, UR30, 0x180, URZ ;  /* 0x000001801e127890 */ /* 0x000fe4000ff5e0ff */
[----:B------:R-:W-:Y:S02]  /*1840*/  ULEA UR32, UR8, UR4, 0xb ;  /* 0x0000000408207291 */ /* 0x000fe4000f8e58ff */
[----:B------:R-:W-:Y:S02]  /*1850*/  UIADD3 UR16, UP1, UPT, UR30, 0x280, URZ ;  /* 0x000002801e107890 */ /* 0x000fe4000ff3e0ff */
[----:B------:R-:W-:-:S02]  /*1860*/  UIADD3 UR12, UP0, UPT, UR30, 0x380, URZ ;  /* 0x000003801e0c7890 */ /* 0x000fc4000ff1e0ff */
[----:B------:R-:W-:Y:S02]  /*1870*/  USHF.L.U32 UR50, UR9, 0x8, URZ ;  /* 0x0000000809327899 */ /* 0x000fe400080006ff */
[----:B------:R-:W-:Y:S02]  /*1880*/  UIADD3.X UR21, UPT, UPT, URZ, UR31, URZ, UP3, !UPT ;  /* 0x0000001fff157290 */ /* 0x000fe40009ffe4ff */
[----:B------:R-:W-:Y:S02]  /*1890*/  UIADD3 UR48, UPT, UPT, UR24, 0x10800, URZ ;  /* 0x0001080018307890 */ /* 0x000fe4000fffe0ff */
[----:B------:R-:W-:Y:S02]  /*18a0*/  UIADD3.X UR19, UPT, UPT, URZ, UR31, URZ, UP2, !UPT ;  /* 0x0000001fff137290 */ /* 0x000fe400097fe4ff */
[----:B------:R-:W-:Y:S02]  /*18b0*/  UIADD3 UR24, UPT, UPT, UR24, 0x20800, URZ ;  /* 0x0002080018187890 */ /* 0x000fe4000fffe0ff */
[----:B------:R-:W-:-:S02]  /*18c0*/  USHF.L.U32 UR43, UR9, 0x2, URZ ;  /* 0x00000002092b7899 */ /* 0x000fc400080006ff */
[----:B------:R-:W-:Y:S02]  /*18d0*/  UIADD3.X UR17, UPT, UPT, URZ, UR31, URZ, UP1, !UPT ;  /* 0x0000001fff117290 */ /* 0x000fe40008ffe4ff */
[----:B------:R-:W-:Y:S02]  /*18e0*/  UIADD3 UR40, UPT, UPT, UR32, 0x30800, URZ ;  /* 0x0003080020287890 */ /* 0x000fe4000fffe0ff */
[----:B------:R-:W-:Y:S02]  /*18f0*/  UIADD3.X UR13, UPT, UPT, URZ, UR31, URZ, UP0, !UPT ;  /* 0x0000001fff0d7290 */ /* 0x000fe400087fe4ff */
[----:B------:R-:W-:Y:S01]  /*1900*/  UIADD3 UR32, UPT, UPT, UR32, 0x32800, URZ ;  /* 0x0003280020207890 */ /* 0x000fe2000fffe0ff */
[----:B------:R-:W-:Y:S01]  /*1910*/  UMOV UR10, 0x0 ;  /* 0x00000000000a7882 */ /* 0x000fe20000000000 */
[----:B------:R-:W-:Y:S01]  /*1920*/  UMOV UR11, 0x10000000 ;  /* 0x10000000000b7882 */ /* 0x000fe20000000000 */
[----:B------:R-:W-:Y:S01]  /*1930*/  UMOV UR25, UR49 ;  /* 0x0000003100197c82 */ /* 0x000fe20008000000 */
[----:B------:R-:W-:Y:S01]  /*1940*/  UMOV UR28, UR52 ;  /* 0x00000034001c7c82 */ /* 0x000fe20008000000 */
[----:B------:R-:W-:Y:S01]  /*1950*/  UMOV UR42, URZ ;  /* 0x000000ff002a7c82 */ /* 0x000fe20008000000 */
[----:B------:R-:W-:Y:S01]  /*1960*/  UMOV UR26, UR50 ;  /* 0x00000032001a7c82 */ /* 0x000fe20008000000 */
[----:B------:R-:W-:Y:S01]  /*1970*/  UMOV UR41, UR49 ;  /* 0x0000003100297c82 */ /* 0x000fe20008000000 */
[----:B------:R-:W-:Y:S01]  /*1980*/  UMOV UR45, UR52 ;  /* 0x00000034002d7c82 */ /* 0x000fe20008000000 */
[----:B------:R1:W-:Y:S01]  /*1990*/  UTMALDG.3D [UR48], [UR20], desc[UR10] ;  /* 0x00000a30140075b4 */ /* 0x0003e20008011000 */
[----:B------:R-:W-:Y:S01]  /*19a0*/  UMOV UR33, UR49 ;  /* 0x0000003100217c82 */ /* 0x000fe20008000000 */
[----:B------:R-:W-:Y:S01]  /*19b0*/  UMOV UR37, UR52 ;  /* 0x0000003400257c82 */ /* 0x000fe20008000000 */
[----:B------:R-:W-:Y:S01]  /*19c0*/  UMOV UR34, UR42 ;  /* 0x0000002a00227c82 */ /* 0x000fe20008000000 */
[----:B------:R-:W-:Y:S01]  /*19d0*/  UMOV UR35, UR43 ;  /* 0x0000002b00237c82 */ /* 0x000fe20008000000 */
[----:B------:R1:W-:Y:S01]  /*19e0*/  UTMALDG.3D [UR24], [UR18], desc[UR10] ;  /* 0x00000a18120075b4 */ /* 0x0003e20008011000 */
[----:B------:R1:W-:Y:S01]  /*19f0*/  UTMALDG.4D [UR40], [UR16], desc[UR10] ;  /* 0x00000a28100075b4 */ /* 0x0003e20008019000 */
[----:B------:R1:W-:Y:S01]  /*1a00*/  UTMALDG.4D [UR32], [UR12], desc[UR10] ;  /* 0x00000a200c0075b4 */ /* 0x0003e20008019000 */
[----:B------:R-:W-:Y:S01]  /*1a10*/  NOP ;  /* 0x0000000000007918 */ /* 0x000fe20000000000 */
.L_x_26:
[----:B-1----:R-:W-:Y:S05]  /*1a20*/  BSYNC.RECONVERGENT B0 ;  /* 0x0000000000007941 */ /* 0x002fea0003800200 */
.L_x_25:
[----:B------:R-:W-:Y:S01]  /*1a30*/  UIADD3 UR9, UPT, UPT, UR9, 0x1, URZ ;  /* 0x0000000109097890 */ /* 0x000fe2000fffe0ff */
[----:B------:R-:W-:Y:S01]  /*1a40*/  UMOV UR8, UR6 ;  /* 0x0000000600087c82 */ /* 0x000fe20008000000 */
[----:B------:R-:W-:Y:S02]  /*1a50*/  UMOV UR32, UR5 ;  /* 0x0000000500207c82 */ /* 0x000fe40008000000 */
[----:B------:R-:W-:-:S09]  /*1a60*/  UISETP.NE.AND UP0, UPT, UR9, UR5, UPT ;  /* 0x000000050900728c */ /* 0x000fd2000bf05270 */
[----:B------:R-:W-:Y:S05]  /*1a70*/  BRA.U UP0, `(.L_x_27) ;  /* 0xfffffffd000c7547 */ /* 0x000fea000b83ffff */
.L_x_20:
[----:B------:R-:W-:Y:S01]  /*1a80*/  PLOP3.LUT P0, PT, PT, PT, UP4, 0x80, 0x8 ;  /* 0x000000000008781c */ /* 0x000fe20003f0f048 */
[----:B------:R-:W-:Y:S01]  /*1a90*/  ULEA UR8, UR6, UR4, 0x3 ;  /* 0x0000000406087291 */ /* 0x000fe2000f8e18ff */
[----:B-1----:R-:W-:Y:S01]  /*1aa0*/  SHF.L.U32 R2, R15, 0x1f, RZ ;  /* 0x0000001f0f027819 */ /* 0x002fe200000006ff */
[----:B------:R-:W-:-:S10]  /*1ab0*/  UISETP.GT.AND UP0, UPT, UR22, UR15, UPT ;  /* 0x0000000f1600728c */ /* 0x000fd4000bf04270 */
[----:B------:R-:W-:Y:S01]  /*1ac0*/  @!P0 SYNCS.ARRIVE.TRANS64.A1T0 RZ, [UR4+0x88], RZ ;  /* 0x000088ffffff89a7 */ /* 0x000fe20008100004 */
[----:B----4-:R1:W4:Y:S01]  /*1ad0*/  SYNCS.PHASECHK.TRANS64.TRYWAIT P1, [UR8+0x20], R2 ;  /* 0x00002002ff0075a7 */ /* 0x0103220008021108 */
[----:B------:R-:W-:Y:S05]  /*1ae0*/  BRA.U !UP0, `(.L_x_28) ;  /* 0x0000000508007547 */ /* 0x000fea000b800000 */
[----:B------:R-:W-:Y:S01]  /*1af0*/  UIADD3 UR23, UPT, UPT, UR7, UR32, URZ ;  /* 0x0000002007177290 */ /* 0x000fe2000fffe0ff */
[----:B------:R-:W-:-:S11]  /*1b00*/  UMOV UR29, UR6 ;  /* 0x00000006001d7c82 */ /* 0x000fd60008000000 */
.L_x_35:
[----:B------:R-:W-:Y:S01]  /*1b10*/  ULEA UR49, UR29, UR4, 0x3 ;  /* 0x000000041d317291 */ /* 0x000fe2000f8e18ff */
[----:B----4-:R-:W-:Y:S01]  /*1b20*/  @!P5 MOV R3, 0x9000 ;  /* 0x000090000003d802 */ /* 0x010fe20000000f00 */
[----:B----4-:R-:W-:Y:S10]  /*1b30*/  @P1 BRA `(.L_x_29) ;  /* 0x00000000000c1947 */ /* 0x010ff40003800000 */
[----:B------:R-:W-:-:S04]  /*1b40*/  SHF.L.U32 R5, R15, 0x1f, RZ ;  /* 0x0000001f0f057819 */ /* 0x000fc800000006ff */
[----:B------:R-:W4:Y:S02]  /*1b50*/  SYNCS.PHASECHK.TRANS64.TRYWAIT P0, [UR49+0x20], R5 ;  /* 0x00002005ff0075a7 */ /* 0x000f240008001131 */
[----:B----4-:R-:W-:Y:S05]  /*1b60*/  @!P0 BRA `(.L_x_30) ;  /* 0x0000008800708947 */ /* 0x010fea0003800000 */
.L_x_29:
[----:B------:R4:W-:Y:S01]  /*1b70*/  @!P5 SYNCS.ARRIVE.TRANS64 RZ, [UR49], R3 ;  /* 0x00000003ffffd9a7 */ /* 0x0009e20008000031 */
[----:B------:R-:W-:Y:S04]  /*1b80*/  BSSY.RECONVERGENT B0, `(.L_x_31) ;  /* 0x0000003000007945 */ /* 0x000fe80003800200 */
[----:B------:R-:W-:Y:S05]  /*1b90*/  @P4 BRA `(.L_x_32) ;  /* 0x0000000000044947 */ /* 0x000fea0003800000 */
[----:B------:R-:W-:Y:S05]  /*1ba0*/  BPT.TRAP 0x1 ;  /* 0x000000040000795c */ /* 0x000fea0000300000 */
.L_x_32:
[----:B------:R-:W-:Y:S05]  /*1bb0*/  BSYNC.RECONVERGENT B0 ;  /* 0x0000000000007941 */ /* 0x000fea0003800200 */
.L_x_31:
        /* <DEDUP_REMOVED lines=25> */
[----:B------:R-:W-:Y:S02]  /*1d50*/  UIADD3 UR8, UPT, UPT, UR8, 0x32800, URZ ;  /* 0x0003280008087890 */ /* 0x000fe4000fffe0ff */
[----:B------:R-:W-:Y:S01]  /*1d60*/  UIADD3.X UR39, UPT, UPT, URZ, UR31, URZ, UP0, !UPT ;  /* 0x0000001fff277290 */ /* 0x000fe200087fe4ff */
        /* <DEDUP_REMOVED lines=19> */
.L_x_34:
[----:B-1----:R-:W-:Y:S05]  /*1ea0*/  BSYNC.RECONVERGENT B0 ;  /* 0x0000000000007941 */ /* 0x002fea0003800200 */
.L_x_33:
[----:B------:R-:W-:Y:S01]  /*1eb0*/  UIADD3 UR32, UPT, UPT, UR32, 0x1, URZ ;  /* 0x0000000120207890 */ /* 0x000fe2000fffe0ff */
[----:B------:R-:W-:-:S03]  /*1ec0*/  UMOV UR29, UR6 ;  /* 0x00000006001d7c82 */ /* 0x000fc60008000000 */
[----:B------:R-:W-:-:S09]  /*1ed0*/  UISETP.NE.AND UP0, UPT, UR32, UR23, UPT ;  /* 0x000000172000728c */ /* 0x000fd2000bf05270 */
[----:B------:R-:W-:Y:S05]  /*1ee0*/  BRA.U UP0, `(.L_x_35) ;  /* 0xfffffffd00087547 */ /* 0x000fea000b83ffff */
.L_x_28:
[C---:B-1----:R-:W-:Y:S01]  /*1ef0*/  LEA R2, R14.reuse, UR4, 0x3 ;  /* 0x000000040e027c11 */ /* 0x042fe2000f8e18ff */
[----:B------:R-:W-:Y:S01]  /*1f00*/  NOP ;  /* 0x0000000000007918 */ /* 0x000fe20000000000 */
[----:B----4-:R-:W-:Y:S02]  /*1f10*/  SHF.L.U32 R3, R13, 0x1f, RZ ;  /* 0x0000001f0d037819 */ /* 0x010fe400000006ff */
[----:B------:R-:W-:Y:S02]  /*1f20*/  LEA R4, R14, UR4, 0x4 ;  /* 0x000000040e047c11 */ /* 0x000fe4000f8e20ff */
[----:B------:R-:W1:Y:S02]  /*1f30*/  SYNCS.PHASECHK.TRANS64.TRYWAIT P0, [R2+URZ+0x90], R3 ;  /* 0x00009003020075a7 */ /* 0x000e6400080011ff */
[----:B-1----:R-:W-:Y:S05]  /*1f40*/  @!P0 BRA `(.L_x_36) ;  /* 0x0000008400908947 */ /* 0x002fea0003800000 */
.L_x_136:
[----:B------:R-:W4:Y:S01]  /*1f50*/  LDS.128 R4, [R4+0x100] ;  /* 0x0001000004047984 */ /* 0x000f220000000c00 */
[----:B---3--:R-:W-:Y:S01]  /*1f60*/  ISETP.GE.AND P0, PT, R40, 0x1, PT ;  /* 0x000000012800780c */ /* 0x008fe20003f06270 */
[----:B-1----:R-:W-:Y:S01]  /*1f70*/  VIADD R2, R2, 0xa0 ;  /* 0x000000a002027836 */ /* 0x002fe20000000000 */
[----:B------:R-:W-:Y:S01]  /*1f80*/  @!PT LDS RZ, [RZ] ;  /* 0x00000000fffff984 */ /* 0x000fe20000000800 */
[----:B------:R-:W-:Y:S01]  /*1f90*/  @!PT LDS RZ, [RZ] ;  /* 0x00000000fffff984 */ /* 0x000fe20000000800 */
[----:B------:R-:W-:Y:S01]  /*1fa0*/  @!PT LDS RZ, [RZ] ;  /* 0x00000000fffff984 */ /* 0x000fe20000000800 */
[----:B------:R-:W-:Y:S01]  /*1fb0*/  @!PT LDS RZ, [RZ] ;  /* 0x00000000fffff984 */ /* 0x000fe20000000800 */
[----:B------:R1:W-:Y:S06]  /*1fc0*/  MEMBAR.ALL.CTA ;  /* 0x0000000000007992 */ /* 0x0003ec0000008000 */
[----:B-1----:R-:W1:Y:S01]  /*1fd0*/  FENCE.VIEW.ASYNC.S ;  /* 0x00000000000073c6 */ /* 0x002e620000000000 */
[----:B------:R-:W-:-:S04]  /*1fe0*/  PRMT R2, RZ, 0x654, R2 ;  /* 0x00000654ff027816 */ /* 0x000fc80000000002 */
[----:B-1----:R1:W-:Y:S01]  /*1ff0*/  SYNCS.ARRIVE.TRANS64.RED.A1T0 RZ, [R2+URZ], RZ ;  /* 0x000000ff02ff79a7 */ /* 0x0023e200081004ff */
[----:B----4-:R-:W-:-:S13]  /*2000*/  LOP3.LUT P2, RZ, R6, 0x1, RZ, 0xc0, !PT ;  /* 0x0000000106ff7812 */ /* 0x010fda000784c0ff */
[----:B------:R-:W-:Y:S01]  /*2010*/  @P2 SHF.R.U32.HI R3, RZ, 0x10, R5 ;  /* 0x00000010ff032819 */ /* 0x000fe20000011605 */
[----:B------:R-:W-:Y:S01]  /*2020*/  VOTEU.ANY UP0, P2 ;  /* 0x0000000000ff7886 */ /* 0x000fe20001000100 */
[----:B------:R-:W-:Y:S02]  /*2030*/  @P2 MOV R11, R4 ;  /* 0x00000004000b2202 */ /* 0x000fe40000000f00 */
[----:B------:R-:W-:Y:S02]  /*2040*/  @P2 R2UR.BROADCAST UR8, R3 ;  /* 0x00000000030822ca */ /* 0x000fe400008e0000 */
[----:B------:R-:W-:-:S11]  /*2050*/  @P2 LOP3.LUT R8, R5, 0xffff, RZ, 0xc0, !PT ;  /* 0x0000ffff05082812 */ /* 0x000fd600078ec0ff */
[----:B------:R-:W-:Y:S01]  /*2060*/  @UP0 UMOV UR52, UR8 ;  /* 0x0000000800340c82 */ /* 0x000fe20008000000 */
[----:B-1----:R-:W-:Y:S05]  /*2070*/  @!P0 BRA `(.L_x_37) ;  /* 0x0000000000b88947 */ /* 0x002fea0003800000 */
[----:B------:R-:W2:Y:S01]  /*2080*/  LDC.64 R4, c[0x0][0xf18] ;  /* 0x0003c600ff047b82 */ /* 0x000ea20000000a00 */
[----:B------:R-:W-:-:S07]  /*2090*/  ISETP.NE.AND P3, PT, R40, 0x1, PT ;  /* 0x000000012800780c */ /* 0x000fce0003f65270 */
[----:B------:R-:W1:Y:S08]  /*20a0*/  LDC.64 R6, c[0x0][0xf10] ;  /* 0x0003c400ff067b82 */ /* 0x000e700000000a00 */
[----:B------:R-:W3:Y:S08]  /*20b0*/  LDC R16, c[0x0][0xf20] ;  /* 0x0003c800ff107b82 */ /* 0x000ef00000000800 */
[----:B------:R-:W4:Y:S01]  /*20c0*/  LDC R18, c[0x0][0xf0c] ;  /* 0x0003c300ff127b82 */ /* 0x000f220000000800 */
[----:B--2---:R-:W-:Y:S01]  /*20d0*/  IMAD.HI.U32 R17, R0, R5, RZ ;  /* 0x0000000500117227 */ /* 0x004fe200078e00ff */
[----:B------:R-:W-:-:S03]  /*20e0*/  ISETP.NE.AND P0, PT, R4, 0x1, PT ;  /* 0x000000010400780c */ /* 0x000fc60003f05270 */
[----:B------:R-:W-:-:S03]  /*20f0*/  IMAD.HI.U32 R5, R8, R5, RZ ;  /* 0x0000000508057227 */ /* 0x000fc600078e00ff */
[----:B------:R-:W2:Y:S01]  /*2100*/  LDC.64 R2, c[0x0][0xf28] ;  /* 0x0003ca00ff027b82 */ /* 0x000ea20000000a00 */
[----:B-1----:R-:W-:-:S04]  /*2110*/  IMAD.HI.U32 R20, R9, R6, RZ ;  /* 0x0000000609147227 */ /* 0x002fc800078e00ff */
[----:B------:R-:W-:Y:S01]  /*2120*/  IMAD.HI.U32 R22, R11, R6, RZ ;  /* 0x000000060b167227 */ /* 0x000fe200078e00ff */
[----:B------:R-:W-:Y:S02]  /*2130*/  SHF.R.U32.HI R20, RZ, R7, R20 ;  /* 0x00000007ff147219 */ /* 0x000fe40000011614 */
[-C--:B---3--:R-:W-:Y:S02]  /*2140*/  SHF.R.U32.HI R17, RZ, R16.reuse, R17 ;  /* 0x00000010ff117219 */ /* 0x088fe40000011611 */
[----:B------:R-:W-:Y:S02]  /*2150*/  SHF.R.U32.HI R5, RZ, R16, R5 ;  /* 0x00000010ff057219 */ /* 0x000fe40000011605 */
[----:B------:R-:W-:Y:S02]  /*2160*/  SEL R17, R0, R17, !P0 ;  /* 0x0000001100117207 */ /* 0x000fe40004000000 */
[----:B------:R-:W-:Y:S02]  /*2170*/  SHF.R.U32.HI R22, RZ, R7, R22 ;  /* 0x00000007ff167219 */ /* 0x000fe40000011616 */
[----:B----4-:R-:W-:-:S02]  /*2180*/  ISETP.NE.AND P1, PT, R18, 0x1, PT ;  /* 0x000000011200780c */ /* 0x010fc40003f25270 */
[----:B------:R-:W-:Y:S02]  /*2190*/  SEL R5, R8, R5, !P0 ;  /* 0x0000000508057207 */ /* 0x000fe40004000000 */
[----:B------:R-:W-:Y:S02]  /*21a0*/  SEL R19, R9, R20, !P1 ;  /* 0x0000001409137207 */ /* 0x000fe40004800000 */
[----:B------:R-:W-:Y:S01]  /*21b0*/  SEL R7, R11, R22, !P1 ;  /* 0x000000160b077207 */ /* 0x000fe20004800000 */
[----:B--2---:R-:W-:-:S04]  /*21c0*/  IMAD.HI.U32 R20, R17, R2, RZ ;  /* 0x0000000211147227 */ /* 0x004fc800078e00ff */
[----:B------:R-:W-:Y:S01]  /*21d0*/  IMAD.HI.U32 R6, R19, R2, RZ ;  /* 0x0000000213067227 */ /* 0x000fe200078e00ff */
[----:B------:R-:W-:-:S04]  /*21e0*/  @P3 SHF.R.U32.HI R17, RZ, R3, R20 ;  /* 0x00000003ff113219 */ /* 0x000fc80000011614 */
[----:B------:R-:W-:Y:S01]  /*21f0*/  @P3 SHF.R.U32.HI R19, RZ, R3, R6 ;  /* 0x00000003ff133219 */ /* 0x000fe20000011606 */
[----:B------:R-:W-:-:S04]  /*2200*/  IMAD R17, R40, R17, RZ ;  /* 0x0000001128117224 */ /* 0x000fc800078e02ff */
[----:B------:R-:W-:Y:S01]  /*2210*/  IMAD R6, R40, R19, RZ ;  /* 0x0000001328067224 */ /* 0x000fe200078e02ff */
[C---:B------:R-:W-:Y:S02]  /*2220*/  ISETP.GE.AND P0, PT, R5.reuse, R17, PT ;  /* 0x000000110500720c */ /* 0x040fe40003f06270 */
[----:B------:R-:W-:Y:S02]  /*2230*/  IADD3 R17, PT, PT, -R5, RZ, RZ ;  /* 0x000000ff05117210 */ /* 0x000fe40007ffe1ff */
[----:B------:R-:W-:Y:S01]  /*2240*/  ISETP.GE.OR P0, PT, R7, R6, P0 ;  /* 0x000000060700720c */ /* 0x000fe20000706670 */
[----:B------:R-:W-:-:S04]  /*2250*/  IMAD.HI.U32 R6, R5, R2, RZ ;  /* 0x0000000205067227 */ /* 0x000fc800078e00ff */
[----:B------:R-:W-:Y:S01]  /*2260*/  IMAD R8, R4, R17, R8 ;  /* 0x0000001104087224 */ /* 0x000fe200078e0208 */
[----:B------:R-:W-:-:S04]  /*2270*/  SHF.R.U32.HI R6, RZ, R3, R6 ;  /* 0x00000003ff067219 */ /* 0x000fc80000011606 */
[----:B------:R-:W-:-:S03]  /*2280*/  SEL R6, R5, R6, !P3 ;  /* 0x0000000605067207 */ /* 0x000fc60005800000 */
[----:B------:R-:W-:-:S04]  /*2290*/  @!P0 IMAD.HI.U32 R16, R7, R2, RZ ;  /* 0x0000000207108227 */ /* 0x000fc800078e00ff */
[----:B------:R-:W-:Y:S01]  /*22a0*/  IMAD.MOV R2, RZ, RZ, -R6 ;  /* 0x000000ffff027224 */ /* 0x000fe200078e0a06 */
[----:B------:R-:W-:-:S03]  /*22b0*/  @!P0 SHF.R.U32.HI R16, RZ, R3, R16 ;  /* 0x00000003ff108219 */ /* 0x000fc60000011610 */
[----:B------:R-:W-:Y:S01]  /*22c0*/  IMAD R2, R40, R2, R5 ;  /* 0x0000000228027224 */ /* 0x000fe200078e0205 */
[----:B------:R-:W-:-:S05]  /*22d0*/  @!P0 SEL R3, R7, R16, !P3 ;  /* 0x0000001007038207 */ /* 0x000fca0005800000 */
[--C-:B------:R-:W-:Y:S02]  /*22e0*/  @!P0 IMAD.IADD R6, R6, 0x1, -R3.reuse ;  /* 0x0000000106068824 */ /* 0x100fe400078e0a03 */
[----:B------:R-:W-:Y:S01]  /*22f0*/  @!P0 IMAD R3, R2, R19, R3 ;  /* 0x0000001302038224 */ /* 0x000fe200078e0203 */
[----:B------:R-:W-:Y:S01]  /*2300*/  IADD3 R2, PT, PT, -R7, RZ, RZ ;  /* 0x000000ff07027210 */ /* 0x000fe20007ffe1ff */
[----:B------:R-:W-:Y:S02]  /*2310*/  @!P0 IMAD R5, R40, R6, R7 ;  /* 0x0000000628058224 */ /* 0x000fe400078e0207 */
[----:B------:R-:W-:Y:S02]  /*2320*/  @!P0 IMAD.MOV.U32 R7, RZ, RZ, R3 ;  /* 0x000000ffff078224 */ /* 0x000fe400078e0003 */
[----:B------:R-:W-:Y:S02]  /*2330*/  IMAD R2, R18, R2, R11 ;  /* 0x0000000212027224 */ /* 0x000fe400078e020b */
[----:B------:R-:W-:-:S02]  /*2340*/  IMAD R8, R5, R4, R8 ;  /* 0x0000000405087224 */ /* 0x000fc400078e0208 */
[----:B------:R-:W-:Y:S02]  /*2350*/  IMAD R11, R7, R18, R2 ;  /* 0x00000012070b7224 */ /* 0x000fe400078e0202 */
.L_x_37:
[----:B------:R-:W1:Y:S02]  /*2360*/  LDCU UR8, c[0x0][0xf30] ;  /* 0x0001e600ff0877ac */ /* 0x000e640008000800 */
[----:B-1----:R-:W-:-:S09]  /*2370*/  UISETP.NE.AND UP0, UPT, UR8, 0x1, UPT ;  /* 0x000000010800788c */ /* 0x002fd2000bf05270 */
[----:B------:R-:W-:Y:S05]  /*2380*/  BRA.U UP0, `(.L_x_38) ;  /* 0x0000000100407547 */ /* 0x000fea000b800000 */
[----:B------:R-:W1:Y:S08]  /*2390*/  LDC.64 R4, c[0x0][0xf10] ;  /* 0x0003c400ff047b82 */ /* 0x000e700000000a00 */
[----:B------:R-:W3:Y:S08]  /*23a0*/  LDC.64 R2, c[0x0][0xf18] ;  /* 0x0003c600ff027b82 */ /* 0x000ef00000000a00 */
[----:B------:R-:W4:Y:S08]  /*23b0*/  LDC R6, c[0x0][0xf20] ;  /* 0x0003c800ff067b82 */ /* 0x000f300000000800 */
[----:B------:R-:W2:Y:S01]  /*23c0*/  LDC R16, c[0x0][0xf0c] ;  /* 0x0003c300ff107b82 */ /* 0x000ea20000000800 */
[----:B-1----:R-:W-:-:S05]  /*23d0*/  IMAD.HI.U32 R4, R11, R4, RZ ;  /* 0x000000040b047227 */ /* 0x002fca00078e00ff */
[----:B------:R-:W-:Y:S01]  /*23e0*/  SHF.R.U32.HI R4, RZ, R5, R4 ;  /* 0x00000005ff047219 */ /* 0x000fe20000011604 */
[----:B---3--:R-:W-:Y:S01]  /*23f0*/  IMAD.HI.U32 R3, R8, R3, RZ ;  /* 0x0000000308037227 */ /* 0x008fe200078e00ff */
[----:B------:R-:W-:-:S04]  /*2400*/  ISETP.NE.AND P0, PT, R2, 0x1, PT ;  /* 0x000000010200780c */ /* 0x000fc80003f05270 */
[----:B----4-:R-:W-:-:S04]  /*2410*/  SHF.R.U32.HI R3, RZ, R6, R3 ;  /* 0x00000006ff037219 */ /* 0x010fc80000011603 */
[----:B------:R-:W-:Y:S02]  /*2420*/  SEL R3, R8, R3, !P0 ;  /* 0x0000000308037207 */ /* 0x000fe40004000000 */
[----:B--2---:R-:W-:-:S04]  /*2430*/  ISETP.NE.AND P1, PT, R16, 0x1, PT ;  /* 0x000000011000780c */ /* 0x004fc80003f25270 */
[----:B------:R-:W-:-:S05]  /*2440*/  SEL R4, R11, R4, !P1 ;  /* 0x000000040b047207 */ /* 0x000fca0004800000 */
[----:B------:R-:W-:Y:S02]  /*2450*/  IMAD.IADD R5, R3, 0x1, -R4 ;  /* 0x0000000103057824 */ /* 0x000fe400078e0a04 */
[----:B------:R-:W-:Y:S02]  /*2460*/  IMAD.IADD R3, R4, 0x1, -R3 ;  /* 0x0000000104037824 */ /* 0x000fe400078e0a03 */
[----:B------:R-:W-:Y:S02]  /*2470*/  IMAD R11, R5, R16, R11 ;  /* 0x00000010050b7224 */ /* 0x000fe400078e020b */
[----:B------:R-:W-:-:S07]  /*2480*/  IMAD R8, R3, R2, R8 ;  /* 0x0000000203087224 */ /* 0x000fce00078e0208 */
.L_x_38:
[----:B------:R-:W-:Y:S01]  /*2490*/  VIADD R14, R14, 0x1 ;  /* 0x000000010e0e7836 */ /* 0x000fe20000000000 */
[----:B------:R-:W-:Y:S01]  /*24a0*/  UPLOP3.LUT UP4, UPT, UPT, UPT, UPT, 0x80, 0x8 ;  /* 0x000000000008789c */ /* 0x000fe20003f8f070 */
[----:B------:R-:W-:Y:S02]  /*24b0*/  IMAD.IADD R2, R11, 0x1, R94 ;  /* 0x000000010b027824 */ /* 0x000fe400078e025e */
[----:B------:R-:W-:Y:S01]  /*24c0*/  IMAD.IADD R3, R8, 0x1, R49 ;  /* 0x0000000108037824 */ /* 0x000fe200078e0231 */
[----:B------:R-:W-:Y:S02]  /*24d0*/  ISETP.NE.AND P0, PT, R14, 0x2, PT ;  /* 0x000000020e00780c */ /* 0x000fe40003f05270 */
[----:B------:R-:W-:Y:S02]  /*24e0*/  R2UR UR44, R2 ;  /* 0x00000000022c72ca */ /* 0x000fe400000e0000 */
[----:B------:R-:W-:Y:S02]  /*24f0*/  SEL R2, RZ, 0x1, P0 ;  /* 0x00000001ff027807 */ /* 0x000fe40000000000 */
[----:B------:R-:W-:-:S02]  /*2500*/  R2UR UR36, R3 ;  /* 0x00000000032472ca */ /* 0x000fc400000e0000 */
[----:B------:R-:W-:Y:S02]  /*2510*/  LOP3.LUT R13, R13, R2, RZ, 0x3c, !PT ;  /* 0x000000020d0d7212 */ /* 0x000fe400078e3cff */
[----:B------:R-:W-:Y:S01]  /*2520*/  SEL R14, R14, RZ, P0 ;  /* 0x000000ff0e0e7207 */ /* 0x000fe20000000000 */
[----:B------:R-:W-:Y:S10]  /*2530*/  @P2 BRA `(.L_x_39) ;  /* 0xffffffec00ec2947 */ /* 0x000ff4000383ffff */
[----:B------:R-:W-:Y:S01]  /*2540*/  UIADD3 UR4, UPT, UPT, UR4, 0x20, URZ ;  /* 0x0000002004047890 */ /* 0x000fe2000fffe0ff */
[----:B------:R-:W-:-:S03]  /*2550*/  SHF.L.U32 R3, R15, 0x1f, RZ ;  /* 0x0000001f0f037819 */ /* 0x000fc600000006ff */
[----:B------:R-:W-:-:S09]  /*2560*/  ULEA UR5, UR6, UR4, 0x3 ;  /* 0x0000000406057291 */ /* 0x000fd2000f8e18ff */
[----:B------:R-:W1:Y:S02]  /*2570*/  SYNCS.PHASECHK.TRANS64.TRYWAIT P0, [UR5], R3 ;  /* 0x00000003ff0075a7 */ /* 0x000e640008001105 */
[----:B-1----:R-:W-:Y:S05]  /*2580*/  @!P0 BRA `(.L_x_40) ;  /* 0x0000008000148947 */ /* 0x002fea0003800000 */
.L_x_138:
[----:B------:R-:W-:-:S04]  /*2590*/  UIADD3 UR6, UPT, UPT, UR6, 0x1, URZ ;  /* 0x0000000106067890 */ /* 0x000fc8000fffe0ff */
[----:B------:R-:W-:-:S04]  /*25a0*/  UISETP.NE.AND UP0, UPT, UR6, 0x4, UPT ;  /* 0x000000040600788c */ /* 0x000fc8000bf05270 */
[----:B------:R-:W-:Y:S02]  /*25b0*/  USEL UR7, URZ, 0x1, UP0 ;  /* 0x00000001ff077887 */ /* 0x000fe40008000000 */
[----:B------:R-:W-:-:S04]  /*25c0*/  USEL UR6, UR6, URZ, UP0 ;  /* 0x000000ff06067287 */ /* 0x000fc80008000000 */
[----:B------:R-:W-:Y:S01]  /*25d0*/  ULEA UR5, UR6, UR4, 0x3 ;  /* 0x0000000406057291 */ /* 0x000fe2000f8e18ff */
[----:B------:R-:W-:-:S04]  /*25e0*/  LOP3.LUT R2, R15, UR7, RZ, 0x3c, !PT ;  /* 0x000000070f027c12 */ /* 0x000fc8000f8e3cff */
[----:B-1----:R-:W-:-:S04]  /*25f0*/  SHF.L.U32 R3, R2, 0x1f, RZ ;  /* 0x0000001f02037819 */ /* 0x002fc800000006ff */
[----:B------:R-:W1:Y:S02]  /*2600*/  SYNCS.PHASECHK.TRANS64.TRYWAIT P0, [UR5], R3 ;  /* 0x00000003ff0075a7 */ /* 0x000e640008001105 */
[----:B-1----:R-:W-:Y:S05]  /*2610*/  @!P0 BRA `(.L_x_41) ;  /* 0x0000008000088947 */ /* 0x002fea0003800000 */
.L_x_140:
        /* <DEDUP_REMOVED lines=9> */
.L_x_142:
[----:B------:R-:W-:-:S04]  /*26b0*/  UIADD3 UR6, UPT, UPT, UR6, 0x1, URZ ;  /* 0x0000000106067890 */ /* 0x000fc8000fffe0ff */
[----:B------:R-:W-:-:S04]  /*26c0*/  UISETP.NE.AND UP0, UPT, UR6, 0x4, UPT ;  /* 0x000000040600788c */ /* 0x000fc8000bf05270 */
[----:B------:R-:W-:Y:S02]  /*26d0*/  USEL UR5, URZ, 0x1, UP0 ;  /* 0x00000001ff057887 */ /* 0x000fe40008000000 */
[----:B------:R-:W-:-:S04]  /*26e0*/  USEL UR6, UR6, URZ, UP0 ;  /* 0x000000ff06067287 */ /* 0x000fc80008000000 */
[----:B------:R-:W-:Y:S01]  /*26f0*/  ULEA UR6, UR6, UR4, 0x3 ;  /* 0x0000000406067291 */ /* 0x000fe2000f8e18ff */
[----:B-1----:R-:W-:-:S04]  /*2700*/  LOP3.LUT R3, R2, UR5, RZ, 0x3c, !PT ;  /* 0x0000000502037c12 */ /* 0x002fc8000f8e3cff */
[----:B------:R-:W-:Y:S01]  /*2710*/  SHF.L.U32 R3, R3, 0x1f, RZ ;  /* 0x0000001f03037819 */ /* 0x000fe200000006ff */
[----:B--2---:R-:W-:-:S07]  /*2720*/  IMAD.U32 R0, RZ, RZ, UR6 ;  /* 0x00000006ff007e24 */ /* 0x004fce000f8e00ff */
.L_x_43:
[----:B-1----:R1:W2:Y:S02]  /*2730*/  SYNCS.PHASECHK.TRANS64.TRYWAIT P0, [R0+URZ], R3 ;  /* 0x00000003000075a7 */ /* 0x0022a400080011ff */
[----:B--2---:R-:W-:Y:S05]  /*2740*/  @!P0 NANOSLEEP.SYNCS 0x989680 ;  /* 0x009896800000895d */ /* 0x004fea0003900000 */
[----:B------:R-:W2:Y:S02]  /*2750*/  @!P0 SYNCS.PHASECHK.TRANS64 P0, [R0+URZ], R3 ;  /* 0x00000003000085a7 */ /* 0x000ea400080010ff */
[----:B--2---:R-:W-:Y:S05]  /*2760*/  @P0 EXIT ;  /* 0x000000000000094d */ /* 0x004fea0003800000 */
[----:B------:R-:W-:Y:S05]  /*2770*/  BRA `(.L_x_43) ;  /* 0xfffffffc00ec7947 */ /* 0x000fea000383ffff */
.L_x_17:
[----:B------:R-:W-:-:S04]  /*2780*/  UISETP.NE.AND UP1, UPT, UR53, URZ, UPT ;  /* 0x000000ff3500728c */ /* 0x000fc8000bf25270 */
[----:B------:R-:W-:-:S09]  /*2790*/  UISETP.NE.OR UP1, UPT, UR10, 0x1, UP1 ;  /* 0x000000010a00788c */ /* 0x000fd20008f25670 */
[----:B------:R-:W-:Y:S05]  /*27a0*/  BRA.U UP1, `(.L_x_44) ;  /* 0x0000000501487547 */ /* 0x000fea000b800000 */
[----:B------:R-:W-:Y:S01]  /*27b0*/  ISETP.NE.AND P2, PT, R2, RZ, PT ;  /* 0x000000ff0200720c */ /* 0x000fe20003f45270 */
[----:B------:R-:W-:Y:S01]  /*27c0*/  IMAD.MOV.U32 R12, RZ, RZ, 0x1 ;  /* 0x00000001ff0c7424 */ /* 0x000fe200078e00ff */
[----:B------:R-:W-:Y:S02]  /*27d0*/  CS2R R10, SRZ ;  /* 0x00000000000a7805 */ /* 0x000fe4000001ff00 */
[----:B------:R-:W-:Y:S01]  /*27e0*/  CS2R R8, SRZ ;  /* 0x0000000000087805 */ /* 0x000fe2000001ff00 */
[----:B------:R-:W-:Y:S01]  /*27f0*/  UMOV UR4, 0x400 ;  /* 0x0000040000047882 */ /* 0x000fe20000000000 */
[----:B------:R-:W-:Y:S01]  /*2800*/  UMOV UR6, URZ ;  /* 0x000000ff00067c82 */ /* 0x000fe20008000000 */
[----:B------:R-:W-:-:S12]  /*2810*/  ULEA UR53, UR53, UR4, 0x18 ;  /* 0x0000000435357291 */ /* 0x000fd8000f8ec0ff */
.L_x_48:
[----:B------:R-:W-:Y:S02]  /*2820*/  LEA R0, R8, UR53, 0x3 ;  /* 0x0000003508007c11 */ /* 0x000fe4000f8e18ff */
[----:B------:R-:W-:-:S03]  /*2830*/  SHF.L.U32 R5, R9, 0x1f, RZ ;  /* 0x0000001f09057819 */ /* 0x000fc600000006ff */
[----:B------:R-:W-:Y:S01]  /*2840*/  VIADD R4, R0, 0xe0 ;  /* 0x000000e000047836 */ /* 0x000fe20000000000 */
[----:B------:R-:W1:Y:S02]  /*2850*/  SYNCS.PHASECHK.TRANS64.TRYWAIT P0, [R0+URZ+0xd0], R5 ;  /* 0x0000d005000075a7 */ /* 0x000e6400080011ff */
[----:B-1----:R-:W-:Y:S05]  /*2860*/  @!P0 BRA `(.L_x_45) ;  /* 0x0000007c00a48947 */ /* 0x002fea0003800000 */
.L_x_143:
[----:B------:R-:W-:Y:S01]  /*2870*/  ULEA UR5, UR6, UR53, 0x3 ;  /* 0x0000003506057291 */ /* 0x000fe2000f8e18ff */
[----:B------:R-:W-:Y:S02]  /*2880*/  PRMT R4, RZ, 0x654, R4 ;  /* 0x00000654ff047816 */ /* 0x000fe40000000004 */
[----:B-1----:R-:W-:Y:S01]  /*2890*/  SHF.L.U32 R5, R12, 0x1f, RZ ;  /* 0x0000001f0c057819 */ /* 0x002fe200000006ff */
[----:B------:R-:W-:Y:S01]  /*28a0*/  UIADD3 UR4, UPT, UPT, UR5, 0x90, URZ ;  /* 0x0000009005047890 */ /* 0x000fe2000fffe0ff */
[----:B------:R1:W-:Y:S05]  /*28b0*/  SYNCS.ARRIVE.TRANS64.RED.A1T0 RZ, [R4+URZ], RZ ;  /* 0x000000ff04ff79a7 */ /* 0x0003ea00081004ff */
[----:B------:R-:W-:Y:S01]  /*28c0*/  IMAD.U32 R7, RZ, RZ, UR4 ;  /* 0x00000004ff077e24 */ /* 0x000fe2000f8e00ff */
[----:B------:R-:W2:Y:S04]  /*28d0*/  SYNCS.PHASECHK.TRANS64.TRYWAIT P0, [UR5+0xa0], R5 ;  /* 0x0000a005ff0075a7 */ /* 0x000ea80008001105 */
[----:B------:R-:W-:Y:S01]  /*28e0*/  PRMT R6, R2, 0x654, R7 ;  /* 0x0000065402067816 */ /* 0x000fe20000000007 */
[----:B-1----:R-:W-:Y:S01]  /*28f0*/  @!P2 IMAD.MOV.U32 R4, RZ, RZ, 0x10 ;  /* 0x00000010ff04a424 */ /* 0x002fe200078e00ff */
[----:B--2---:R-:W-:Y:S06]  /*2900*/  @!P0 BRA `(.L_x_46) ;  /* 0x0000007c00908947 */ /* 0x004fec0003800000 */
.L_x_145:
[----:B------:R-:W-:Y:S01]  /*2910*/  ULEA UR4, UR6, UR53, 0x4 ;  /* 0x0000003506047291 */ /* 0x000fe2000f8e20ff */
[----:B------:R-:W-:Y:S01]  /*2920*/  SEL R3, R6, R3, !P2 ;  /* 0x0000000306037207 */ /* 0x000fe20005000000 */
[----:B------:R-:W-:Y:S01]  /*2930*/  UIADD3 UR5, UPT, UPT, UR5, 0x90, URZ ;  /* 0x0000009005057890 */ /* 0x000fe2000fffe0ff */
[----:B-1----:R-:W-:Y:S01]  /*2940*/  LEA R0, R11, UR53, 0x3 ;  /* 0x000000350b007c11 */ /* 0x002fe2000f8e18ff */
[----:B------:R-:W-:Y:S01]  /*2950*/  UIADD3 UR4, UPT, UPT, UR4, 0x100, URZ ;  /* 0x0000010004047890 */ /* 0x000fe2000fffe0ff */
[----:B------:R-:W-:Y:S01]  /*2960*/  SHF.L.U32 R5, R10, 0x1f, RZ ;  /* 0x0000001f0a057819 */ /* 0x000fe200000006ff */
[----:B------:R1:W-:Y:S01]  /*2970*/  @!P2 SYNCS.ARRIVE.TRANS64.RED RZ, [R3+URZ], R4 ;  /* 0x0000000403ffa9a7 */ /* 0x0003e200080004ff */
[----:B------:R-:W-:Y:S01]  /*2980*/  UIADD3 UR6, UPT, UPT, UR6, 0x1, URZ ;  /* 0x0000000106067890 */ /* 0x000fe2000fffe0ff */
[----:B------:R-:W-:-:S03]  /*2990*/  VIADD R8, R8, 0x1 ;  /* 0x0000000108087836 */ /* 0x000fc60000000000 */
[----:B------:R-:W-:Y:S02]  /*29a0*/  UISETP.NE.AND UP0, UPT, UR6, 0x2, UPT ;  /* 0x000000020600788c */ /* 0x000fe4000bf05270 */
[----:B------:R-:W-:Y:S06]  /*29b0*/  UGETNEXTWORKID.BROADCAST [UR4], [UR5] ;  /* 0x00000000040073ca */ /* 0x000fec0008000100 */
[----:B------:R-:W-:Y:S01]  /*29c0*/  USEL UR4, URZ, 0x1, UP0 ;  /* 0x00000001ff047887 */ /* 0x000fe20008000000 */
[----:B------:R-:W-:Y:S01]  /*29d0*/  ISETP.NE.AND P0, PT, R8, 0x2, PT ;  /* 0x000000020800780c */ /* 0x000fe20003f05270 */
[----:B------:R-:W-:Y:S01]  /*29e0*/  USEL UR6, UR6, URZ, UP0 ;  /* 0x000000ff06067287 */ /* 0x000fe20008000000 */
[----:B------:R-:W2:Y:S03]  /*29f0*/  SYNCS.PHASECHK.TRANS64.TRYWAIT P1, [R0+URZ+0x90], R5 ;  /* 0x00009005000075a7 */ /* 0x000ea600080211ff */
[----:B------:R-:W-:Y:S01]  /*2a00*/  LOP3.LUT R12, R12, UR4, RZ, 0x3c, !PT ;  /* 0x000000040c0c7c12 */ /* 0x000fe2000f8e3cff */
[----:B-12---:R-:W-:Y:S07]  /*2a10*/  @!P1 BRA `(.L_x_47) ;  /* 0x0000007c00649947 */ /* 0x006fee0003800000 */
.L_x_146:
[C---:B------:R-:W-:Y:S01]  /*2a20*/  LEA R4, R11.reuse, UR53, 0x4 ;  /* 0x000000350b047c11 */ /* 0x040fe2000f8e20ff */
[----:B-1----:R-:W-:Y:S01]  /*2a30*/  VIADD R0, R0, 0xa0 ;  /* 0x000000a000007836 */ /* 0x002fe20000000000 */
[----:B------:R-:W-:Y:S01]  /*2a40*/  SEL R8, R8, RZ, P0 ;  /* 0x000000ff08087207 */ /* 0x000fe20000000000 */
[----:B------:R-:W-:-:S03]  /*2a50*/  VIADD R11, R11, 0x1 ;  /* 0x000000010b0b7836 */ /* 0x000fc60000000000 */
[----:B------:R-:W1:Y:S01]  /*2a60*/  LDS.128 R4, [R4+0x100] ;  /* 0x0001000004047984 */ /* 0x000e620000000c00 */
[----:B------:R-:W-:Y:S02]  /*2a70*/  PRMT R0, RZ, 0x654, R0 ;  /* 0x00000654ff007816 */ /* 0x000fe40000000000 */
[C---:B------:R-:W-:Y:S01]  /*2a80*/  ISETP.NE.AND P1, PT, R11.reuse, 0x2, PT ;  /* 0x000000020b00780c */ /* 0x040fe20003f25270 */
[----:B------:R-:W-:Y:S01]  /*2a90*/  @!PT LDS RZ, [RZ] ;  /* 0x00000000fffff984 */ /* 0x000fe20000000800 */
[----:B------:R-:W-:Y:S01]  /*2aa0*/  @!PT LDS RZ, [RZ] ;  /* 0x00000000fffff984 */ /* 0x000fe20000000800 */
[----:B------:R-:W-:Y:S01]  /*2ab0*/  @!PT LDS RZ, [RZ] ;  /* 0x00000000fffff984 */ /* 0x000fe20000000800 */
[----:B------:R-:W-:Y:S01]  /*2ac0*/  @!PT LDS RZ, [RZ] ;  /* 0x00000000fffff984 */ /* 0x000fe20000000800 */
[----:B------:R2:W-:Y:S06]  /*2ad0*/  MEMBAR.ALL.CTA ;  /* 0x0000000000007992 */ /* 0x0005ec0000008000 */
[----:B--2---:R-:W2:Y:S01]  /*2ae0*/  FENCE.VIEW.ASYNC.S ;  /* 0x00000000000073c6 */ /* 0x004ea20000000000 */
[----:B------:R-:W-:Y:S01]  /*2af0*/  SEL R11, R11, RZ, P1 ;  /* 0x000000ff0b0b7207 */ /* 0x000fe20000800000 */
[----:B--2---:R2:W-:Y:S01]  /*2b00*/  SYNCS.ARRIVE.TRANS64.RED.A1T0 RZ, [R0+URZ], RZ ;  /* 0x000000ff00ff79a7 */ /* 0x0045e200081004ff */
[----:B-1----:R-:W-:-:S02]  /*2b10*/  LOP3.LUT P3, RZ, R6, 0x1, RZ, 0xc0, !PT ;  /* 0x0000000106ff7812 */ /* 0x002fc4000786c0ff */
[----:B------:R-:W-:-:S04]  /*2b20*/  SEL R5, RZ, 0x1, P1 ;  /* 0x00000001ff057807 */ /* 0x000fc80000800000 */
[----:B------:R-:W-:Y:S02]  /*2b30*/  LOP3.LUT R10, R10, R5, RZ, 0x3c, !PT ;  /* 0x000000050a0a7212 */ /* 0x000fe400078e3cff */
[----:B--2---:R-:W-:-:S04]  /*2b40*/  SEL R0, RZ, 0x1, P0 ;  /* 0x00000001ff007807 */ /* 0x004fc80000000000 */
[----:B------:R-:W-:Y:S01]  /*2b50*/  LOP3.LUT R9, R9, R0, RZ, 0x3c, !PT ;  /* 0x0000000009097212 */ /* 0x000fe200078e3cff */
[----:B------:R-:W-:Y:S06]  /*2b60*/  @P3 BRA `(.L_x_48) ;  /* 0xfffffffc002c3947 */ /* 0x000fec000383ffff */
[----:B------:R-:W-:Y:S01]  /*2b70*/  ULEA UR5, UR6, UR53, 0x3 ;  /* 0x0000003506057291 */ /* 0x000fe2000f8e18ff */
[----:B------:R-:W-:-:S08]  /*2b80*/  SHF.L.U32 R3, R12, 0x1f, RZ ;  /* 0x0000001f0c037819 */ /* 0x000fd000000006ff */
[----:B------:R-:W1:Y:S02]  /*2b90*/  SYNCS.PHASECHK.TRANS64 P0, [UR5+0xa0], R3 ;  /* 0x0000a003ff0075a7 */ /* 0x000e640008001005 */
[----:B-1----:R-:W-:Y:S05]  /*2ba0*/  @P0 BRA `(.L_x_49) ;  /* 0x0000000000080947 */ /* 0x002fea0003800000 */
[----:B------:R-:W1:Y:S02]  /*2bb0*/  SYNCS.PHASECHK.TRANS64.TRYWAIT P0, [UR5+0xa0], R3 ;  /* 0x0000a003ff0075a7 */ /* 0x000e640008001105 */
[----:B-1----:R-:W-:Y:S05]  /*2bc0*/  @!P0 BRA `(.L_x_50) ;  /* 0x0000007c000c8947 */ /* 0x002fea0003800000 */
.L_x_49:
[----:B------:R-:W-:-:S04]  /*2bd0*/  UIADD3 UR4, UPT, UPT, UR6, 0x1, URZ ;  /* 0x0000000106047890 */ /* 0x000fc8000fffe0ff */
[----:B------:R-:W-:-:S04]  /*2be0*/  UISETP.NE.AND UP0, UPT, UR4, 0x2, UPT ;  /* 0x000000020400788c */ /* 0x000fc8000bf05270 */
[----:B------:R-:W-:Y:S02]  /*2bf0*/  USEL UR7, URZ, 0x1, UP0 ;  /* 0x00000001ff077887 */ /* 0x000fe40008000000 */
[----:B------:R-:W-:-:S04]  /*2c00*/  USEL UR4, UR4, URZ, UP0 ;  /* 0x000000ff04047287 */ /* 0x000fc80008000000 */
[----:B------:R-:W-:Y:S01]  /*2c10*/  ULEA UR4, UR4, UR53, 0x3 ;  /* 0x0000003504047291 */ /* 0x000fe2000f8e18ff */
[----:B-1----:R-:W-:-:S04]  /*2c20*/  LOP3.LUT R3, R12, UR7, RZ, 0x3c, !PT ;  /* 0x000000070c037c12 */ /* 0x002fc8000f8e3cff */
[----:B------:R-:W-:-:S04]  /*2c30*/  SHF.L.U32 R0, R3, 0x1f, RZ ;  /* 0x0000001f03007819 */ /* 0x000fc800000006ff */
[----:B------:R-:W1:Y:S02]  /*2c40*/  SYNCS.PHASECHK.TRANS64 P0, [UR4+0xa0], R0 ;  /* 0x0000a000ff0075a7 */ /* 0x000e640008001004 */
[----:B-1----:R-:W-:Y:S05]  /*2c50*/  @P0 EXIT ;  /* 0x000000000000094d */ /* 0x002fea0003800000 */
[----:B------:R-:W-:Y:S02]  /*2c60*/  SHF.L.U32 R3, R3, 0x1f, RZ ;  /* 0x0000001f03037819 */ /* 0x000fe400000006ff */
[----:B------:R-:W-:-:S07]  /*2c70*/  MOV R0, UR4 ;  /* 0x0000000400007c02 */ /* 0x000fce0008000f00 */
.L_x_51:
[----:B-1----:R1:W2:Y:S02]  /*2c80*/  SYNCS.PHASECHK.TRANS64.TRYWAIT P0, [R0+URZ+0xa0], R3 ;  /* 0x0000a003000075a7 */ /* 0x0022a400080011ff */
[----:B--2---:R-:W-:Y:S05]  /*2c90*/  @!P0 NANOSLEEP.SYNCS 0x989680 ;  /* 0x009896800000895d */ /* 0x004fea0003900000 */
[----:B------:R-:W2:Y:S02]  /*2ca0*/  @!P0 SYNCS.PHASECHK.TRANS64 P0, [R0+URZ+0xa0], R3 ;  /* 0x0000a003000085a7 */ /* 0x000ea400080010ff */
[----:B--2---:R-:W-:Y:S05]  /*2cb0*/  @P0 EXIT ;  /* 0x000000000000094d */ /* 0x004fea0003800000 */
[----:B------:R-:W-:Y:S05]  /*2cc0*/  BRA `(.L_x_51) ;  /* 0xfffffffc00ec7947 */ /* 0x000fea000383ffff */
.L_x_44:
[----:B------:R-:W-:-:S09]  /*2cd0*/  UISETP.NE.AND UP1, UPT, UR10, URZ, UPT ;  /* 0x000000ff0a00728c */ /* 0x000fd2000bf25270 */
[----:B------:R-:W-:Y:S05]  /*2ce0*/  BRA.U UP1, `(.L_x_52) ;  /* 0x0000001101707547 */ /* 0x000fea000b800000 */
[----:B------:R-:W-:Y:S01]  /*2cf0*/  UMOV UR4, 0x40 ;  /* 0x0000004000047882 */ /* 0x000fe20000000000 */
[----:B------:R-:W-:Y:S01]  /*2d00*/  NOP ;  /* 0x0000000000007918 */ /* 0x000fe20000000000 */
[----:B------:R-:W-:Y:S01]  /*2d10*/  ULEA UR4, UR53, UR4, 0x18 ;  /* 0x0000000435047291 */ /* 0x000fe2000f8ec0ff */
[----:B------:R-:W-:Y:S02]  /*2d20*/  UMOV UR5, 0x400 ;  /* 0x0000040000057882 */ /* 0x000fe40000000000 */
[----:B------:R-:W-:-:S06]  /*2d30*/  ULEA UR53, UR53, UR5, 0x18 ;  /* 0x0000000535357291 */ /* 0x000fcc000f8ec0ff */
[----:B------:R-:W1:Y:S02]  /*2d40*/  LDS.U8 R0, [UR4+0x1c] ;  /* 0x00001c04ff007984 */ /* 0x000e640008000000 */
[----:B-1----:R-:W-:-:S13]  /*2d50*/  ISETP.NE.AND P0, PT, R0, RZ, PT ;  /* 0x000000ff0000720c */ /* 0x002fda0003f05270 */
[----:B------:R-:W-:Y:S05]  /*2d60*/  @P0 BRA `(.L_x_53) ;  /* 0x0000000000580947 */ /* 0x000fea0003800000 */
[----:B------:R-:W-:-:S13]  /*2d70*/  ELECT P0, URZ, PT ;  /* 0x0000000000ff782f */ /* 0x000fda0003800000 */
[----:B------:R-:W-:Y:S05]  /*2d80*/  @!P0 BRA `(.L_x_54) ;  /* 0x0000000000608947 */ /* 0x000fea0003800000 */
[----:B------:R-:W-:Y:S01]  /*2d90*/  UMOV UR5, 0x10 ;  /* 0x0000001000057882 */ /* 0x000fe20000000000 */
[----:B------:R-:W-:Y:S01]  /*2da0*/  HFMA2 R0, -RZ, RZ, 0, 5.9604644775390625e-08 ;  /* 0x00000001ff007431 */ /* 0x000fe200000001ff */
[----:B------:R-:W-:-:S03]  /*2db0*/  MOV R2, 0xffff ;  /* 0x0000ffff00027802 */ /* 0x000fc60000000f00 */
[----:B------:R-:W-:Y:S04]  /*2dc0*/  DEPBAR.LE SB1, 0x36 ;  /* 0x00009d800000791a */ /* 0x000fe80000000000 */
[----:B------:R-:W1:Y:S02]  /*2dd0*/  UTCATOMSWS.FIND_AND_SET.ALIGN UP0, UR5, UR5 ;  /* 0x00000005000575e3 */ /* 0x000e640008000800 */
[----:B-1----:R-:W-:Y:S01]  /*2de0*/  MOV R3, UR5 ;  /* 0x0000000500037c02 */ /* 0x002fe20008000f00 */
[----:B------:R-:W-:Y:S06]  /*2df0*/  BRA.U UP0, `(.L_x_55) ;  /* 0x0000000100187547 */ /* 0x000fec000b800000 */
.L_x_56:
[----:B------:R-:W-:Y:S05]  /*2e00*/  NANOSLEEP 0x64 ;  /* 0x000000640000795d */ /* 0x000fea0003800000 */
[----:B------:R-:W-:-:S05]  /*2e10*/  UMOV UR5, 0x10 ;  /* 0x0000001000057882 */ /* 0x000fca0000000000 */
[----:B------:R-:W-:Y:S04]  /*2e20*/  DEPBAR.LE SB1, 0x36 ;  /* 0x00009d800000791a */ /* 0x000fe80000000000 */
[----:B------:R-:W1:Y:S02]  /*2e30*/  UTCATOMSWS.FIND_AND_SET.ALIGN UP0, UR5, UR5 ;  /* 0x00000005000575e3 */ /* 0x000e640008000800 */
[----:B-1----:R-:W-:Y:S01]  /*2e40*/  MOV R3, UR5 ;  /* 0x0000000500037c02 */ /* 0x002fe20008000f00 */
[----:B------:R-:W-:Y:S05]  /*2e50*/  BRA.U !UP0, `(.L_x_56) ;  /* 0xfffffffd08e87547 */ /* 0x000fea000b83ffff */
.L_x_55:
[-C--:B------:R-:W-:Y:S02]  /*2e60*/  SHF.L.U32 R2, R2, R3.reuse, RZ ;  /* 0x0000000302027219 */ /* 0x080fe400000006ff */
[----:B------:R-:W-:Y:S01]  /*2e70*/  SHF.L.U32 R0, R0, R3, RZ ;  /* 0x0000000300007219 */ /* 0x000fe200000006ff */
[----:B------:R-:W-:Y:S02]  /*2e80*/  IMAD.SHL.U32 R3, R3, 0x20, RZ ;  /* 0x0000002003037824 */ /* 0x000fe400078e00ff */
[----:B------:R1:W-:Y:S04]  /*2e90*/  ATOMS.OR RZ, [UR4+0x14], R2 ;  /* 0x00001402ffff798c */ /* 0x0003e8000b000004 */
[----:B------:R1:W-:Y:S04]  /*2ea0*/  ATOMS.OR RZ, [UR4+0x18], R0 ;  /* 0x00001800ffff798c */ /* 0x0003e8000b000004 */
[----:B------:R1:W-:Y:S01]  /*2eb0*/  STS [UR53+0x120], R3 ;  /* 0x00012003ff007988 */ /* 0x0003e20008000835 */
[----:B------:R-:W-:Y:S05]  /*2ec0*/  BRA `(.L_x_54) ;  /* 0x0000000000107947 */ /* 0x000fea0003800000 */
.L_x_53:
[----:B------:R-:W-:Y:S02]  /*2ed0*/  MOV R0, 0xffffffff ;  /* 0xffffffff00007802 */ /* 0x000fe40000000f00 */
[----:B------:R-:W-:-:S03]  /*2ee0*/  MOV R2, 0x2f10 ;  /* 0x00002f1000027802 */ /* 0x000fc60000000f00 */
[----:B------:R1:W-:Y:S04]  /*2ef0*/  STS [UR53+0x120], R0 ;  /* 0x00012000ff007988 */ /* 0x0003e80008000835 */
[----:B-1-3-5:R-:W-:Y:S05]  /*2f00*/  CALL.REL.NOINC `($__internal_1_$__cuda_sm10x_tcgen05_guardrail_trap_phase_invalid_during_alloc) ;  /* 0x0000008000247944 */ /* 0x02afea0003c00000 */
.L_x_54:
[----:B------:R-:W-:Y:S05]  /*2f10*/  WARPSYNC.ALL ;  /* 0x0000000000007948 */ /* 0x000fea0003800000 */
[----:B------:R-:W2:Y:S01]  /*2f20*/  S2UR UR13, SR_CgaCtaId ;  /* 0x00000000000d79c3 */ /* 0x000ea20000008800 */
[----:B------:R-:W-:Y:S01]  /*2f30*/  UMOV UR4, 0x400 ;  /* 0x0000040000047882 */ /* 0x000fe20000000000 */
[----:B------:R-:W-:-:S06]  /*2f40*/  NOP ;  /* 0x0000000000007918 */ /* 0x000fcc0000000000 */
[----:B------:R-:W-:Y:S06]  /*2f50*/  BAR.ARV 0x6, 0xa0 ;  /* 0x0182800000007b1d */ /* 0x000fec0000002000 */
[----:B------:R-:W4:Y:S01]  /*2f60*/  LDCU UR14, c[0x0][0x38c] ;  /* 0x00007180ff0e77ac */ /* 0x000f220008000800 */
[----:B------:R-:W-:Y:S01]  /*2f70*/  IMAD.MOV.U32 R11, RZ, RZ, 0x1 ;  /* 0x00000001ff0b7424 */ /* 0x000fe200078e00ff */
[----:B------:R-:W-:Y:S01]  /*2f80*/  CS2R R8, SRZ ;  /* 0x0000000000087805 */ /* 0x000fe2000001ff00 */
[----:B------:R-:W-:Y:S01]  /*2f90*/  IMAD.MOV.U32 R10, RZ, RZ, RZ ;  /* 0x000000ffff0a7224 */ /* 0x000fe200078e00ff */
[----:B------:R-:W-:Y:S01]  /*2fa0*/  UMOV UR25, URZ ;  /* 0x000000ff00197c82 */ /* 0x000fe20008000000 */
[----:B------:R-:W-:Y:S01]  /*2fb0*/  UMOV UR24, URZ ;  /* 0x000000ff00187c82 */ /* 0x000fe20008000000 */
[----:B--2---:R-:W-:Y:S01]  /*2fc0*/  ULEA UR13, UR13, UR4, 0x18 ;  /* 0x000000040d0d7291 */ /* 0x004fe2000f8ec0ff */
[----:B------:R-:W2:Y:S03]  /*2fd0*/  LDCU UR4, c[0x0][0x38c] ;  /* 0x00007180ff0477ac */ /* 0x000ea60008000800 */
[----:B------:R-:W-:-:S02]  /*2fe0*/  UIADD3 UR17, UPT, UPT, UR13, 0x10800, URZ ;  /* 0x000108000d117890 */ /* 0x000fc4000fffe0ff */
[----:B------:R-:W-:-:S03]  /*2ff0*/  UIADD3 UR18, UPT, UPT, UR13, 0x20800, URZ ;  /* 0x000208000d127890 */ /* 0x000fc6000fffe0ff */
[----:B-1----:R-:W1:Y:S01]  /*3000*/  LDS R0, [UR13+0x120] ;  /* 0x0001200dff007984 */ /* 0x002e620008000800 */
[----:B------:R-:W-:Y:S02]  /*3010*/  UIADD3 UR19, UPT, UPT, UR13, 0x30800, URZ ;  /* 0x000308000d137890 */ /* 0x000fe4000fffe0ff */
[----:B------:R-:W-:Y:S02]  /*3020*/  UIADD3 UR20, UPT, UPT, UR13, 0x32800, URZ ;  /* 0x000328000d147890 */ /* 0x000fe4000fffe0ff */
[----:B------:R-:W-:Y:S02]  /*3030*/  USHF.R.U32.HI UR17, URZ, 0x4, UR17 ;  /* 0x00000004ff117899 */ /* 0x000fe40008011611 */
[----:B------:R-:W-:Y:S02]  /*3040*/  USHF.R.U32.HI UR18, URZ, 0x4, UR18 ;  /* 0x00000004ff127899 */ /* 0x000fe40008011612 */
[----:B------:R-:W-:Y:S02]  /*3050*/  USHF.R.U32.HI UR19, URZ, 0x4, UR19 ;  /* 0x00000004ff137899 */ /* 0x000fe40008011613 */
[----:B--2---:R-:W-:-:S02]  /*3060*/  UIADD3 UR4, UPT, UPT, UR4, 0xff, URZ ;  /* 0x000000ff04047890 */ /* 0x004fc4000fffe0ff */
[----:B------:R-:W-:Y:S02]  /*3070*/  USHF.R.U32.HI UR20, URZ, 0x4, UR20 ;  /* 0x00000004ff147899 */ /* 0x000fe40008011614 */
[----:B------:R-:W-:Y:S02]  /*3080*/  USHF.R.S32.HI UR12, URZ, 0x1f, UR4 ;  /* 0x0000001fff0c7899 */ /* 0x000fe40008011404 */
[----:B------:R-:W-:Y:S02]  /*3090*/  ULOP3.LUT UR17, UR17, 0x3fff, URZ, 0xc0, !UPT ;  /* 0x00003fff11117892 */ /* 0x000fe4000f8ec0ff */
[----:B------:R-:W-:Y:S02]  /*30a0*/  ULEA.HI UR12, UR12, UR4, URZ, 0x8 ;  /* 0x000000040c0c7291 */ /* 0x000fe4000f8f40ff */
[----:B------:R-:W-:Y:S02]  /*30b0*/  ULOP3.LUT UR18, UR18, 0x3fff, URZ, 0xc0, !UPT ;  /* 0x00003fff12127892 */ /* 0x000fe4000f8ec0ff */
[----:B------:R-:W-:-:S02]  /*30c0*/  USHF.R.S32.HI UR12, URZ, 0x8, UR12 ;  /* 0x00000008ff0c7899 */ /* 0x000fc4000801140c */
[----:B------:R-:W-:Y:S02]  /*30d0*/  ULOP3.LUT UR19, UR19, 0x3fff, URZ, 0xc0, !UPT ;  /* 0x00003fff13137892 */ /* 0x000fe4000f8ec0ff */
[----:B------:R-:W-:Y:S02]  /*30e0*/  UISETP.LT.AND UP0, UPT, UR12, 0x1, UPT ;  /* 0x000000010c00788c */ /* 0x000fe4000bf01270 */
[----:B------:R-:W-:Y:S02]  /*30f0*/  ULOP3.LUT UR20, UR20, 0x3fff, URZ, 0xc0, !UPT ;  /* 0x00003fff14147892 */ /* 0x000fe4000f8ec0ff */
[----:B------:R-:W-:Y:S02]  /*3100*/  USEL UR16, UR12, 0x1, !UP0 ;  /* 0x000000010c107887 */ /* 0x000fe4000c000000 */
[----:B------:R-:W-:Y:S02]  /*3110*/  ULOP3.LUT UR17, UR17, 0x10000, URZ, 0xfc, !UPT ;  /* 0x0001000011117892 */ /* 0x000fe4000f8efcff */
[----:B------:R-:W-:-:S02]  /*3120*/  ULOP3.LUT UR18, UR18, 0x10000, URZ, 0xfc, !UPT ;  /* 0x0001000012127892 */ /* 0x000fc4000f8efcff */
[----:B------:R-:W-:Y:S02]  /*3130*/  ULOP3.LUT UR19, UR19, 0x10000, URZ, 0xfc, !UPT ;  /* 0x0001000013137892 */ /* 0x000fe4000f8efcff */
[----:B------:R-:W-:Y:S01]  /*3140*/  ULOP3.LUT UR20, UR20, 0x10000, URZ, 0xfc, !UPT ;  /* 0x0001000014147892 */ /* 0x000fe2000f8efcff */
[----:B-1----:R-:W-:Y:S01]  /*3150*/  R2UR UR26, R0 ;  /* 0x00000000001a72ca */ /* 0x002fe200000e0000 */
[----:B------:R-:W-:Y:S02]  /*3160*/  UIADD3 UR16, UPT, UPT, -UR16, URZ, URZ ;  /* 0x000000ff10107290 */ /* 0x000fe4000fffe1ff */
[----:B----4-:R-:W-:-:S10]  /*3170*/  UISETP.GE.AND UP3, UPT, UR14, 0x1, UPT ;  /* 0x000000010e00788c */ /* 0x010fd4000bf66270 */
[----:B------:R-:W-:Y:S02]  /*3180*/  UIADD3 UR11, UPT, UPT, UR26, 0x110, URZ ;  /* 0x000001101a0b7890 */ /* 0x000fe4000fffe0ff */
[----:B------:R-:W-:Y:S02]  /*3190*/  UIADD3 UR9, UPT, UPT, UR26, 0x114, URZ ;  /* 0x000001141a097890 */ /* 0x000fe4000fffe0ff */
[----:B------:R-:W-:Y:S02]  /*31a0*/  UIADD3 UR7, UPT, UPT, UR26, 0x118, URZ ;  /* 0x000001181a077890 */ /* 0x000fe4000fffe0ff */
[----:B------:R-:W-:Y:S02]  /*31b0*/  UIADD3 UR5, UPT, UPT, UR26, 0x11c, URZ ;  /* 0x0000011c1a057890 */ /* 0x000fe4000fffe0ff */
[----:B------:R-:W-:Y:S02]  /*31c0*/  UIADD3 UR10, UPT, UPT, UR26, 0x100, URZ ;  /* 0x000001001a0a7890 */ /* 0x000fe4000fffe0ff */
[----:B------:R-:W-:-:S02]  /*31d0*/  UIADD3 UR8, UPT, UPT, UR26, 0x104, URZ ;  /* 0x000001041a087890 */ /* 0x000fc4000fffe0ff */
[----:B------:R-:W-:Y:S02]  /*31e0*/  UIADD3 UR6, UPT, UPT, UR26, 0x108, URZ ;  /* 0x000001081a067890 */ /* 0x000fe4000fffe0ff */
[----:B------:R-:W-:Y:S02]  /*31f0*/  UIADD3 UR4, UPT, UPT, UR26, 0x10c, URZ ;  /* 0x0000010c1a047890 */ /* 0x000fe4000fffe0ff */
[----:B------:R-:W-:Y:S02]  /*3200*/  USHF.R.U32.HI UR46, URZ, 0x1a, UR11 ;  /* 0x0000001aff2e7899 */ /* 0x000fe4000801160b */
[----:B------:R-:W-:Y:S02]  /*3210*/  USHF.R.U32.HI UR40, URZ, 0x1a, UR9 ;  /* 0x0000001aff287899 */ /* 0x000fe40008011609 */
[----:B------:R-:W-:Y:S02]  /*3220*/  USHF.R.U32.HI UR34, URZ, 0x1a, UR7 ;  /* 0x0000001aff227899 */ /* 0x000fe40008011607 */
[----:B------:R-:W-:-:S02]  /*3230*/  USHF.R.U32.HI UR28, URZ, 0x1a, UR5 ;  /* 0x0000001aff1c7899 */ /* 0x000fc40008011605 */
[----:B------:R-:W-:Y:S02]  /*3240*/  USHF.R.U32.HI UR47, URZ, 0x11, UR10 ;  /* 0x00000011ff2f7899 */ /* 0x000fe4000801160a */
[----:B------:R-:W-:Y:S02]  /*3250*/  USHF.R.U32.HI UR41, URZ, 0x11, UR8 ;  /* 0x00000011ff297899 */ /* 0x000fe40008011608 */
[----:B------:R-:W-:Y:S02]  /*3260*/  USHF.R.U32.HI UR35, URZ, 0x11, UR6 ;  /* 0x00000011ff237899 */ /* 0x000fe40008011606 */
[----:B------:R-:W-:Y:S02]  /*3270*/  USHF.R.U32.HI UR29, URZ, 0x11, UR4 ;  /* 0x00000011ff1d7899 */ /* 0x000fe40008011604 */
[----:B------:R-:W-:Y:S02]  /*3280*/  ULOP3.LUT UR46, UR46, 0x30, URZ, 0xc0, !UPT ;  /* 0x000000302e2e7892 */ /* 0x000fe4000f8ec0ff */
[----:B------:R-:W-:-:S02]  /*3290*/  ULOP3.LUT UR40, UR40, 0x30, URZ, 0xc0, !UPT ;  /* 0x0000003028287892 */ /* 0x000fc4000f8ec0ff */
[----:B------:R-:W-:Y:S02]  /*32a0*/  ULOP3.LUT UR34, UR34, 0x30, URZ, 0xc0, !UPT ;  /* 0x0000003022227892 */ /* 0x000fe4000f8ec0ff */
[----:B------:R-:W-:Y:S02]  /*32b0*/  ULOP3.LUT UR28, UR28, 0x30, URZ, 0xc0, !UPT ;  /* 0x000000301c1c7892 */ /* 0x000fe4000f8ec0ff */
[----:B------:R-:W-:Y:S02]  /*32c0*/  ULOP3.LUT UR47, UR47, 0x6000, URZ, 0xc0, !UPT ;  /* 0x000060002f2f7892 */ /* 0x000fe4000f8ec0ff */
[----:B------:R-:W-:Y:S02]  /*32d0*/  ULOP3.LUT UR41, UR41, 0x6000, URZ, 0xc0, !UPT ;  /* 0x0000600029297892 */ /* 0x000fe4000f8ec0ff */
        /* <DEDUP_REMOVED lines=10> */
[----:B------:R-:W-:Y:S02]  /*3380*/  UPRMT UR47, UR46, 0x5410, UR47 ;  /* 0x000054102e2f7896 */ /* 0x000fe4000800002f */
[----:B------:R-:W-:Y:S02]  /*3390*/  UPRMT UR41, UR40, 0x5410, UR41 ;  /* 0x0000541028297896 */ /* 0x000fe40008000029 */
[----:B------:R-:W-:Y:S02]  /*33a0*/  UPRMT UR35, UR34, 0x5410, UR35 ;  /* 0x0000541022237896 */ /* 0x000fe40008000023 */
[----:B------:R-:W-:Y:S01]  /*33b0*/  UPRMT UR29, UR28, 0x5410, UR29 ;  /* 0x000054101c1d7896 */ /* 0x000fe2000800001d */
[----:B------:R-:W-:Y:S01]  /*33c0*/  UMOV UR46, URZ ;  /* 0x000000ff002e7c82 */ /* 0x000fe20008000000 */
[----:B------:R-:W-:Y:S01]  /*33d0*/  UMOV UR40, URZ ;  /* 0x000000ff00287c82 */ /* 0x000fe20008000000 */
[----:B------:R-:W-:Y:S01]  /*33e0*/  UMOV UR34, URZ ;  /* 0x000000ff00227c82 */ /* 0x000fe20008000000 */
[----:B------:R-:W-:-:S08]  /*33f0*/  UMOV UR28, URZ ;  /* 0x000000ff001c7c82 */ /* 0x000fd00008000000 */
.L_x_63:
[----:B------:R-:W-:Y:S02]  /*3400*/  LEA R0, R10, UR13, 0x3 ;  /* 0x0000000d0a007c11 */ /* 0x000fe4000f8e18ff */
[----:B------:R-:W-:Y:S02]  /*3410*/  SHF.L.U32 R5, R9, 0x1f, RZ ;  /* 0x0000001f09057819 */ /* 0x000fe400000006ff */
[----:B------:R-:W-:Y:S01]  /*3420*/  PLOP3.LUT P0, PT, PT, PT, UP3, 0x80, 0x8 ;  /* 0x000000000008781c */ /* 0x000fe20003f0f038 */
[----:B------:R-:W-:Y:S01]  /*3430*/  VIADD R3, R0, 0xa0 ;  /* 0x000000a000037836 */ /* 0x000fe20000000000 */
[----:B-1----:R-:W1:Y:S02]  /*3440*/  SYNCS.PHASECHK.TRANS64.TRYWAIT P1, [R0+URZ+0x90], R5 ;  /* 0x00009005000075a7 */ /* 0x002e6400080211ff */
[----:B-1--4-:R-:W-:Y:S09]  /*3450*/  @!P1 BRA `(.L_x_57) ;  /* 0x0000007400009947 */ /* 0x012ff20003800000 */
.L_x_148:
[----:B------:R-:W-:Y:S01]  /*3460*/  LEA R4, R10, UR13, 0x4 ;  /* 0x0000000d0a047c11 */ /* 0x000fe2000f8e20ff */
[----:B------:R-:W-:Y:S01]  /*3470*/  @UP3 ULEA UR15, UR24, UR13, 0x3 ;  /* 0x0000000d180f3291 */ /* 0x000fe2000f8e18ff */
[----:B------:R-:W-:Y:S01]  /*3480*/  PLOP3.LUT P2, PT, PT, PT, PT, 0x80, 0x8 ;  /* 0x000000000008781c */ /* 0x000fe20003f4f070 */
[----:B------:R-:W-:Y:S01]  /*3490*/  ULEA UR14, UR25, UR13, 0x3 ;  /* 0x0000000d190e7291 */ /* 0x000fe2000f8e18ff */
[----:B------:R-:W-:Y:S02]  /*34a0*/  PRMT R3, RZ, 0x654, R3 ;  /* 0x00000654ff037816 */ /* 0x000fe40000000003 */
[----:B-1----:R-:W1:Y:S01]  /*34b0*/  LDS.128 R4, [R4+0x100] ;  /* 0x0001000004047984 */ /* 0x002e620000000c00 */
[----:B------:R-:W-:Y:S02]  /*34c0*/  @P0 SHF.L.U32 R2, R8, 0x1f, RZ ;  /* 0x0000001f08020819 */ /* 0x000fe400000006ff */
[----:B------:R-:W-:Y:S01]  /*34d0*/  SHF.L.U32 R0, R11, 0x1f, RZ ;  /* 0x0000001f0b007819 */ /* 0x000fe200000006ff */
[----:B------:R-:W-:Y:S01]  /*34e0*/  @!PT LDS RZ, [RZ] ;  /* 0x00000000fffff984 */ /* 0x000fe20000000800 */
[----:B------:R-:W-:Y:S01]  /*34f0*/  @!PT LDS RZ, [RZ] ;  /* 0x00000000fffff984 */ /* 0x000fe20000000800 */
[----:B------:R-:W-:Y:S01]  /*3500*/  @!PT LDS RZ, [RZ] ;  /* 0x00000000fffff984 */ /* 0x000fe20000000800 */
[----:B------:R-:W-:Y:S01]  /*3510*/  @!PT LDS RZ, [RZ] ;  /* 0x00000000fffff984 */ /* 0x000fe20000000800 */
[----:B------:R2:W-:Y:S06]  /*3520*/  MEMBAR.ALL.CTA ;  /* 0x0000000000007992 */ /* 0x0005ec0000008000 */
[----:B--2---:R-:W2:Y:S02]  /*3530*/  FENCE.VIEW.ASYNC.S ;  /* 0x00000000000073c6 */ /* 0x004ea40000000000 */
[----:B--2---:R2:W-:Y:S01]  /*3540*/  SYNCS.ARRIVE.TRANS64.RED.A1T0 RZ, [R3+URZ], RZ ;  /* 0x000000ff03ff79a7 */ /* 0x0045e200081004ff */
[----:B------:R2:W4:Y:S01]  /*3550*/  @P0 SYNCS.PHASECHK.TRANS64.TRYWAIT P2, [UR15], R2 ;  /* 0x00000002ff0005a7 */ /* 0x000522000804110f */
[----:B------:R-:W-:Y:S01]  /*3560*/  ULEA UR15, UR25, UR26, 0x7 ;  /* 0x0000001a190f7291 */ /* 0x000fe2000f8e38ff */
[----:B-1----:R-:W-:Y:S01]  /*3570*/  LOP3.LUT P1, RZ, R6, 0x1, RZ, 0xc0, !PT ;  /* 0x0000000106ff7812 */ /* 0x002fe2000782c0ff */
[----:B------:R-:W1:Y:S02]  /*3580*/  SYNCS.PHASECHK.TRANS64.TRYWAIT P0, [UR14+0xc0], R0 ;  /* 0x0000c000ff0075a7 */ /* 0x000e64000800110e */
[----:B-12-4-:R-:W-:Y:S10]  /*3590*/  @!P0 BRA `(.L_x_58) ;  /* 0x0000007000c48947 */ /* 0x016ff40003800000 */
.L_x_150:
[----:B------:R-:W-:Y:S01]  /*35a0*/  IADD3 R10, PT, PT, R10, 0x1, RZ ;  /* 0x000000010a0a7810 */ /* 0x000fe20007ffe0ff */
[----:B------:R-:W-:Y:S06]  /*35b0*/  BRA.U !UP3, `(.L_x_59) ;  /* 0x000000050b247547 */ /* 0x000fec000b800000 */
[----:B------:R-:W-:Y:S01]  /*35c0*/  UMOV UR27, URZ ;  /* 0x000000ff001b7c82 */ /* 0x000fe20008000000 */
[----:B------:R-:W-:Y:S01]  /*35d0*/  UMOV UR23, UR16 ;  /* 0x0000001000177c82 */ /* 0x000fe20008000000 */
[----:B------:R-:W-:Y:S01]  /*35e0*/  UMOV UR22, UR12 ;  /* 0x0000000c00167c82 */ /* 0x000fe20008000000 */
[----:B------:R-:W-:-:S05]  /*35f0*/  UMOV UR53, UR24 ;  /* 0x0000001800357c82 */ /* 0x000fca0008000000 */
.L_x_62:
[----:B------:R-:W-:Y:S02]  /*3600*/  UIADD3 UR23, UPT, UPT, UR23, 0x1, URZ ;  /* 0x0000000117177890 */ /* 0x000fe4000fffe0ff */
[----:B--2---:R-:W-:Y:S02]  /*3610*/  ULEA UR21, UR53, UR13, 0x3 ;  /* 0x0000000d35157291 */ /* 0x004fe4000f8e18ff */
[----:B------:R-:W-:Y:S01]  /*3620*/  UISETP.NE.AND UP0, UPT, UR23, URZ, UPT ;  /* 0x000000ff1700728c */ /* 0x000fe2000bf05270 */
[----:B----4-:R-:W-:Y:S10]  /*3630*/  @P2 BRA `(.L_x_60) ;  /* 0x00000000000c2947 */ /* 0x010ff40003800000 */
[----:B-1----:R-:W-:Y:S04]  /*3640*/  SHF.L.U32 R3, R8, 0x1f, RZ ;  /* 0x0000001f08037819 */ /* 0x002fe800000006ff */
[----:B------:R-:W1:Y:S02]  /*3650*/  SYNCS.PHASECHK.TRANS64.TRYWAIT P0, [UR21], R3 ;  /* 0x00000003ff0075a7 */ /* 0x000e640008001115 */
[----:B-1----:R-:W-:Y:S05]  /*3660*/  @!P0 BRA `(.L_x_61) ;  /* 0x0000007000a88947 */ /* 0x002fea0003800000 */
.L_x_60:
[----:B------:R-:W-:Y:S01]  /*3670*/  UISETP.NE.AND UP1, UPT, UR22, 0x1, UPT ;  /* 0x000000011600788c */ /* 0x000fe2000bf25270 */
[----:B------:R-:W-:Y:S01]  /*3680*/  PLOP3.LUT P2, PT, PT, PT, PT, 0x80, 0x8 ;  /* 0x000000000008781c */ /* 0x000fe20003f4f070 */
[----:B------:R-:W-:Y:S02]  /*3690*/  UIADD3 UR24, UPT, UPT, UR53, 0x1, URZ ;  /* 0x0000000135187890 */ /* 0x000fe4000fffe0ff */
[----:B------:R-:W-:Y:S02]  /*36a0*/  ULEA UR60, UR53, UR19, 0x7 ;  /* 0x00000013353c7291 */ /* 0x000fe4000f8e38ff */
[----:B------:R-:W-:Y:S01]  /*36b0*/  UISETP.NE.AND UP2, UPT, UR24, 0x4, UPT ;  /* 0x000000041800788c */ /* 0x000fe2000bf45270 */
[----:B------:R-:W-:Y:S01]  /*36c0*/  PLOP3.LUT P0, PT, PT, PT, UP1, 0x80, 0x8 ;  /* 0x000000000008781c */ /* 0x000fe20003f0f018 */
[----:B------:R-:W-:Y:S02]  /*36d0*/  ULEA UR52, UR53, UR20, 0x7 ;  /* 0x0000001435347291 */ /* 0x000fe4000f8e38ff */
[----:B------:R-:W-:Y:S02]  /*36e0*/  USEL UR31, URZ, 0x1, UP2 ;  /* 0x00000001ff1f7887 */ /* 0x000fe40009000000 */
[----:B------:R-:W-:Y:S02]  /*36f0*/  USEL UR24, UR24, URZ, UP2 ;  /* 0x000000ff18187287 */ /* 0x000fe40009000000 */
[----:B------:R-:W-:Y:S02]  /*3700*/  UIADD3 UR62, UPT, UPT, UR60, 0x20, URZ ;  /* 0x000000203c3e7890 */ /* 0x000fe4000fffe0ff */
[----:B------:R-:W-:Y:S01]  /*3710*/  @UP1 ULEA UR30, UR24, UR13, 0x3 ;  /* 0x0000000d181e1291 */ /* 0x000fe2000f8e18ff */
[----:B------:R-:W-:Y:S01]  /*3720*/  LOP3.LUT R8, R8, UR31, RZ, 0x3c, !PT ;  /* 0x0000001f08087c12 */ /* 0x000fe2000f8e3cff */
[----:B------:R-:W-:Y:S02]  /*3730*/  UIADD3 UR64, UPT, UPT, UR60, 0x40, URZ ;  /* 0x000000403c407890 */ /* 0x000fe4000fffe0ff */
[----:B------:R-:W-:Y:S01]  /*3740*/  UIADD3 UR66, UPT, UPT, UR60, 0x60, URZ ;  /* 0x000000603c427890 */ /* 0x000fe2000fffe0ff */
[----:B-1----:R-:W-:Y:S01]  /*3750*/  @P0 SHF.L.U32 R0, R8, 0x1f, RZ ;  /* 0x0000001f08000819 */ /* 0x002fe200000006ff */
[----:B------:R-:W-:Y:S02]  /*3760*/  ULEA UR50, UR53, UR18, 0xa ;  /* 0x0000001235327291 */ /* 0x000fe4000f8e50ff */
[----:B------:R-:W-:Y:S01]  /*3770*/  ULEA UR48, UR53, UR17, 0xa ;  /* 0x0000001135307291 */ /* 0x000fe2000f8e50ff */
[----:B------:R2:W4:Y:S01]  /*3780*/  @P0 SYNCS.PHASECHK.TRANS64.TRYWAIT P2, [UR30], R0 ;  /* 0x00000000ff0005a7 */ /* 0x000522000804111e */
[----:B------:R-:W-:Y:S02]  /*3790*/  UIADD3 UR54, UPT, UPT, UR52, 0x20, URZ ;  /* 0x0000002034367890 */ /* 0x000fe4000fffe0ff */
[----:B------:R-:W-:Y:S02]  /*37a0*/  UISETP.NE.U32.AND UP1, UPT, UR27, URZ, UPT ;  /* 0x000000ff1b00728c */ /* 0x000fe4000bf25070 */
[----:B------:R-:W-:Y:S02]  /*37b0*/  UIADD3 UR56, UPT, UPT, UR52, 0x40, URZ ;  /* 0x0000004034387890 */ /* 0x000fe4000fffe0ff */
        /* <DEDUP_REMOVED lines=8> */
[----:B------:R-:W-:Y:S01]  /*3840*/  UIADD3 UR22, UPT, UPT, UR22, -0x1, URZ ;  /* 0xffffffff16167890 */ /* 0x000fe2000fffe0ff */
[----:B------:R-:W-:Y:S01]  /*3850*/  UMOV UR61, 0x4008 ;  /* 0x00004008003d7882 */ /* 0x000fe20000000000 */
[----:B------:R-:W-:Y:S01]  /*3860*/  UMOV UR63, 0x4008 ;  /* 0x00004008003f7882 */ /* 0x000fe20000000000 */
[----:B------:R-:W-:Y:S01]  /*3870*/  UTCCP.T.S.4x32dp128bit tmem[UR26+0x100], gdesc[UR60] ;  /* 0x0001003c1a0079e7 */ /* 0x000fe20009100000 */
[----:B------:R-:W-:Y:S01]  /*3880*/  UTCCP.T.S.4x32dp128bit tmem[UR26+0x104], gdesc[UR62] ;  /* 0x0001043e1a0079e7 */ /* 0x000fe20009100000 */
[----:B------:R-:W-:Y:S01]  /*3890*/  UMOV UR65, 0x4008 ;  /* 0x0000400800417882 */ /* 0x000fe20000000000 */
[----:B------:R-:W-:Y:S01]  /*38a0*/  UMOV UR67, 0x4008 ;  /* 0x0000400800437882 */ /* 0x000fe20000000000 */
[----:B------:R-:W-:Y:S01]  /*38b0*/  UTCCP.T.S.4x32dp128bit tmem[UR26+0x108], gdesc[UR64] ;  /* 0x000108401a0079e7 */ /* 0x000fe20009100000 */
[----:B------:R-:W-:Y:S01]  /*38c0*/  UTCCP.T.S.4x32dp128bit tmem[UR26+0x10c], gdesc[UR66] ;  /* 0x00010c421a0079e7 */ /* 0x000fe20009100000 */
[----:B------:R-:W-:Y:S01]  /*38d0*/  UMOV UR53, 0x4008 ;  /* 0x0000400800357882 */ /* 0x000fe20000000000 */
[----:B------:R-:W-:Y:S01]  /*38e0*/  UMOV UR55, 0x4008 ;  /* 0x0000400800377882 */ /* 0x000fe20000000000 */
[----:B------:R1:W-:Y:S01]  /*38f0*/  UTCCP.T.S.4x32dp128bit tmem[UR26+0x110], gdesc[UR52] ;  /* 0x000110341a0079e7 */ /* 0x0003e20009100000 */
[----:B------:R2:W-:Y:S01]  /*3900*/  UTCCP.T.S.4x32dp128bit tmem[UR26+0x114], gdesc[UR54] ;  /* 0x000114361a0079e7 */ /* 0x0005e20009100000 */
[----:B------:R-:W-:Y:S01]  /*3910*/  UMOV UR57, 0x4008 ;  /* 0x0000400800397882 */ /* 0x000fe20000000000 */
[----:B------:R-:W-:Y:S01]  /*3920*/  UMOV UR59, 0x4008 ;  /* 0x00004008003b7882 */ /* 0x000fe20000000000 */
[----:B------:R2:W-:Y:S01]  /*3930*/  UTCCP.T.S.4x32dp128bit tmem[UR26+0x118], gdesc[UR56] ;  /* 0x000118381a0079e7 */ /* 0x0005e20009100000 */
[----:B------:R2:W-:Y:S01]  /*3940*/  UTCCP.T.S.4x32dp128bit tmem[UR26+0x11c], gdesc[UR58] ;  /* 0x00011c3a1a0079e7 */ /* 0x0005e20009100000 */
[----:B------:R-:W-:Y:S01]  /*3950*/  UMOV UR51, 0x40004040 ;  /* 0x4000404000337882 */ /* 0x000fe20000000000 */
[----:B------:R-:W-:Y:S01]  /*3960*/  UMOV UR49, 0x40004040 ;  /* 0x4000404000317882 */ /* 0x000fe20000000000 */
[----:B------:R-:W-:Y:S01]  /*3970*/  UMOV UR45, 0x40004040 ;  /* 0x40004040002d7882 */ /* 0x000fe20000000000 */
[----:B------:R2:W-:Y:S01]  /*3980*/  UTCOMMA.4X gdesc[UR48], gdesc[UR50], tmem[UR15], tmem[UR46], idesc[UR47], tmem[UR10], UP1 ;  /* 0x800a2e32300075ea */ /* 0x0005e2000880000f */
[----:B------:R-:W-:Y:S01]  /*3990*/  UMOV UR43, 0x40004040 ;  /* 0x40004040002b7882 */ /* 0x000fe20000000000 */
[----:B------:R-:W-:Y:S01]  /*39a0*/  UMOV UR39, 0x40004040 ;  /* 0x4000404000277882 */ /* 0x000fe20000000000 */
[----:B------:R2:W-:Y:S01]  /*39b0*/  UTCOMMA.4X gdesc[UR42], gdesc[UR44], tmem[UR15], tmem[UR40], idesc[UR41], tmem[UR8], UPT ;  /* 0x8008282c2a0075ea */ /* 0x0005e2000b80000f */
[----:B------:R-:W-:Y:S01]  /*39c0*/  UMOV UR37, 0x40004040 ;  /* 0x4000404000257882 */ /* 0x000fe20000000000 */
[----:B------:R-:W-:Y:S01]  /*39d0*/  UMOV UR33, 0x40004040 ;  /* 0x4000404000217882 */ /* 0x000fe20000000000 */
[----:B------:R2:W-:Y:S01]  /*39e0*/  UTCOMMA.4X gdesc[UR36], gdesc[UR38], tmem[UR15], tmem[UR34], idesc[UR35], tmem[UR6], UPT ;  /* 0x80062226240075ea */ /* 0x0005e2000b80000f */
[----:B------:R-:W-:Y:S01]  /*39f0*/  UMOV UR31, 0x40004040 ;  /* 0x40004040001f7882 */ /* 0x000fe20000000000 */
[----:B------:R-:W-:Y:S01]  /*3a00*/  UMOV UR27, 0x1 ;  /* 0x00000001001b7882 */ /* 0x000fe20000000000 */
[----:B------:R2:W-:Y:S01]  /*3a10*/  UTCOMMA.4X gdesc[UR30], gdesc[UR32], tmem[UR15], tmem[UR28], idesc[UR29], tmem[UR4], UPT ;  /* 0x80041c201e0075ea */ /* 0x0005e2000b80000f */
[----:B------:R2:W-:Y:S01]  /*3a20*/  UTCBAR [UR21], URZ ;  /* 0x000000ff150073e9 */ /* 0x0005e200080000ff */
[----:B-1----:R-:W-:Y:S01]  /*3a30*/  UMOV UR53, UR24 ;  /* 0x0000001800357c82 */ /* 0x002fe20008000000 */
[----:B------:R-:W-:Y:S05]  /*3a40*/  BRA.U UP0, `(.L_x_62) ;  /* 0xfffffff900ec7547 */ /* 0x000fea000b83ffff */
.L_x_59:
[----:B------:R-:W-:Y:S01]  /*3a50*/  UIADD3 UR25, UPT, UPT, UR25, 0x1, URZ ;  /* 0x0000000119197890 */ /* 0x000fe2000fffe0ff */
[C---:B------:R-:W-:Y:S01]  /*3a60*/  ISETP.NE.AND P0, PT, R10.reuse, 0x2, PT ;  /* 0x000000020a00780c */ /* 0x040fe20003f05270 */
[----:B--2---:R-:W-:Y:S02]  /*3a70*/  UIADD3 UR15, UPT, UPT, UR14, 0xb0, URZ ;  /* 0x000000b00e0f7890 */ /* 0x004fe4000fffe0ff */
[----:B------:R-:W-:Y:S01]  /*3a80*/  UISETP.NE.AND UP0, UPT, UR25, 0x2, UPT ;  /* 0x000000021900788c */ /* 0x000fe2000bf05270 */
[----:B-1----:R-:W-:Y:S02]  /*3a90*/  SEL R0, RZ, 0x1, P0 ;  /* 0x00000001ff007807 */ /* 0x002fe40000000000 */
[----:B------:R-:W-:Y:S01]  /*3aa0*/  SEL R10, R10, RZ, P0 ;  /* 0x000000ff0a0a7207 */ /* 0x000fe20000000000 */
[----:B------:R-:W-:Y:S01]  /*3ab0*/  USEL UR14, URZ, 0x1, UP0 ;  /* 0x00000001ff0e7887 */ /* 0x000fe20008000000 */
[----:B------:R-:W-:Y:S01]  /*3ac0*/  LOP3.LUT R9, R9, R0, RZ, 0x3c, !PT ;  /* 0x0000000009097212 */ /* 0x000fe200078e3cff */
[----:B------:R-:W-:Y:S01]  /*3ad0*/  USEL UR25, UR25, URZ, UP0 ;  /* 0x000000ff19197287 */ /* 0x000fe20008000000 */
[----:B------:R1:W-:Y:S03]  /*3ae0*/  UTCBAR [UR15], URZ ;  /* 0x000000ff0f0073e9 */ /* 0x0003e600080000ff */
[----:B------:R-:W-:Y:S01]  /*3af0*/  LOP3.LUT R11, R11, UR14, RZ, 0x3c, !PT ;  /* 0x0000000e0b0b7c12 */ /* 0x000fe2000f8e3cff */
[----:B------:R-:W-:Y:S07]  /*3b00*/  @P1 BRA `(.L_x_63) ;  /* 0xfffffff8003c1947 */ /* 0x000fee000383ffff */
[----:B------:R-:W2:Y:S01]  /*3b10*/  S2UR UR4, SR_CgaCtaId ;  /* 0x00000000000479c3 */ /* 0x000ea20000008800 */
[----:B------:R-:W-:Y:S01]  /*3b20*/  ELECT P0, URZ, PT ;  /* 0x0000000000ff782f */ /* 0x000fe20003800000 */
[----:B------:R-:W-:Y:S01]  /*3b30*/  IMAD.MOV.U32 R0, RZ, RZ, 0x1 ;  /* 0x00000001ff007424 */ /* 0x000fe200078e00ff */
[----:B------:R-:W-:Y:S01]  /*3b40*/  UIADD3 UR13, UPT, UPT, UR13, 0xc0, URZ ;  /* 0x000000c00d0d7890 */ /* 0x000fe2000fffe0ff */
[----:B------:R-:W-:Y:S01]  /*3b50*/  SHF.L.U32 R3, R11, 0x1f, RZ ;  /* 0x0000001f0b037819 */ /* 0x000fe200000006ff */
[----:B------:R-:W-:-:S03]  /*3b60*/  UMOV UR5, 0x40 ;  /* 0x0000004000057882 */ /* 0x000fc60000000000 */
[----:B------:R-:W-:Y:S01]  /*3b70*/  UVIRTCOUNT.DEALLOC.SMPOOL 0x80 ;  /* 0x000000800000784c */ /* 0x000fe20000000000 */
[----:B--2---:R-:W-:Y:S02]  /*3b80*/  ULEA UR4, UR4, UR5, 0x18 ;  /* 0x0000000504047291 */ /* 0x004fe4000f8ec0ff */
[----:B------:R-:W-:-:S07]  /*3b90*/  ULEA UR5, UR25, UR13, 0x3 ;  /* 0x0000000d19057291 */ /* 0x000fce000f8e18ff */
[----:B------:R2:W-:Y:S02]  /*3ba0*/  @P0 STS.U8 [UR4+0x1c], R0 ;  /* 0x00001c00ff000988 */ /* 0x0005e40008000004 */
[----:B------:R-:W3:Y:S02]  /*3bb0*/  SYNCS.PHASECHK.TRANS64.TRYWAIT P0, [UR5], R3 ;  /* 0x00000003ff0075a7 */ /* 0x000ee40008001105 */
[----:B--23--:R-:W-:Y:S05]  /*3bc0*/  @!P0 BRA `(.L_x_64) ;  /* 0x0000006c00688947 */ /* 0x00cfea0003800000 */
.L_x_153:
[----:B------:R-:W-:-:S04]  /*3bd0*/  UIADD3 UR6, UPT, UPT, UR25, 0x1, URZ ;  /* 0x0000000119067890 */ /* 0x000fc8000fffe0ff */
[----:B------:R-:W-:-:S04]  /*3be0*/  UISETP.NE.AND UP0, UPT, UR6, 0x2, UPT ;  /* 0x000000020600788c */ /* 0x000fc8000bf05270 */
[----:B------:R-:W-:Y:S02]  /*3bf0*/  USEL UR5, URZ, 0x1, UP0 ;  /* 0x00000001ff057887 */ /* 0x000fe40008000000 */
[----:B------:R-:W-:-:S04]  /*3c00*/  USEL UR6, UR6, URZ, UP0 ;  /* 0x000000ff06067287 */ /* 0x000fc80008000000 */
[----:B------:R-:W-:Y:S01]  /*3c10*/  ULEA UR6, UR6, UR13, 0x3 ;  /* 0x0000000d06067291 */ /* 0x000fe2000f8e18ff */
[----:B--2---:R-:W-:-:S04]  /*3c20*/  LOP3.LUT R3, R11, UR5, RZ, 0x3c, !PT ;  /* 0x000000050b037c12 */ /* 0x004fc8000f8e3cff */
[----:B------:R-:W-:-:S04]  /*3c30*/  SHF.L.U32 R3, R3, 0x1f, RZ ;  /* 0x0000001f03037819 */ /* 0x000fc800000006ff */
[----:B------:R-:W2:Y:S02]  /*3c40*/  SYNCS.PHASECHK.TRANS64.TRYWAIT P0, [UR6], R3 ;  /* 0x00000003ff0075a7 */ /* 0x000ea40008001106 */
[----:B--2---:R-:W-:Y:S05]  /*3c50*/  @!P0 BRA `(.L_x_65) ;  /* 0x0000006c005c8947 */ /* 0x004fea0003800000 */
.L_x_155:
[----:B------:R-:W-:Y:S01]  /*3c60*/  NOP ;  /* 0x0000000000007918 */ /* 0x000fe20000000000 */
[----:B--2---:R-:W2:Y:S01]  /*3c70*/  LDS R0, [UR4+0x14] ;  /* 0x00001404ff007984 */ /* 0x004ea20008000800 */
[----:B------:R-:W-:Y:S01]  /*3c80*/  ULOP3.LUT UR6, UR26, 0xffff, URZ, 0xc0, !UPT ;  /* 0x0000ffff1a067892 */ /* 0x000fe2000f8ec0ff */
[----:B------:R-:W-:Y:S01]  /*3c90*/  UMOV UR8, 0xffff ;  /* 0x0000ffff00087882 */ /* 0x000fe20000000000 */
[----:B------:R-:W-:Y:S02]  /*3ca0*/  UMOV UR5, 0x1 ;  /* 0x0000000100057882 */ /* 0x000fe40000000000 */
[----:B------:R-:W-:-:S04]  /*3cb0*/  USHF.R.U32.HI UR6, URZ, 0x5, UR6 ;  /* 0x00000005ff067899 */ /* 0x000fc80008011606 */
[----:B------:R-:W-:Y:S02]  /*3cc0*/  USHF.L.U32 UR8, UR8, UR6, URZ ;  /* 0x0000000608087299 */ /* 0x000fe400080006ff */
[----:B------:R-:W-:-:S04]  /*3cd0*/  USHF.L.U32 UR5, UR5, UR6, URZ ;  /* 0x0000000605057299 */ /* 0x000fc800080006ff */
[----:B--2---:R-:W-:-:S04]  /*3ce0*/  LOP3.LUT R0, R0, UR8, RZ, 0xc0, !PT ;  /* 0x0000000800007c12 */ /* 0x004fc8000f8ec0ff */
[----:B------:R-:W-:-:S13]  /*3cf0*/  ISETP.NE.AND P0, PT, R0, UR8, PT ;  /* 0x0000000800007c0c */ /* 0x000fda000bf05270 */
[----:B------:R-:W-:Y:S05]  /*3d00*/  @P0 BRA `(.L_x_66) ;  /* 0x0000000000580947 */ /* 0x000fea0003800000 */
[----:B------:R-:W2:Y:S02]  /*3d10*/  LDS R0, [UR4+0x18] ;  /* 0x00001804ff007984 */ /* 0x000ea40008000800 */
[----:B--2---:R-:W-:-:S04]  /*3d20*/  LOP3.LUT R0, R0, UR5, RZ, 0xc0, !PT ;  /* 0x0000000500007c12 */ /* 0x004fc8000f8ec0ff */
[----:B------:R-:W-:-:S13]  /*3d30*/  ISETP.NE.AND P0, PT, R0, UR5, PT ;  /* 0x0000000500007c0c */ /* 0x000fda000bf05270 */
[----:B------:R-:W-:Y:S05]  /*3d40*/  @P0 BRA `(.L_x_67) ;  /* 0x00000000003c0947 */ /* 0x000fea0003800000 */
[----:B------:R-:W2:Y:S01]  /*3d50*/  S2R R2, SR_LANEID ;  /* 0x0000000000027919 */ /* 0x000ea20000000000 */
[----:B------:R-:W-:Y:S01]  /*3d60*/  ULOP3.LUT UR8, URZ, UR8, URZ, 0x33, !UPT ;  /* 0x00000008ff087292 */ /* 0x000fe2000f8e33ff */
[----:B------:R-:W-:Y:S01]  /*3d70*/  LOP3.LUT R4, RZ, UR5, RZ, 0x33, !PT ;  /* 0x00000005ff047c12 */ /* 0x000fe2000f8e33ff */
[----:B------:R-:W-:Y:S02]  /*3d80*/  VOTEU.ANY UR7, UPT, PT ;  /* 0x0000000000077886 */ /* 0x000fe400038e0100 */
[----:B------:R-:W-:Y:S01]  /*3d90*/  UFLO.U32 UR7, UR7 ;  /* 0x00000007000772bd */ /* 0x000fe200080e0000 */
[----:B------:R-:W3:Y:S01]  /*3da0*/  REDUX UR5, R4 ;  /* 0x00000000040573c4 */ /* 0x000ee20000000000 */
[----:B------:R-:W-:-:S06]  /*3db0*/  IMAD.U32 R0, RZ, RZ, UR8 ;  /* 0x00000008ff007e24 */ /* 0x000fcc000f8e00ff */
[----:B------:R1:W-:Y:S01]  /*3dc0*/  UTCATOMSWS.AND URZ, UR8 ;  /* 0x0000000800ff79e3 */ /* 0x0003e20008000000 */
[----:B------:R-:W4:Y:S01]  /*3dd0*/  REDUX UR6, R0 ;  /* 0x00000000000673c4 */ /* 0x000f220000000000 */
[----:B--2---:R-:W-:Y:S01]  /*3de0*/  ISETP.EQ.U32.AND P0, PT, R2, UR7, PT ;  /* 0x0000000702007c0c */ /* 0x004fe2000bf02070 */
[----:B---3--:R-:W-:Y:S01]  /*3df0*/  IMAD.U32 R2, RZ, RZ, UR5 ;  /* 0x00000005ff027e24 */ /* 0x008fe2000f8e00ff */
[----:B----4-:R-:W-:-:S11]  /*3e00*/  MOV R3, UR6 ;  /* 0x0000000600037c02 */ /* 0x010fd60008000f00 */
[----:B------:R1:W-:Y:S04]  /*3e10*/  @P0 ATOMS.AND RZ, [UR4+0x14], R3 ;  /* 0x00001403ffff098c */ /* 0x0003e8000a800004 */
[----:B------:R1:W-:Y:S01]  /*3e20*/  @P0 ATOMS.AND RZ, [UR4+0x18], R2 ;  /* 0x00001802ffff098c */ /* 0x0003e2000a800004 */
[----:B------:R-:W-:Y:S05]  /*3e30*/  BRA `(.L_x_68) ;  /* 0x0000000000147947 */ /* 0x000fea0003800000 */
.L_x_67:
[----:B------:R-:W-:Y:S02]  /*3e40*/  MOV R2, 0x3e60 ;  /* 0x00003e6000027802 */ /* 0x000fe40000000f00 */
[----:B-1--45:R-:W-:Y:S05]  /*3e50*/  CALL.REL.NOINC `($__internal_0_$__cuda_sm10x_tcgen05_guardrail_trap_col_being_dealloced_not_returned_by_alloc) ;  /* 0x0000007000447944 */ /* 0x032fea0003c00000 */
[----:B------:R-:W-:Y:S05]  /*3e60*/  BRA `(.L_x_68) ;  /* 0x0000000000087947 */ /* 0x000fea0003800000 */
.L_x_66:
[----:B------:R-:W-:Y:S02]  /*3e70*/  MOV R2, 0x3e90 ;  /* 0x00003e9000027802 */ /* 0x000fe40000000f00 */
[----:B-1--45:R-:W-:Y:S05]  /*3e80*/  CALL.REL.NOINC `($__internal_2_$__cuda_sm10x_tcgen05_guardrail_trap_unallocated_columns_being_dealloced) ;  /* 0x0000007000507944 */ /* 0x032fea0003c00000 */
.L_x_68:
[----:B------:R-:W-:Y:S01]  /*3e90*/  NOP ;  /* 0x0000000000007918 */ /* 0x000fe20000000000 */
[----:B-1----:R-:W-:Y:S05]  /*3ea0*/  EXIT ;  /* 0x000000000000794d */ /* 0x002fea0003800000 */
.L_x_52:
[----:B------:R-:W-:-:S09]  /*3eb0*/  UISETP.NE.OR UP4, UPT, UR10, 0x3, UP4 ;  /* 0x000000030a00788c */ /* 0x000fd2000a785670 */
[----:B------:R-:W-:Y:S05]  /*3ec0*/  BRA.U UP4, `(.L_x_69) ;  /* 0x0000001104107547 */ /* 0x000fea000b800000 */
[----:B------:R-:W1:Y:S01]  /*3ed0*/  LDCU.64 UR6, c[0x0][0xc88] ;  /* 0x00019100ff0677ac */ /* 0x000e620008000a00 */
[----:B------:R-:W2:Y:S01]  /*3ee0*/  LDC R0, c[0x0][0xf30] ;  /* 0x0003cc00ff007b82 */ /* 0x000ea20000000800 */
[----:B------:R-:W-:Y:S01]  /*3ef0*/  IMAD.MOV.U32 R30, RZ, RZ, 0x1 ;  /* 0x00000001ff1e7424 */ /* 0x000fe200078e00ff */
[----:B------:R-:W-:Y:S01]  /*3f00*/  CS2R R28, SRZ ;  /* 0x00000000001c7805 */ /* 0x000fe2000001ff00 */
[----:B------:R-:W4:Y:S01]  /*3f10*/  LDCU.64 UR4, c[0x0][0xc90] ;  /* 0x00019200ff0477ac */ /* 0x000f220008000a00 */
[----:B------:R-:W-:Y:S01]  /*3f20*/  IMAD.MOV.U32 R25, RZ, RZ, 0x4000 ;  /* 0x00004000ff197424 */ /* 0x000fe200078e00ff */
[----:B------:R-:W-:-:S03]  /*3f30*/  UPLOP3.LUT UP1, UPT, UPT, UPT, UPT, 0x40, 0x4 ;  /* 0x000000000004789c */ /* 0x000fc60003f2e870 */
[----:B------:R-:W3:Y:S08]  /*3f40*/  LDC R19, c[0x0][0x370] ;  /* 0x0000dc00ff137b82 */ /* 0x000ef00000000800 */
[----:B------:R-:W3:Y:S01]  /*3f50*/  LDC R2, c[0x0][0xf0c] ;  /* 0x0003c300ff027b82 */ /* 0x000ee20000000800 */
[----:B-1----:R-:W-:-:S03]  /*3f60*/  UISETP.NE.U32.AND UP2, UPT, UR6, URZ, UPT ;  /* 0x000000ff0600728c */ /* 0x002fc6000bf45070 */
[----:B------:R-:W-:Y:S01]  /*3f70*/  UMOV UR6, 0x400 ;  /* 0x0000040000067882 */ /* 0x000fe20000000000 */
[----:B------:R-:W-:Y:S02]  /*3f80*/  UISETP.NE.AND.EX UP2, UPT, UR7, URZ, UPT, UP2 ;  /* 0x000000ff0700728c */ /* 0x000fe4000bf45320 */
[----:B------:R-:W-:Y:S01]  /*3f90*/  ULEA UR6, UR53, UR6, 0x18 ;  /* 0x0000000635067291 */ /* 0x000fe2000f8ec0ff */
[----:B------:R-:W1:Y:S01]  /*3fa0*/  LDC R18, c[0x0][0xf20] ;  /* 0x0003c800ff127b82 */ /* 0x000e620000000800 */
[----:B----4-:R-:W-:Y:S01]  /*3fb0*/  UISETP.NE.U32.AND UP3, UPT, UR4, URZ, UPT ;  /* 0x000000ff0400728c */ /* 0x010fe2000bf65070 */
[----:B--2---:R-:W-:Y:S01]  /*3fc0*/  ISETP.NE.AND P1, PT, R0, 0x1, PT ;  /* 0x000000010000780c */ /* 0x004fe20003f25270 */
[----:B------:R-:W-:Y:S02]  /*3fd0*/  UIADD3 UR7, UPT, UPT, UR6, 0x58, URZ ;  /* 0x0000005806077890 */ /* 0x000fe4000fffe0ff */
[----:B------:R-:W-:Y:S02]  /*3fe0*/  UIADD3 UR33, UPT, UPT, UR6, 0x40, URZ ;  /* 0x0000004006217890 */ /* 0x000fe4000fffe0ff */
[----:B------:R-:W-:Y:S01]  /*3ff0*/  UIADD3 UR25, UPT, UPT, UR6, 0x48, URZ ;  /* 0x0000004806197890 */ /* 0x000fe2000fffe0ff */
[----:B------:R-:W2:Y:S01]  /*4000*/  LDC.64 R32, c[0x0][0x348] ;  /* 0x0000d200ff207b82 */ /* 0x000ea20000000a00 */
[----:B------:R-:W-:-:S02]  /*4010*/  UIADD3 UR17, UPT, UPT, UR6, 0x50, URZ ;  /* 0x0000005006117890 */ /* 0x000fc4000fffe0ff */
[----:B------:R-:W-:Y:S02]  /*4020*/  UPRMT UR7, UR53, 0x654, UR7 ;  /* 0x0000065435077896 */ /* 0x000fe40008000007 */
[----:B------:R-:W-:-:S03]  /*4030*/  UISETP.NE.AND.EX UP3, UPT, UR5, URZ, UPT, UP3 ;  /* 0x000000ff0500728c */ /* 0x000fc6000bf65330 */
[----:B------:R-:W4:Y:S08]  /*4040*/  LDC.64 R16, c[0x0][0xf10] ;  /* 0x0003c400ff107b82 */ /* 0x000f300000000a00 */
[----:B------:R-:W1:Y:S08]  /*4050*/  LDC.64 R6, c[0x0][0xf18] ;  /* 0x0003c600ff067b82 */ /* 0x000e700000000a00 */
[----:B------:R-:W1:Y:S08]  /*4060*/  LDC.64 R4, c[0x0][0xf28] ;  /* 0x0003ca00ff047b82 */ /* 0x000e700000000a00 */
[----:B---3--:R-:W1:Y:S02]  /*4070*/  LDC R24, c[0x0][0x374] ;  /* 0x0000dd00ff187b82 */ /* 0x008e640000000800 */
.L_x_80:
[C---:B------:R-:W-:Y:S02]  /*4080*/  LEA R0, R29.reuse, UR6, 0x3 ;  /* 0x000000061d007c11 */ /* 0x040fe4000f8e18ff */
[----:B------:R-:W-:Y:S02]  /*4090*/  SHF.L.U32 R3, R28, 0x1f, RZ ;  /* 0x0000001f1c037819 */ /* 0x000fe400000006ff */
[----:B------:R-:W-:Y:S02]  /*40a0*/  LEA R20, R29, UR6, 0x4 ;  /* 0x000000061d147c11 */ /* 0x000fe4000f8e20ff */
[----:B---3--:R-:W3:Y:S02]  /*40b0*/  SYNCS.PHASECHK.TRANS64.TRYWAIT P0, [R0+URZ+0x90], R3 ;  /* 0x00009003000075a7 */ /* 0x008ee400080011ff */
[----:B---3--:R-:W-:Y:S05]  /*40c0*/  @!P0 BRA `(.L_x_70) ;  /* 0x0000006800588947 */ /* 0x008fea0003800000 */
.L_x_156:
[----:B------:R-:W-:Y:S01]  /*40d0*/  ISETP.GE.AND P0, PT, R40, 0x1, PT ;  /* 0x000000012800780c */ /* 0x000fe20003f06270 */
[----:B------:R-:W1:Y:S01]  /*40e0*/  LDS.128 R20, [R20+0x100] ;  /* 0x0001000014147984 */ /* 0x000e620000000c00 */
[----:B------:R-:W-:Y:S01]  /*40f0*/  ISETP.NE.U32.AND P4, PT, RZ, UR4, PT ;  /* 0x00000004ff007c0c */ /* 0x000fe2000bf85070 */
[----:B---3--:R-:W-:Y:S01]  /*4100*/  VIADD R0, R0, 0xa0 ;  /* 0x000000a000007836 */ /* 0x008fe20000000000 */
[----:B------:R-:W-:Y:S01]  /*4110*/  SHF.L.U32 R26, R30, 0x1f, RZ ;  /* 0x0000001f1e1a7819 */ /* 0x000fe200000006ff */
[----:B------:R-:W-:Y:S01]  /*4120*/  USHF.L.U32 UR35, UR44, 0x7, URZ ;  /* 0x000000072c237899 */ /* 0x000fe200080006ff */
[----:B------:R-:W-:Y:S01]  /*4130*/  ISETP.NE.AND.EX P4, PT, RZ, UR5, PT, P4 ;  /* 0x00000005ff007c0c */ /* 0x000fe2000bf85340 */
[----:B------:R-:W-:Y:S01]  /*4140*/  USHF.L.U32 UR34, UR36, 0x7, URZ ;  /* 0x0000000724227899 */ /* 0x000fe200080006ff */
[----:B------:R-:W-:Y:S01]  /*4150*/  PRMT R0, RZ, 0x654, R0 ;  /* 0x00000654ff007816 */ /* 0x000fe20000000000 */
[----:B------:R-:W-:Y:S01]  /*4160*/  @!PT LDS RZ, [RZ] ;  /* 0x00000000fffff984 */ /* 0x000fe20000000800 */
[----:B------:R-:W-:Y:S01]  /*4170*/  @!PT LDS RZ, [RZ] ;  /* 0x00000000fffff984 */ /* 0x000fe20000000800 */
[----:B------:R-:W-:Y:S01]  /*4180*/  @!PT LDS RZ, [RZ] ;  /* 0x00000000fffff984 */ /* 0x000fe20000000800 */
[----:B------:R-:W-:Y:S01]  /*4190*/  @!PT LDS RZ, [RZ] ;  /* 0x00000000fffff984 */ /* 0x000fe20000000800 */
[----:B------:R3:W-:Y:S06]  /*41a0*/  MEMBAR.ALL.CTA ;  /* 0x0000000000007992 */ /* 0x0007ec0000008000 */
[----:B---3--:R-:W3:Y:S02]  /*41b0*/  FENCE.VIEW.ASYNC.S ;  /* 0x00000000000073c6 */ /* 0x008ee40000000000 */
[----:B---3--:R3:W-:Y:S01]  /*41c0*/  SYNCS.ARRIVE.TRANS64.RED.A1T0 RZ, [R0+URZ], RZ ;  /* 0x000000ff00ff79a7 */ /* 0x0087e200081004ff */
[----:B-1----:R-:W-:Y:S11]  /*41d0*/  LOP3.LUT P3, RZ, R22, 0x1, RZ, 0xc0, !PT ;  /* 0x0000000116ff7812 */ /* 0x002ff6000786c0ff */
[----:B------:R-:W-:Y:S02]  /*41e0*/  @!UPT UIADD3 URZ, UPT, UPT, URZ, URZ, URZ ;  /* 0x000000fffffff290 */ /* 0x000fe4000fffe0ff */
[----:B------:R-:W-:Y:S02]  /*41f0*/  @P3 MOV R13, R20 ;  /* 0x00000014000d3202 */ /* 0x000fe40000000f00 */
[----:B------:R-:W-:Y:S01]  /*4200*/  @P3 LOP3.LUT R8, R21, 0xffff, RZ, 0xc0, !PT ;  /* 0x0000ffff15083812 */ /* 0x000fe200078ec0ff */
[----:B---3--:R-:W-:Y:S06]  /*4210*/  @!P0 BRA `(.L_x_71) ;  /* 0x0000000000a48947 */ /* 0x008fec0003800000 */
[----:B------:R-:W-:Y:S01]  /*4220*/  IMAD.HI.U32 R31, R24, R7, RZ ;  /* 0x00000007181f7227 */ /* 0x000fe200078e00ff */
[----:B------:R-:W-:Y:S02]  /*4230*/  ISETP.NE.AND P0, PT, R6, 0x1, PT ;  /* 0x000000010600780c */ /* 0x000fe40003f05270 */
[----:B------:R-:W-:Y:S01]  /*4240*/  ISETP.NE.AND P2, PT, R40, 0x1, PT ;  /* 0x000000012800780c */ /* 0x000fe20003f45270 */
[----:B----4-:R-:W-:Y:S01]  /*4250*/  IMAD.HI.U32 R34, R19, R16, RZ ;  /* 0x0000001013227227 */ /* 0x010fe200078e00ff */
[----:B------:R-:W-:Y:S02]  /*4260*/  SHF.R.U32.HI R31, RZ, R18, R31 ;  /* 0x00000012ff1f7219 */ /* 0x000fe4000001161f */
[----:B------:R-:W-:Y:S01]  /*4270*/  ISETP.NE.AND P5, PT, R2, 0x1, PT ;  /* 0x000000010200780c */ /* 0x000fe20003fa5270 */
[----:B------:R-:W-:Y:S01]  /*4280*/  IMAD.HI.U32 R36, R13, R16, RZ ;  /* 0x000000100d247227 */ /* 0x000fe200078e00ff */
[----:B------:R-:W-:Y:S02]  /*4290*/  SHF.R.U32.HI R34, RZ, R17, R34 ;  /* 0x00000011ff227219 */ /* 0x000fe40000011622 */
[----:B------:R-:W-:Y:S01]  /*42a0*/  SEL R3, R24, R31, !P0 ;  /* 0x0000001f18037207 */ /* 0x000fe20004000000 */
[C---:B------:R-:W-:Y:S01]  /*42b0*/  IMAD.HI.U32 R31, R8.reuse, R7, RZ ;  /* 0x00000007081f7227 */ /* 0x040fe200078e00ff */
[----:B------:R-:W-:Y:S02]  /*42c0*/  SEL R11, R19, R34, !P5 ;  /* 0x00000022130b7207 */ /* 0x000fe40006800000 */
[----:B------:R-:W-:Y:S01]  /*42d0*/  SHF.R.U32.HI R36, RZ, R17, R36 ;  /* 0x00000011ff247219 */ /* 0x000fe20000011624 */
[----:B------:R-:W-:Y:S01]  /*42e0*/  IMAD.HI.U32 R38, R3, R4, RZ ;  /* 0x0000000403267227 */ /* 0x000fe200078e00ff */
[----:B------:R-:W-:Y:S03]  /*42f0*/  SHF.R.U32.HI R31, RZ, R18, R31 ;  /* 0x00000012ff1f7219 */ /* 0x000fe6000001161f */
[----:B------:R-:W-:Y:S01]  /*4300*/  IMAD.HI.U32 R34, R11, R4, RZ ;  /* 0x000000040b227227 */ /* 0x000fe200078e00ff */
[----:B------:R-:W-:Y:S02]  /*4310*/  @P2 SHF.R.U32.HI R3, RZ, R5, R38 ;  /* 0x00000005ff032219 */ /* 0x000fe40000011626 */
[----:B------:R-:W-:Y:S02]  /*4320*/  SEL R9, R8, R31, !P0 ;  /* 0x0000001f08097207 */ /* 0x000fe40004000000 */
[----:B------:R-:W-:Y:S01]  /*4330*/  @P2 SHF.R.U32.HI R11, RZ, R5, R34 ;  /* 0x00000005ff0b2219 */ /* 0x000fe20000011622 */
[C---:B------:R-:W-:Y:S01]  /*4340*/  IMAD R10, R40.reuse, R3, RZ ;  /* 0x00000003280a7224 */ /* 0x040fe200078e02ff */
[----:B------:R-:W-:Y:S01]  /*4350*/  SEL R3, R13, R36, !P5 ;  /* 0x000000240d037207 */ /* 0x000fe20006800000 */
[C---:B------:R-:W-:Y:S03]  /*4360*/  IMAD.HI.U32 R14, R9.reuse, R4, RZ ;  /* 0x00000004090e7227 */ /* 0x040fe600078e00ff */
[----:B------:R-:W-:Y:S01]  /*4370*/  ISETP.GE.AND P0, PT, R9, R10, PT ;  /* 0x0000000a0900720c */ /* 0x000fe20003f06270 */
[C---:B------:R-:W-:Y:S01]  /*4380*/  IMAD R12, R40.reuse, R11, RZ ;  /* 0x0000000b280c7224 */ /* 0x040fe200078e02ff */
[-C--:B------:R-:W-:Y:S04]  /*4390*/  SHF.R.U32.HI R14, RZ, R5.reuse, R14 ;  /* 0x00000005ff0e7219 */ /* 0x080fe8000001160e */
[----:B------:R-:W-:Y:S02]  /*43a0*/  ISETP.GE.OR P0, PT, R3, R12, P0 ;  /* 0x0000000c0300720c */ /* 0x000fe40000706670 */
[----:B------:R-:W-:Y:S05]  /*43b0*/  SEL R15, R9, R14, !P2 ;  /* 0x0000000e090f7207 */ /* 0x000fea0005000000 */
[----:B------:R-:W-:Y:S04]  /*43c0*/  IMAD.MOV R14, RZ, RZ, -R15 ;  /* 0x000000ffff0e7224 */ /* 0x000fe800078e0a0f */
[----:B------:R-:W-:Y:S02]  /*43d0*/  IMAD R14, R40, R14, R9 ;  /* 0x0000000e280e7224 */ /* 0x000fe400078e0209 */
[C---:B------:R-:W-:Y:S05]  /*43e0*/  @!P0 IMAD.HI.U32 R10, R3.reuse, R4, RZ ;  /* 0x00000004030a8227 */ /* 0x040fea00078e00ff */
[----:B------:R-:W-:Y:S04]  /*43f0*/  @!P0 SHF.R.U32.HI R10, RZ, R5, R10 ;  /* 0x00000005ff0a8219 */ /* 0x000fe8000001160a */
[----:B------:R-:W-:Y:S01]  /*4400*/  @!P0 SEL R0, R3, R10, !P2 ;  /* 0x0000000a03008207 */ /* 0x000fe20005000000 */
[----:B------:R-:W-:Y:S03]  /*4410*/  IMAD.MOV R10, RZ, RZ, -R3 ;  /* 0x000000ffff0a7224 */ /* 0x000fe600078e0a03 */
[----:B------:R-:W-:Y:S01]  /*4420*/  @!P0 IADD3 R15, PT, PT, R15, -R0, RZ ;  /* 0x800000000f0f8210 */ /* 0x000fe20007ffe0ff */
[----:B------:R-:W-:Y:S01]  /*4430*/  @!P0 IMAD R0, R11, R14, R0 ;  /* 0x0000000e0b008224 */ /* 0x000fe200078e0200 */
[----:B------:R-:W-:Y:S01]  /*4440*/  IADD3 R11, PT, PT, -R9, RZ, RZ ;  /* 0x000000ff090b7210 */ /* 0x000fe20007ffe1ff */
[----:B------:R-:W-:Y:S02]  /*4450*/  IMAD R13, R2, R10, R13 ;  /* 0x0000000a020d7224 */ /* 0x000fe400078e020d */
[----:B------:R-:W-:Y:S02]  /*4460*/  @!P0 IMAD R9, R15, R40, R3 ;  /* 0x000000280f098224 */ /* 0x000fe400078e0203 */
[----:B------:R-:W-:Y:S02]  /*4470*/  @!P0 IMAD.MOV.U32 R3, RZ, RZ, R0 ;  /* 0x000000ffff038224 */ /* 0x000fe400078e0000 */
[----:B------:R-:W-:Y:S02]  /*4480*/  IMAD R8, R6, R11, R8 ;  /* 0x0000000b06087224 */ /* 0x000fe400078e0208 */
[----:B------:R-:W-:Y:S02]  /*4490*/  IMAD R13, R3, R2, R13 ;  /* 0x00000002030d7224 */ /* 0x000fe400078e020d */
[----:B------:R-:W-:Y:S02]  /*44a0*/  IMAD R8, R9, R6, R8 ;  /* 0x0000000609087224 */ /* 0x000fe400078e0208 */
.L_x_71:
[----:B------:R-:W-:Y:S05]  /*44b0*/  BRA.U UP1, `(.L_x_72) ;  /* 0x0000000101107547 */ /* 0x000fea000b800000 */
[----:B------:R-:W-:Y:S04]  /*44c0*/  MOV R0, UR13 ;  /* 0x0000000d00007c02 */ /* 0x000fe80008000f00 */
[----:B------:R-:W-:Y:S04]  /*44d0*/  SHF.L.U32 R3, R0, 0x1f, RZ ;  /* 0x0000001f00037819 */ /* 0x000fe800000006ff */
[----:B------:R-:W1:Y:S02]  /*44e0*/  SYNCS.PHASECHK.TRANS64.TRYWAIT P0, [UR6+0x88], R3 ;  /* 0x00008803ff0075a7 */ /* 0x000e640008001106 */
[----:B-1----:R-:W-:Y:S05]  /*44f0*/  @!P0 BRA `(.L_x_73) ;  /* 0x0000006400608947 */ /* 0x002fea0003800000 */
.L_x_72:
[----:B------:R-:W-:Y:S05]  /*4500*/  BRA.U !UP3, `(.L_x_74) ;  /* 0x000000010b347547 */ /* 0x000fea000b800000 */
[----:B------:R-:W-:Y:S01]  /*4510*/  UPLOP3.LUT UP0, UPT, UPT, UPT, UP2, 0x80, 0x8 ;  /* 0x000000000008789c */ /* 0x000fe20003f0f020 */
[----:B-1----:R-:W-:Y:S02]  /*4520*/  HFMA2 R0, -RZ, RZ, 0, 5.9604644775390625e-08 ;  /* 0x00000001ff007431 */ /* 0x002fe400000001ff */
[----:B------:R-:W-:Y:S03]  /*4530*/  IMAD.MOV.U32 R51, RZ, RZ, 0x1 ;  /* 0x00000001ff337424 */ /* 0x000fe600078e00ff */
[----:B------:R-:W-:Y:S05]  /*4540*/  PLOP3.LUT P0, PT, PT, PT, UP0, 0x80, 0x8 ;  /* 0x000000000008781c */ /* 0x000fea0003f0f008 */
[----:B------:R-:W1:Y:S01]  /*4550*/  @UP0 LDCU.64 UR10, c[0x0][0xc88] ;  /* 0x00019100ff0a07ac */ /* 0x000e620008000a00 */
[----:B------:R-:W-:Y:S07]  /*4560*/  @UP0 UIMAD UR8, UR52, UR4, URZ ;  /* 0x00000004340802a4 */ /* 0x000fee000f8e02ff */
[----:B------:R-:W-:Y:S01]  /*4570*/  @!P0 PRMT R51, R0, 0x7610, R51 ;  /* 0x0000761000338816 */ /* 0x000fe20000000033 */
[----:B-1----:R-:W-:Y:S03]  /*4580*/  @UP0 UIMAD.WIDE UR10, UR8, 0x4, UR10 ;  /* 0x00000004080a08a5 */ /* 0x002fe6000f8e020a */
[----:B------:R-:W1:Y:S03]  /*4590*/  @!UP0 LDCU UR8, c[0x0][0xc80] ;  /* 0x00019000ff0887ac */ /* 0x000e660008000800 */
[----:B------:R-:W-:Y:S01]  /*45a0*/  IMAD.U32 R10, RZ, RZ, UR10 ;  /* 0x0000000aff0a7e24 */ /* 0x000fe2000f8e00ff */
[----:B------:R-:W-:Y:S05]  /*45b0*/  MOV R11, UR11 ;  /* 0x0000000b000b7c02 */ /* 0x000fea0008000f00 */
[----:B-----5:R3:W5:Y:S02]  /*45c0*/  @P0 LDG.E R50, desc[UR50][R10.64] ;  /* 0x000000320a320981 */ /* 0x020764000c1e1900 */
[----:B-1-3--:R-:W-:Y:S07]  /*45d0*/  @!P0 IMAD.U32 R50, RZ, RZ, UR8 ;  /* 0x00000008ff328e24 */ /* 0x00afee000f8e00ff */
.L_x_74:
[----:B-----5:R-:W-:Y:S01]  /*45e0*/  @!P4 FSETP.EQ.AND P0, PT, R50, RZ, PT ;  /* 0x000000ff3200c20b */ /* 0x020fe20003f02000 */
[----:B------:R-:W-:Y:S01]  /*45f0*/  @!UPT UIADD3 URZ, UPT, UPT, URZ, URZ, URZ ;  /* 0x000000fffffff290 */ /* 0x000fe2000fffe0ff */
[----:B------:R-:W-:Y:S11]  /*4600*/  @!P4 BRA `(.L_x_75) ;  /* 0x000000000014c947 */ /* 0x000ff60003800000 */
[----:B------:R-:W-:Y:S02]  /*4610*/  LOP3.LUT P2, RZ, R51, 0xff, RZ, 0xc0, !PT ;  /* 0x000000ff33ff7812 */ /* 0x000fe4000784c0ff */
[----:B------:R-:W-:Y:S04]  /*4620*/  PLOP3.LUT P0, PT, PT, PT, UP0, 0x80, 0x8 ;  /* 0x000000000008781c */ /* 0x000fe80003f0f008 */
[----:B------:R-:W-:Y:S07]  /*4630*/  PLOP3.LUT P0, PT, P0, PT, PT, 0x8, 0x80 ;  /* 0x000000000080781c */ /* 0x000fee000070e170 */
[----:B------:R-:W-:Y:S11]  /*4640*/  @P2 FSETP.EQ.AND P0, PT, R50, RZ, PT ;  /* 0x000000ff3200220b */ /* 0x000ff60003f02000 */
[----:B------:R-:W-:Y:S02]  /*4650*/  @!UPT UIADD3 URZ, UPT, UPT, URZ, URZ, URZ ;  /* 0x000000fffffff290 */ /* 0x000fe4000fffe0ff */
.L_x_75:
[----:B------:R-:W3:Y:S01]  /*4660*/  SYNCS.PHASECHK.TRANS64.TRYWAIT P2, [UR6+0x60], R26 ;  /* 0x0000601aff0075a7 */ /* 0x000ee20008041106 */
[----:B------:R-:W-:Y:S04]  /*4670*/  ELECT P4, URZ, PT ;  /* 0x0000000000ff782f */ /* 0x000fe80003880000 */
[----:B------:R-:W-:Y:S11]  /*4680*/  PLOP3.LUT P4, PT, P0, P4, PT, 0xf2, 0x2f ;  /* 0x00000000002f781c */ /* 0x000ff60000789e72 */
[----:B------:R-:W-:Y:S02]  /*4690*/  @!UPT UIADD3 URZ, UPT, UPT, URZ, URZ, URZ ;  /* 0x000000fffffff290 */ /* 0x000fe4000fffe0ff */
[----:B--2---:R-:W-:Y:S05]  /*46a0*/  @!P4 IADD3 R9, P0, PT, R32, 0x980, RZ ;  /* 0x000009802009c810 */ /* 0x004fea0007f1e0ff */
[----:B-1----:R-:W-:Y:S01]  /*46b0*/  @!P4 IMAD.X R0, RZ, RZ, R33, P0 ;  /* 0x000000ffff00c224 */ /* 0x002fe200000e0621 */
[----:B---3--:R-:W-:Y:S07]  /*46c0*/  @!P2 BRA `(.L_x_76) ;  /* 0x000000640004a947 */ /* 0x008fee0003800000 */
.L_x_159:
[----:B------:R-:W-:Y:S01]  /*46d0*/  @!P4 R2UR UR8, R0 ;  /* 0x000000000008c2ca */ /* 0x000fe200000e0000 */
[----:B------:R-:W-:Y:S01]  /*46e0*/  VOTEU.ALL UP1, P4 ;  /* 0x0000000000ff7886 */ /* 0x000fe20002020000 */
[----:B------:R-:W-:Y:S01]  /*46f0*/  @!P4 R2UR UR9, R9 ;  /* 0x000000000909c2ca */ /* 0x000fe200000e0000 */
[----:B------:R-:W-:Y:S01]  /*4700*/  @!P4 IMAD.MOV.U32 R0, RZ, RZ, 0x4000 ;  /* 0x00004000ff00c424 */ /* 0x000fe200078e00ff */
[----:B------:R-:W-:Y:S01]  /*4710*/  UMOV UR10, 0x0 ;  /* 0x00000000000a7882 */ /* 0x000fe20000000000 */
[----:B------:R-:W-:Y:S01]  /*4720*/  UMOV UR11, 0x10000000 ;  /* 0x10000000000b7882 */ /* 0x000fe20000000000 */
[----:B------:R-:W-:Y:S01]  /*4730*/  @!UP1 UIADD3 UR32, UPT, UPT, UR6, 0x400, URZ ;  /* 0x0000040006209890 */ /* 0x000fe2000fffe0ff */
[----:B------:R-:W-:Y:S01]  /*4740*/  @!P4 IADD3 R9, P0, PT, R32, 0x980, RZ ;  /* 0x000009802009c810 */ /* 0x000fe20007f1e0ff */
[----:B------:R-:W-:Y:S01]  /*4750*/  VOTEU.ALL UP1, P4 ;  /* 0x0000000000ff7886 */ /* 0x000fe20002020000 */
[----:B------:R-:W-:Y:S04]  /*4760*/  UMOV UR36, UR52 ;  /* 0x0000003400247c82 */ /* 0x000fe80008000000 */
[----:B------:R-:W-:Y:S01]  /*4770*/  IMAD.U32 R11, RZ, RZ, UR8 ;  /* 0x00000008ff0b7e24 */ /* 0x000fe2000f8e00ff */
[----:B------:R-:W-:Y:S01]  /*4780*/  UPRMT UR8, UR53, 0x654, UR33 ;  /* 0x0000065435087896 */ /* 0x000fe20008000021 */
[----:B------:R-:W-:Y:S03]  /*4790*/  IMAD.U32 R10, RZ, RZ, UR9 ;  /* 0x00000009ff0a7e24 */ /* 0x000fe6000f8e00ff */
[----:B------:R-:W-:Y:S02]  /*47a0*/  @!P4 R2UR UR15, R11 ;  /* 0x000000000b0fc2ca */ /* 0x000fe400000e0000 */
[----:B------:R-:W-:Y:S11]  /*47b0*/  @!P4 R2UR UR14, R10 ;  /* 0x000000000a0ec2ca */ /* 0x000ff600000e0000 */
[----:B------:R-:W-:Y:S02]  /*47c0*/  @!UPT UIADD3 URZ, UPT, UPT, URZ, URZ, URZ ;  /* 0x000000fffffff290 */ /* 0x000fe4000fffe0ff */
[----:B------:R2:W-:Y:S01]  /*47d0*/  @!UP1 UTMALDG.3D [UR32], [UR14], desc[UR10] ;  /* 0x00000a200e0095b4 */ /* 0x0005e20008011000 */
[----:B------:R3:W-:Y:S01]  /*47e0*/  @!P4 SYNCS.ARRIVE.TRANS64.RED.A0TR RZ, [UR6+0x40], R0 ;  /* 0x00004000ffffc9a7 */ /* 0x0007e20008300406 */
[----:B------:R-:W-:Y:S01]  /*47f0*/  SYNCS.ARRIVE.TRANS64.RED.A1T0 RZ, [UR8], RZ ;  /* 0x000000ffffff79a7 */ /* 0x000fe20008100408 */
[----:B---3--:R-:W-:Y:S01]  /*4800*/  @!P4 IMAD.X R0, RZ, RZ, R33, P0 ;  /* 0x000000ffff00c224 */ /* 0x008fe200000e0621 */
[----:B------:R-:W3:Y:S02]  /*4810*/  SYNCS.PHASECHK.TRANS64.TRYWAIT P2, [UR6+0x68], R26 ;  /* 0x0000681aff0075a7 */ /* 0x000ee40008041106 */
[----:B--23--:R-:W-:Y:S05]  /*4820*/  @!P2 BRA `(.L_x_77) ;  /* 0x0000006000c4a947 */ /* 0x00cfea0003800000 */
.L_x_161:
        /* <DEDUP_REMOVED lines=8> */
[----:B------:R-:W-:Y:S01]  /*48b0*/  @!UP1 UIADD3 UR24, UPT, UPT, UR6, 0x4400, URZ ;  /* 0x0000440006189890 */ /* 0x000fe2000fffe0ff */
[----:B------:R-:W-:Y:S01]  /*48c0*/  VOTEU.ALL UP1, P4 ;  /* 0x0000000000ff7886 */ /* 0x000fe20002020000 */
[----:B------:R-:W-:Y:S01]  /*48d0*/  UMOV UR27, UR35 ;  /* 0x00000023001b7c82 */ /* 0x000fe20008000000 */
[----:B------:R-:W-:Y:S02]  /*48e0*/  UMOV UR28, UR52 ;  /* 0x00000034001c7c82 */ /* 0x000fe40008000000 */
[----:B------:R-:W-:Y:S01]  /*48f0*/  IMAD.U32 R11, RZ, RZ, UR8 ;  /* 0x00000008ff0b7e24 */ /* 0x000fe2000f8e00ff */
[----:B------:R-:W-:Y:S01]  /*4900*/  UPRMT UR8, UR53, 0x654, UR25 ;  /* 0x0000065435087896 */ /* 0x000fe20008000019 */
[----:B------:R-:W-:Y:S02]  /*4910*/  IMAD.U32 R10, RZ, RZ, UR9 ;  /* 0x00000009ff0a7e24 */ /* 0x000fe4000f8e00ff */
[----:B------:R-:W-:Y:S01]  /*4920*/  @!P4 IMAD.X R12, RZ, RZ, R33, P0 ;  /* 0x000000ffff0cc224 */ /* 0x000fe200000e0621 */
[----:B------:R-:W-:Y:S02]  /*4930*/  @!P4 R2UR UR15, R11 ;  /* 0x000000000b0fc2ca */ /* 0x000fe400000e0000 */
[----:B------:R-:W-:Y:S11]  /*4940*/  @!P4 R2UR UR14, R10 ;  /* 0x000000000a0ec2ca */ /* 0x000ff600000e0000 */
[----:B------:R-:W-:Y:S02]  /*4950*/  @!UPT UIADD3 URZ, UPT, UPT, URZ, URZ, URZ ;  /* 0x000000fffffff290 */ /* 0x000fe4000fffe0ff */
[----:B------:R2:W-:Y:S01]  /*4960*/  @!UP1 UTMALDG.3D [UR24], [UR14], desc[UR10] ;  /* 0x00000a180e0095b4 */ /* 0x0005e20008011000 */
[----:B------:R2:W-:Y:S01]  /*4970*/  @!P4 SYNCS.ARRIVE.TRANS64.RED.A0TR RZ, [UR6+0x48], R0 ;  /* 0x00004800ffffc9a7 */ /* 0x0005e20008300406 */
[----:B------:R-:W-:Y:S01]  /*4980*/  SYNCS.ARRIVE.TRANS64.RED.A1T0 RZ, [UR8], RZ ;  /* 0x000000ffffff79a7 */ /* 0x000fe20008100408 */
[----:B------:R-:W3:Y:S02]  /*4990*/  SYNCS.PHASECHK.TRANS64.TRYWAIT P2, [UR6+0x70], R26 ;  /* 0x0000701aff0075a7 */ /* 0x000ee40008041106 */
[----:B--23--:R-:W-:Y:S05]  /*49a0*/  @!P2 BRA `(.L_x_78) ;  /* 0x00000060007ca947 */ /* 0x00cfea0003800000 */
.L_x_163:
[----:B------:R-:W2:Y:S01]  /*49b0*/  LDC.64 R14, c[0x0][0xf10] ;  /* 0x0003c400ff0e7b82 */ /* 0x000ea20000000a00 */
[----:B------:R-:W-:Y:S01]  /*49c0*/  @!P4 R2UR UR8, R12 ;  /* 0x000000000c08c2ca */ /* 0x000fe200000e0000 */
[----:B------:R-:W-:Y:S01]  /*49d0*/  VOTEU.ALL UP1, P4 ;  /* 0x0000000000ff7886 */ /* 0x000fe20002020000 */
[----:B------:R-:W-:Y:S01]  /*49e0*/  @!P4 R2UR UR9, R31 ;  /* 0x000000001f09c2ca */ /* 0x000fe200000e0000 */
[----:B------:R-:W-:Y:S01]  /*49f0*/  @!P4 IMAD.MOV.U32 R12, RZ, RZ, 0x4000 ;  /* 0x00004000ff0cc424 */ /* 0x000fe200078e00ff */
[----:B------:R-:W-:Y:S03]  /*4a00*/  UMOV UR10, 0x0 ;  /* 0x00000000000a7882 */ /* 0x000fe60000000000 */
[----:B------:R-:W3:Y:S01]  /*4a10*/  LDC.64 R10, c[0x0][0xf18] ;  /* 0x0003c600ff0a7b82 */ /* 0x000ee20000000a00 */
[----:B------:R-:W-:Y:S01]  /*4a20*/  @!UP1 UIADD3 UR18, UPT, UPT, UR34, 0x40, URZ ;  /* 0x0000004022129890 */ /* 0x000fe2000fffe0ff */
[----:B------:R-:W-:Y:S01]  /*4a30*/  @P3 SHF.R.U32.HI R27, RZ, 0x10, R21 ;  /* 0x00000010ff1b3819 */ /* 0x000fe20000011615 */
[----:B------:R-:W-:Y:S01]  /*4a40*/  @!UP1 UIADD3 UR16, UPT, UPT, UR6, 0x8400, URZ ;  /* 0x0000840006109890 */ /* 0x000fe2000fffe0ff */
[----:B------:R-:W-:Y:S01]  /*4a50*/  VIADD R29, R29, 0x1 ;  /* 0x000000011d1d7836 */ /* 0x000fe20000000000 */
[----:B------:R-:W-:Y:S03]  /*4a60*/  VOTEU.ALL UP1, P4 ;  /* 0x0000000000ff7886 */ /* 0x000fe60002020000 */
[----:B------:R-:W5:Y:S01]  /*4a70*/  @!P1 LDC R0, c[0x0][0xf20] ;  /* 0x0003c800ff009b82 */ /* 0x000f620000000800 */
[----:B------:R-:W-:Y:S01]  /*4a80*/  UMOV UR11, 0x10000000 ;  /* 0x10000000000b7882 */ /* 0x000fe20000000000 */
[----:B------:R-:W-:Y:S01]  /*4a90*/  IMAD.U32 R35, RZ, RZ, UR8 ;  /* 0x00000008ff237e24 */ /* 0x000fe2000f8e00ff */
[----:B------:R-:W-:Y:S05]  /*4aa0*/  UMOV UR19, UR35 ;  /* 0x0000002300137c82 */ /* 0x000fea0008000000 */
[----:B-1----:R-:W1:Y:S01]  /*4ab0*/  @!P1 LDC R3, c[0x0][0xf0c] ;  /* 0x0003c300ff039b82 */ /* 0x002e620000000800 */
[----:B------:R-:W-:Y:S01]  /*4ac0*/  IMAD.U32 R34, RZ, RZ, UR9 ;  /* 0x00000009ff227e24 */ /* 0x000fe2000f8e00ff */
[----:B------:R-:W-:Y:S01]  /*4ad0*/  UMOV UR20, UR52 ;  /* 0x0000003400147c82 */ /* 0x000fe20008000000 */
[----:B------:R-:W-:Y:S01]  /*4ae0*/  @!P4 R2UR UR15, R35 ;  /* 0x00000000230fc2ca */ /* 0x000fe200000e0000 */
[----:B------:R-:W-:Y:S02]  /*4af0*/  UPRMT UR8, UR53, 0x654, UR17 ;  /* 0x0000065435087896 */ /* 0x000fe40008000011 */
[----:B------:R-:W-:Y:S11]  /*4b00*/  @!P4 R2UR UR14, R34 ;  /* 0x00000000220ec2ca */ /* 0x000ff600000e0000 */
[----:B------:R-:W-:Y:S02]  /*4b10*/  @!UPT UIADD3 URZ, UPT, UPT, URZ, URZ, URZ ;  /* 0x000000fffffff290 */ /* 0x000fe4000fffe0ff */
[----:B------:R1:W-:Y:S01]  /*4b20*/  @!UP1 UTMALDG.3D [UR16], [UR14], desc[UR10] ;  /* 0x00000a100e0095b4 */ /* 0x0003e20008011000 */
[----:B------:R1:W-:Y:S02]  /*4b30*/  @!P4 SYNCS.ARRIVE.TRANS64.RED.A0TR RZ, [UR6+0x50], R12 ;  /* 0x0000500cffffc9a7 */ /* 0x0003e40008300406 */
[----:B-1----:R-:W-:Y:S01]  /*4b40*/  @!P1 ISETP.NE.AND P2, PT, R3, 0x1, PT ;  /* 0x000000010300980c */ /* 0x002fe20003f45270 */
[C---:B--2---:R-:W-:Y:S01]  /*4b50*/  @!P1 IMAD.HI.U32 R14, R13.reuse, R14, RZ ;  /* 0x0000000e0d0e9227 */ /* 0x044fe200078e00ff */
[----:B---3--:R-:W-:Y:S03]  /*4b60*/  @!P1 ISETP.NE.AND P0, PT, R10, 0x1, PT ;  /* 0x000000010a00980c */ /* 0x008fe60003f05270 */
[C---:B------:R-:W-:Y:S01]  /*4b70*/  @!P1 IMAD.HI.U32 R11, R8.reuse, R11, RZ ;  /* 0x0000000b080b9227 */ /* 0x040fe200078e00ff */
[----:B------:R-:W-:Y:S04]  /*4b80*/  @!P1 SHF.R.U32.HI R14, RZ, R15, R14 ;  /* 0x0000000fff0e9219 */ /* 0x000fe8000001160e */
[----:B-----5:R-:W-:Y:S01]  /*4b90*/  @!P1 SHF.R.U32.HI R9, RZ, R0, R11 ;  /* 0x00000000ff099219 */ /* 0x020fe2000001160b */
[----:B------:R-:W-:Y:S01]  /*4ba0*/  SYNCS.ARRIVE.TRANS64.RED.A1T0 RZ, [UR8], RZ ;  /* 0x000000ffffff79a7 */ /* 0x000fe20008100408 */
[----:B------:R-:W-:Y:S02]  /*4bb0*/  @!P1 SEL R14, R13, R14, !P2 ;  /* 0x0000000e0d0e9207 */ /* 0x000fe40005000000 */
[----:B------:R-:W-:Y:S01]  /*4bc0*/  @!P1 SEL R9, R8, R9, !P0 ;  /* 0x0000000908099207 */ /* 0x000fe20004000000 */
[----:B------:R-:W1:Y:S04]  /*4bd0*/  SYNCS.PHASECHK.TRANS64.TRYWAIT P5, [UR6+0x78], R26 ;  /* 0x0000781aff0075a7 */ /* 0x000e6800080a1106 */
[----:B------:R-:W-:Y:S02]  /*4be0*/  @!P1 IMAD.IADD R0, R9, 0x1, -R14 ;  /* 0x0000000109009824 */ /* 0x000fe400078e0a0e */
[----:B------:R-:W-:Y:S02]  /*4bf0*/  @!P1 IMAD.IADD R9, R14, 0x1, -R9 ;  /* 0x000000010e099824 */ /* 0x000fe400078e0a09 */
[----:B------:R-:W-:Y:S02]  /*4c00*/  @!P1 IMAD R13, R0, R3, R13 ;  /* 0x00000003000d9224 */ /* 0x000fe400078e020d */
[----:B------:R-:W-:Y:S01]  /*4c10*/  @!P1 IMAD R8, R9, R10, R8 ;  /* 0x0000000a09089224 */ /* 0x000fe200078e0208 */
[----:B-1----:R-:W-:Y:S06]  /*4c20*/  @!P5 BRA `(.L_x_79) ;  /* 0x0000005c00f4d947 */ /* 0x002fec0003800000 */
.L_x_165:
[----:B-1----:R-:W-:Y:S01]  /*4c30*/  @!P4 IADD3 R3, P0, PT, R32, 0x980, RZ ;  /* 0x000009802003c810 */ /* 0x002fe20007f1e0ff */
[----:B------:R-:W-:Y:S01]  /*4c40*/  VOTEU.ALL UP1, P4 ;  /* 0x0000000000ff7886 */ /* 0x000fe20002020000 */
[----:B------:R-:W-:Y:S01]  /*4c50*/  UMOV UR18, 0x0 ;  /* 0x0000000000127882 */ /* 0x000fe20000000000 */
[----:B------:R-:W-:Y:S01]  /*4c60*/  UMOV UR19, 0x10000000 ;  /* 0x1000000000137882 */ /* 0x000fe20000000000 */
[----:B------:R-:W-:Y:S01]  /*4c70*/  @!P4 R2UR UR9, R3 ;  /* 0x000000000309c2ca */ /* 0x000fe200000e0000 */
[----:B------:R-:W-:Y:S01]  /*4c80*/  @!P4 IMAD.X R0, RZ, RZ, R33, P0 ;  /* 0x000000ffff00c224 */ /* 0x000fe200000e0621 */
[----:B------:R-:W-:Y:S01]  /*4c90*/  @!UP1 UIADD3 UR10, UPT, UPT, UR34, 0x60, URZ ;  /* 0x00000060220a9890 */ /* 0x000fe2000fffe0ff */
[----:B------:R-:W-:Y:S01]  /*4ca0*/  IMAD.IADD R3, R8, 0x1, R49 ;  /* 0x0000000108037824 */ /* 0x000fe200078e0231 */
[----:B------:R-:W-:Y:S01]  /*4cb0*/  UMOV UR11, UR35 ;  /* 0x00000023000b7c82 */ /* 0x000fe20008000000 */
[----:B------:R-:W-:Y:S01]  /*4cc0*/  UMOV UR12, UR52 ;  /* 0x00000034000c7c82 */ /* 0x000fe20008000000 */
[----:B------:R-:W-:Y:S01]  /*4cd0*/  @!P4 R2UR UR8, R0 ;  /* 0x000000000008c2ca */ /* 0x000fe200000e0000 */
[----:B------:R-:W-:Y:S01]  /*4ce0*/  IMAD.IADD R0, R13, 0x1, R94 ;  /* 0x000000010d007824 */ /* 0x000fe200078e025e */
[----:B------:R-:W-:Y:S02]  /*4cf0*/  R2UR UR36, R3 ;  /* 0x00000000032472ca */ /* 0x000fe400000e0000 */
[----:B------:R-:W-:Y:S02]  /*4d00*/  @P3 R2UR UR52, R27 ;  /* 0x000000001b3432ca */ /* 0x000fe400000e0000 */
[----:B------:R-:W-:Y:S01]  /*4d10*/  R2UR UR44, R0 ;  /* 0x00000000002c72ca */ /* 0x000fe200000e0000 */
[----:B------:R-:W-:Y:S01]  /*4d20*/  IMAD.U32 R10, RZ, RZ, UR9 ;  /* 0x00000009ff0a7e24 */ /* 0x000fe2000f8e00ff */
[----:B------:R-:W-:Y:S01]  /*4d30*/  @!UP1 UIADD3 UR9, UPT, UPT, UR6, 0x58, URZ ;  /* 0x0000005806099890 */ /* 0x000fe2000fffe0ff */
[----:B------:R-:W-:Y:S02]  /*4d40*/  ISETP.NE.AND P0, PT, R29, 0x2, PT ;  /* 0x000000021d00780c */ /* 0x000fe40003f05270 */
[----:B------:R-:W-:Y:S02]  /*4d50*/  LOP3.LUT R30, R30, 0x1, RZ, 0x3c, !PT ;  /* 0x000000011e1e7812 */ /* 0x000fe400078e3cff */
[----:B------:R-:W-:Y:S01]  /*4d60*/  IMAD.U32 R11, RZ, RZ, UR8 ;  /* 0x00000008ff0b7e24 */ /* 0x000fe2000f8e00ff */
[----:B------:R-:W-:Y:S01]  /*4d70*/  @!P4 R2UR UR14, R10 ;  /* 0x000000000a0ec2ca */ /* 0x000fe200000e0000 */
[----:B------:R-:W-:Y:S01]  /*4d80*/  @!UP1 UIADD3 UR8, UPT, UPT, UR6, 0xc400, URZ ;  /* 0x0000c40006089890 */ /* 0x000fe2000fffe0ff */
[----:B------:R-:W-:Y:S01]  /*4d90*/  SEL R3, RZ, 0x1, P0 ;  /* 0x00000001ff037807 */ /* 0x000fe20000000000 */
[----:B------:R-:W-:Y:S01]  /*4da0*/  VOTEU.ALL UP1, P4 ;  /* 0x0000000000ff7886 */ /* 0x000fe20002020000 */
[----:B------:R-:W-:Y:S02]  /*4db0*/  @!P4 R2UR UR15, R11 ;  /* 0x000000000b0fc2ca */ /* 0x000fe400000e0000 */
[----:B------:R-:W-:Y:S02]  /*4dc0*/  LOP3.LUT R28, R28, R3, RZ, 0x3c, !PT ;  /* 0x000000031c1c7212 */ /* 0x000fe400078e3cff */
[----:B------:R-:W-:Y:S09]  /*4dd0*/  SEL R29, R29, RZ, P0 ;  /* 0x000000ff1d1d7207 */ /* 0x000ff20000000000 */
[----:B------:R3:W-:Y:S01]  /*4de0*/  @!UP1 UTMALDG.3D [UR8], [UR14], desc[UR18] ;  /* 0x000012080e0095b4 */ /* 0x0007e20008011000 */
[----:B------:R3:W-:Y:S01]  /*4df0*/  @!P4 SYNCS.ARRIVE.TRANS64.RED.A0TR RZ, [UR6+0x58], R25 ;  /* 0x00005819ffffc9a7 */ /* 0x0007e20008300406 */
[----:B------:R-:W-:Y:S01]  /*4e00*/  UPLOP3.LUT UP1, UPT, UPT, UPT, UPT, 0x80, 0x8 ;  /* 0x000000000008789c */ /* 0x000fe20003f2f070 */
[----:B------:R-:W-:Y:S01]  /*4e10*/  SYNCS.ARRIVE.TRANS64.RED.A1T0 RZ, [UR7], RZ ;  /* 0x000000ffffff79a7 */ /* 0x000fe20008100407 */
[----:B------:R-:W-:Y:S09]  /*4e20*/  @P3 BRA `(.L_x_80) ;  /* 0xfffffff000943947 */ /* 0x000ff2000383ffff */
[----:B------:R-:W-:-:S04]  /*4e30*/  SHF.L.U32 R3, R30, 0x1f, RZ ;  /* 0x0000001f1e037819 */ /* 0x000fc800000006ff */
[----:B------:R-:W1:Y:S02]  /*4e40*/  SYNCS.PHASECHK.TRANS64.TRYWAIT P0, [UR6+0x60], R3 ;  /* 0x00006003ff0075a7 */ /* 0x000e640008001106 */
[----:B-1----:R-:W-:Y:S05]  /*4e50*/  @!P0 BRA `(.L_x_81) ;  /* 0x0000005c00808947 */ /* 0x002fea0003800000 */
.L_x_167:
[----:B------:R-:W2:Y:S02]  /*4e60*/  SYNCS.PHASECHK.TRANS64.TRYWAIT P0, [UR6+0x68], R3 ;  /* 0x00006803ff0075a7 */ /* 0x000ea40008001106 */
[----:B--2---:R-:W-:Y:S05]  /*4e70*/  @!P0 BRA `(.L_x_82) ;  /* 0x0000005c00908947 */ /* 0x004fea0003800000 */
.L_x_169:
[----:B------:R-:W2:Y:S02]  /*4e80*/  SYNCS.PHASECHK.TRANS64.TRYWAIT P0, [UR6+0x70], R3 ;  /* 0x00007003ff0075a7 */ /* 0x000ea40008001106 */
[----:B--2---:R-:W-:Y:S05]  /*4e90*/  @!P0 BRA `(.L_x_83) ;  /* 0x0000005c00a08947 */ /* 0x004fea0003800000 */
.L_x_171:
[----:B-1----:R-:W-:-:S07]  /*4ea0*/  MOV R0, UR6 ;  /* 0x0000000600007c02 */ /* 0x002fce0008000f00 */
.L_x_84:
[----:B-1----:R-:W-:-:S04]  /*4eb0*/  SHF.L.U32 R3, R30, 0x1f, RZ ;  /* 0x0000001f1e037819 */ /* 0x002fc800000006ff */
[----:B------:R1:W2:Y:S03]  /*4ec0*/  SYNCS.PHASECHK.TRANS64.TRYWAIT P0, [R0+URZ+0x78], R3 ;  /* 0x00007803000075a7 */ /* 0x0002a600080011ff */
[----:B--2---:R-:W-:Y:S05]  /*4ed0*/  @!P0 NANOSLEEP.SYNCS 0x989680 ;  /* 0x009896800000895d */ /* 0x004fea0003900000 */
[----:B------:R-:W2:Y:S02]  /*4ee0*/  @!P0 SYNCS.PHASECHK.TRANS64 P0, [R0+URZ+0x78], R3 ;  /* 0x00007803000085a7 */ /* 0x000ea400080010ff */
[----:B--23--:R-:W-:Y:S05]  /*4ef0*/  @P0 EXIT ;  /* 0x000000000000094d */ /* 0x00cfea0003800000 */
[----:B------:R-:W-:Y:S05]  /*4f00*/  BRA `(.L_x_84) ;  /* 0xfffffffc00e87947 */ /* 0x000fea000383ffff */
.L_x_69:
[----:B------:R-:W-:-:S06]  /*4f10*/  UISETP.GE.AND UP1, UPT, UR10, 0x4, UPT ;  /* 0x000000040a00788c */ /* 0x000fcc000bf26270 */
[----:B------:R-:W-:-:S13]  /*4f20*/  PLOP3.LUT P0, PT, PT, PT, UP1, 0x80, 0x8 ;  /* 0x000000000008781c */ /* 0x000fda0003f0f018 */
[----:B------:R-:W-:Y:S05]  /*4f30*/  @!P0 EXIT ;  /* 0x000000000000894d */ /* 0x000fea0003800000 */
[----:B------:R-:W-:Y:S01]  /*4f40*/  BAR.SYNC.DEFER_BLOCKING 0x6, 0xa0 ;  /* 0x0182800000007b1d */ /* 0x000fe20000010000 */
[C---:B------:R-:W-:Y:S01]  /*4f50*/  IMAD.SHL.U32 R4, R3.reuse, 0x20, RZ ;  /* 0x0000002003047824 */ /* 0x040fe200078e00ff */
[C---:B------:R-:W-:Y:S01]  /*4f60*/  LOP3.LUT R96, R3.reuse, 0x1, RZ, 0xc0, !PT ;  /* 0x0000000103607812 */ /* 0x040fe200078ec0ff */
[C---:B------:R-:W-:Y:S01]  /*4f70*/  IMAD.SHL.U32 R95, R3.reuse, 0x4, RZ ;  /* 0x00000004035f7824 */ /* 0x040fe200078e00ff */
[----:B------:R-:W-:Y:S01]  /*4f80*/  LOP3.LUT R113, R2, 0x60, R3, 0xf8, !PT ;  /* 0x0000006002717812 */ /* 0x000fe200078ef803 */
[----:B------:R-:W-:Y:S01]  /*4f90*/  IMAD.U32 R47, R3, 0x10000, RZ ;  /* 0x00010000032f7824 */ /* 0x000fe200078e00ff */
[----:B------:R-:W-:Y:S02]  /*4fa0*/  UMOV UR54, 0x400 ;  /* 0x0000040000367882 */ /* 0x000fe40000000000 */
[----:B------:R-:W1:Y:S01]  /*4fb0*/  LDC R6, c[0x0][0x388] ;  /* 0x0000e200ff067b82 */ /* 0x000e620000000800 */
[----:B------:R-:W-:Y:S01]  /*4fc0*/  ULEA UR54, UR53, UR54, 0x18 ;  /* 0x0000003635367291 */ /* 0x000fe2000f8ec0ff */
[----:B------:R-:W-:Y:S01]  /*4fd0*/  LOP3.LUT R8, R4, 0xe0, RZ, 0xc0, !PT ;  /* 0x000000e004087812 */ /* 0x000fe200078ec0ff */
[----:B------:R-:W2:Y:S01]  /*4fe0*/  LDCU UR4, c[0x0][0x384] ;  /* 0x00007080ff0477ac */ /* 0x000ea20008000800 */
[----:B------:R-:W-:Y:S01]  /*4ff0*/  ISETP.NE.U32.AND P0, PT, R96, 0x1, PT ;  /* 0x000000016000780c */ /* 0x000fe20003f05070 */
[----:B------:R-:W-:Y:S01]  /*5000*/  IMAD.MOV.U32 R108, RZ, RZ, 0x2 ;  /* 0x00000002ff6c7424 */ /* 0x000fe200078e00ff */
[----:B------:R-:W-:Y:S01]  /*5010*/  LOP3.LUT R95, R8, 0x1c, R95, 0xf8, !PT ;  /* 0x0000001c085f7812 */ /* 0x000fe200078ef85f */
[----:B------:R-:W-:Y:S01]  /*5020*/  IMAD.MOV.U32 R107, RZ, RZ, 0x4 ;  /* 0x00000004ff6b7424 */ /* 0x000fe200078e00ff */
[----:B------:R-:W4:Y:S01]  /*5030*/  LDC R101, c[0x0][0x370] ;  /* 0x0000dc00ff657b82 */ /* 0x000f220000000800 */
[----:B------:R-:W-:Y:S01]  /*5040*/  LOP3.LUT R47, R47, 0x600000, RZ, 0xc0, !PT ;  /* 0x006000002f2f7812 */ /* 0x000fe200078ec0ff */
[----:B------:R-:W-:Y:S01]  /*5050*/  IMAD.MOV.U32 R106, RZ, RZ, 0x1 ;  /* 0x00000001ff6a7424 */ /* 0x000fe200078e00ff */
[----:B------:R-:W-:Y:S01]  /*5060*/  LOP3.LUT R95, R95, 0xf00, R4, 0xf8, !PT ;  /* 0x00000f005f5f7812 */ /* 0x000fe200078ef804 */
[----:B------:R-:W-:Y:S01]  /*5070*/  IMAD.MOV.U32 R44, RZ, RZ, RZ ;  /* 0x000000ffff2c7224 */ /* 0x000fe200078e00ff */
[----:B------:R-:W-:-:S02]  /*5080*/  P2R R4, PR, RZ, 0x1 ;  /* 0x00000001ff047803 */ /* 0x000fc40000000000 */
[----:B------:R-:W-:Y:S02]  /*5090*/  CS2R R104, SRZ ;  /* 0x0000000000687805 */ /* 0x000fe4000001ff00 */
[----:B------:R-:W-:Y:S01]  /*50a0*/  SHF.R.U32.HI R4, RZ, 0x3, R3 ;  /* 0x00000003ff047819 */ /* 0x000fe20000011603 */
[----:B------:R-:W3:Y:S01]  /*50b0*/  LDC R42, c[0x0][0xf0c] ;  /* 0x0003c300ff2a7b82 */ /* 0x000ee20000000800 */
[----:B------:R-:W4:Y:S01]  /*50c0*/  LDS R0, [UR54+0x120] ;  /* 0x00012036ff007984 */ /* 0x000f220008000800 */
[C---:B------:R-:W-:Y:S01]  /*50d0*/  R2P PR, R3.reuse, 0x6 ;  /* 0x0000000603007804 */ /* 0x040fe20000000000 */
[----:B------:R-:W-:Y:S01]  /*50e0*/  IMAD.MOV.U32 R126, RZ, RZ, RZ ;  /* 0x000000ffff7e7224 */ /* 0x000fe200078e00ff */
[----:B------:R-:W-:Y:S01]  /*50f0*/  LOP3.LUT R109, R4, 0xc, RZ, 0xc0, !PT ;  /* 0x0000000c046d7812 */ /* 0x000fe200078ec0ff */
[----:B--2---:R-:W-:Y:S01]  /*5100*/  UIADD3 UR4, UPT, UPT, UR4, 0x7f, URZ ;  /* 0x0000007f04047890 */ /* 0x004fe2000fffe0ff */
[----:B------:R-:W-:Y:S01]  /*5110*/  LOP3.LUT R114, R3, 0x60, RZ, 0xc0, !PT ;  /* 0x0000006003727812 */ /* 0x000fe200078ec0ff */
[----:B------:R-:W-:Y:S01]  /*5120*/  IMAD.SHL.U32 R112, R113, 0x10, RZ ;  /* 0x0000001071707824 */ /* 0x000fe200078e00ff */
[----:B------:R-:W2:Y:S01]  /*5130*/  LDC R99, c[0x0][0xf20] ;  /* 0x0003c800ff637b82 */ /* 0x000ea20000000800 */
[----:B-1----:R-:W-:Y:S01]  /*5140*/  VIADD R6, R6, 0x3f ;  /* 0x0000003f06067836 */ /* 0x002fe20000000000 */
[----:B------:R-:W-:Y:S01]  /*5150*/  USHF.R.S32.HI UR5, URZ, 0x1f, UR4 ;  /* 0x0000001fff057899 */ /* 0x000fe20008011404 */
[----:B------:R-:W-:Y:S01]  /*5160*/  IMAD R109, R2, 0x10, R109 ;  /* 0x00000010026d7824 */ /* 0x000fe200078e026d */
[----:B------:R-:W-:Y:S01]  /*5170*/  SEL R108, R108, 0xfffffffe, !P1 ;  /* 0xfffffffe6c6c7807 */ /* 0x000fe20004800000 */
[----:B------:R-:W1:Y:S01]  /*5180*/  LDCU.64 UR58, c[0x0][0x348] ;  /* 0x00006900ff3a77ac */ /* 0x000e620008000a00 */
[----:B------:R-:W-:-:S02]  /*5190*/  SHF.R.S32.HI R111, RZ, 0x1f, R6 ;  /* 0x0000001fff6f7819 */ /* 0x000fc40000011406 */
[----:B------:R-:W1:Y:S01]  /*51a0*/  LDC R41, c[0x0][0xf30] ;  /* 0x0003cc00ff297b82 */ /* 0x000e620000000800 */
[----:B------:R-:W-:Y:S01]  /*51b0*/  ULEA.HI UR5, UR5, UR4, URZ, 0x7 ;  /* 0x0000000405057291 */ /* 0x000fe2000f8f38ff */
[----:B------:R-:W-:Y:S01]  /*51c0*/  LEA.HI R111, R111, R6, RZ, 0x6 ;  /* 0x000000066f6f7211 */ /* 0x000fe200078f30ff */
[----:B------:R-:W-:Y:S01]  /*51d0*/  UIADD3 UR4, UPT, UPT, UR54, 0x400, URZ ;  /* 0x0000040036047890 */ /* 0x000fe2000fffe0ff */
[----:B------:R-:W-:Y:S01]  /*51e0*/  SEL R107, R107, 0xfffffffc, !P2 ;  /* 0xfffffffc6b6b7807 */ /* 0x000fe20005000000 */
[----:B------:R-:W-:Y:S01]  /*51f0*/  USHF.R.U32.HI UR5, URZ, 0x7, UR5 ;  /* 0x00000007ff057899 */ /* 0x000fe20008011605 */
[----:B------:R-:W-:Y:S01]  /*5200*/  SHF.R.S32.HI R111, RZ, 0x6, R111 ;  /* 0x00000006ff6f7819 */ /* 0x000fe2000001146f */
[----:B------:R-:W1:Y:S01]  /*5210*/  LDCU UR45, c[0x0][0x384] ;  /* 0x00007080ff2d77ac */ /* 0x000e620008000800 */
[----:B------:R-:W1:Y:S01]  /*5220*/  LDC R98, c[0x0][0x388] ;  /* 0x0000e200ff627b82 */ /* 0x000e620000000800 */
[----:B------:R-:W-:Y:S02]  /*5230*/  IMAD.U32 R100, RZ, RZ, UR4 ;  /* 0x00000004ff647e24 */ /* 0x000fe4000f8e00ff */
[C---:B------:R-:W-:Y:S01]  /*5240*/  IMAD R110, R111.reuse, UR5, RZ ;  /* 0x000000056f6e7c24 */ /* 0x040fe2000f8e02ff */
[----:B------:R-:W1:Y:S01]  /*5250*/  LDCU.64 UR46, c[0x0][0xc88] ;  /* 0x00019100ff2e77ac */ /* 0x000e620008000a00 */
[----:B------:R-:W-:-:S02]  /*5260*/  IMAD.SHL.U32 R111, R111, 0x200, RZ ;  /* 0x000002006f6f7824 */ /* 0x000fc400078e00ff */
[----:B------:R-:W-:Y:S01]  /*5270*/  IMAD.SHL.U32 R110, R110, 0x200, RZ ;  /* 0x000002006e6e7824 */ /* 0x000fe200078e00ff */
[----:B------:R-:W1:Y:S01]  /*5280*/  LDC.64 R92, c[0x0][0xf10] ;  /* 0x0003c400ff5c7b82 */ /* 0x000e620000000a00 */
[----:B------:R-:W1:Y:S01]  /*5290*/  LDCU.64 UR48, c[0x0][0xcc8] ;  /* 0x00019900ff3077ac */ /* 0x000e620008000a00 */
[----:B------:R-:W1:Y:S06]  /*52a0*/  LDCU.128 UR40, c[0x0][0xcd0] ;  /* 0x00019a00ff2877ac */ /* 0x000e6c0008000c00 */
[----:B------:R-:W1:Y:S01]  /*52b0*/  LDC.64 R38, c[0x0][0xf18] ;  /* 0x0003c600ff267b82 */ /* 0x000e620000000a00 */
[----:B----4-:R-:W-:Y:S01]  /*52c0*/  IMAD.IADD R47, R0, 0x1, R47 ;  /* 0x00000001002f7824 */ /* 0x010fe200078e022f */
[----:B------:R-:W-:Y:S01]  /*52d0*/  UMOV UR55, URZ ;  /* 0x000000ff00377c82 */ /* 0x000fe20008000000 */
[----:B------:R-:W-:-:S05]  /*52e0*/  UMOV UR57, URZ ;  /* 0x000000ff00397c82 */ /* 0x000fca0008000000 */
[----:B------:R-:W4:Y:S08]  /*52f0*/  LDC.64 R88, c[0x0][0xc88] ;  /* 0x00032200ff587b82 */ /* 0x000f300000000a00 */
[----:B------:R-:W1:Y:S08]  /*5300*/  LDC.64 R36, c[0x0][0xf28] ;  /* 0x0003ca00ff247b82 */ /* 0x000e700000000a00 */
[----:B------:R-:W1:Y:S08]  /*5310*/  LDC.64 R90, c[0x0][0xc90] ;  /* 0x00032400ff5a7b82 */ /* 0x000e700000000a00 */
[----:B------:R-:W1:Y:S08]  /*5320*/  LDC.64 R86, c[0x0][0xcb0] ;  /* 0x00032c00ff567b82 */ /* 0x000e700000000a00 */
[----:B------:R-:W1:Y:S08]  /*5330*/  LDC.64 R84, c[0x0][0xca8] ;  /* 0x00032a00ff547b82 */ /* 0x000e700000000a00 */
[----:B--23--:R-:W1:Y:S02]  /*5340*/  LDC R102, c[0x0][0x374] ;  /* 0x0000dd00ff667b82 */ /* 0x00ce640000000800 */
.L_x_128:
[----:B------:R-:W-:Y:S02]  /*5350*/  LEA R0, R126, UR54, 0x3 ;  /* 0x000000367e007c11 */ /* 0x000fe4000f8e18ff */
[----:B------:R-:W-:Y:S02]  /*5360*/  SHF.L.U32 R3, R104, 0x1f, RZ ;  /* 0x0000001f68037819 */ /* 0x000fe400000006ff */
[----:B------:R-:W-:Y:S02]  /*5370*/  LEA R16, R126, UR54, 0x4 ;  /* 0x000000367e107c11 */ /* 0x000fe4000f8e20ff */
[----:B------:R-:W2:Y:S02]  /*5380*/  SYNCS.PHASECHK.TRANS64.TRYWAIT P0, [R0+URZ+0x90], R3 ;  /* 0x00009003000075a7 */ /* 0x000ea400080011ff */
[----:B-12---:R-:W-:Y:S05]  /*5390*/  @!P0 BRA `(.L_x_85) ;  /* 0x0000005800788947 */ /* 0x006fea0003800000 */
.L_x_172:
[----:B------:R-:W3:Y:S01]  /*53a0*/  LDC.64 R12, c[0x0][0xf10] ;  /* 0x0003c400ff0c7b82 */ /* 0x000ee20000000a00 */
[----:B------:R-:W4:Y:S01]  /*53b0*/  LDS.128 R16, [R16+0x100] ;  /* 0x0001000010107984 */ /* 0x000f220000000c00 */
[----:B-1----:R-:W-:Y:S01]  /*53c0*/  ISETP.NE.AND P1, PT, R41, 0x1, PT ;  /* 0x000000012900780c */ /* 0x002fe20003f25270 */
[----:B--2---:R-:W-:Y:S01]  /*53d0*/  VIADD R0, R0, 0xa0 ;  /* 0x000000a000007836 */ /* 0x004fe20000000000 */
[----:B------:R-:W-:Y:S04]  /*53e0*/  ISETP.GE.AND P0, PT, R40, 0x1, PT ;  /* 0x000000012800780c */ /* 0x000fe80003f06270 */
[----:B------:R-:W1:Y:S01]  /*53f0*/  LDC.64 R10, c[0x0][0xf18] ;  /* 0x0003c600ff0a7b82 */ /* 0x000e620000000a00 */
[----:B------:R-:W-:Y:S01]  /*5400*/  PRMT R0, RZ, 0x654, R0 ;  /* 0x00000654ff007816 */ /* 0x000fe20000000000 */
[----:B------:R-:W-:Y:S01]  /*5410*/  @!PT LDS RZ, [RZ] ;  /* 0x00000000fffff984 */ /* 0x000fe20000000800 */
[----:B------:R-:W-:Y:S01]  /*5420*/  @!PT LDS RZ, [RZ] ;  /* 0x00000000fffff984 */ /* 0x000fe20000000800 */
[----:B------:R-:W-:Y:S01]  /*5430*/  @!PT LDS RZ, [RZ] ;  /* 0x00000000fffff984 */ /* 0x000fe20000000800 */
[----:B------:R-:W-:Y:S01]  /*5440*/  @!PT LDS RZ, [RZ] ;  /* 0x00000000fffff984 */ /* 0x000fe20000000800 */
[----:B------:R2:W-:Y:S06]  /*5450*/  MEMBAR.ALL.CTA ;  /* 0x0000000000007992 */ /* 0x0005ec0000008000 */
[----:B--2---:R-:W2:Y:S01]  /*5460*/  FENCE.VIEW.ASYNC.S ;  /* 0x00000000000073c6 */ /* 0x004ea20000000000 */
[----:B------:R-:W1:Y:S08]  /*5470*/  @!P1 LDC R14, c[0x0][0xf20] ;  /* 0x0003c800ff0e9b82 */ /* 0x000e700000000800 */
[----:B------:R-:W1:Y:S01]  /*5480*/  @!P1 LDC R9, c[0x0][0xf0c] ;  /* 0x0003c300ff099b82 */ /* 0x000e620000000800 */
[----:B--2---:R2:W-:Y:S01]  /*5490*/  SYNCS.ARRIVE.TRANS64.RED.A1T0 RZ, [R0+URZ], RZ ;  /* 0x000000ff00ff79a7 */ /* 0x0045e200081004ff */
[----:B----4-:R-:W-:Y:S04]  /*54a0*/  LOP3.LUT P4, RZ, R18, 0x1, RZ, 0xc0, !PT ;  /* 0x0000000112ff7812 */ /* 0x010fe8000788c0ff */
[----:B------:R-:W-:Y:S09]  /*54b0*/  P2R R115, PR, RZ, 0x10 ;  /* 0x00000010ff737803 */ /* 0x000ff20000000000 */
[----:B------:R-:W-:Y:S02]  /*54c0*/  @P4 MOV R45, R16 ;  /* 0x00000010002d4202 */ /* 0x000fe40000000f00 */
[----:B------:R-:W-:Y:S01]  /*54d0*/  @P4 LOP3.LUT R43, R17, 0xffff, RZ, 0xc0, !PT ;  /* 0x0000ffff112b4812 */ /* 0x000fe200078ec0ff */
[----:B--23--:R-:W-:Y:S06]  /*54e0*/  @!P0 BRA `(.L_x_86) ;  /* 0x0000000000a48947 */ /* 0x00cfec0003800000 */
[----:B------:R-:W-:Y:S01]  /*54f0*/  IMAD.HI.U32 R22, R102, R39, RZ ;  /* 0x0000002766167227 */ /* 0x000fe200078e00ff */
[----:B------:R-:W-:Y:S02]  /*5500*/  ISETP.NE.AND P0, PT, R38, 0x1, PT ;  /* 0x000000012600780c */ /* 0x000fe40003f05270 */
[----:B------:R-:W-:Y:S01]  /*5510*/  ISETP.NE.AND P2, PT, R40, 0x1, PT ;  /* 0x000000012800780c */ /* 0x000fe20003f45270 */
[-C--:B------:R-:W-:Y:S01]  /*5520*/  IMAD.HI.U32 R20, R101, R92.reuse, RZ ;  /* 0x0000005c65147227 */ /* 0x080fe200078e00ff */
[----:B------:R-:W-:Y:S02]  /*5530*/  SHF.R.U32.HI R21, RZ, R99, R22 ;  /* 0x00000063ff157219 */ /* 0x000fe40000011616 */
[----:B------:R-:W-:Y:S01]  /*5540*/  ISETP.NE.AND P3, PT, R42, 0x1, PT ;  /* 0x000000012a00780c */ /* 0x000fe20003f65270 */
[----:B------:R-:W-:Y:S01]  /*5550*/  IMAD.HI.U32 R26, R43, R39, RZ ;  /* 0x000000272b1a7227 */ /* 0x000fe200078e00ff */
[----:B------:R-:W-:Y:S02]  /*5560*/  SHF.R.U32.HI R20, RZ, R93, R20 ;  /* 0x0000005dff147219 */ /* 0x000fe40000011614 */
[----:B------:R-:W-:Y:S01]  /*5570*/  SEL R3, R102, R21, !P0 ;  /* 0x0000001566037207 */ /* 0x000fe20004000000 */
[----:B------:R-:W-:Y:S01]  /*5580*/  IMAD.HI.U32 R24, R45, R92, RZ ;  /* 0x0000005c2d187227 */ /* 0x000fe200078e00ff */
[----:B------:R-:W-:Y:S03]  /*5590*/  SEL R7, R101, R20, !P3 ;  /* 0x0000001465077207 */ /* 0x000fe60005800000 */
[-C--:B------:R-:W-:Y:S01]  /*55a0*/  IMAD.HI.U32 R20, R3, R36.reuse, RZ ;  /* 0x0000002403147227 */ /* 0x080fe200078e00ff */
[----:B------:R-:W-:Y:S03]  /*55b0*/  SHF.R.U32.HI R24, RZ, R93, R24 ;  /* 0x0000005dff187219 */ /* 0x000fe60000011618 */
[----:B------:R-:W-:Y:S01]  /*55c0*/  IMAD.HI.U32 R22, R7, R36, RZ ;  /* 0x0000002407167227 */ /* 0x000fe200078e00ff */
[----:B------:R-:W-:Y:S02]  /*55d0*/  @P2 SHF.R.U32.HI R3, RZ, R37, R20 ;  /* 0x00000025ff032219 */ /* 0x000fe40000011614 */
[----:B------:R-:W-:Y:S02]  /*55e0*/  SHF.R.U32.HI R20, RZ, R99, R26 ;  /* 0x00000063ff147219 */ /* 0x000fe4000001161a */
[----:B------:R-:W-:Y:S01]  /*55f0*/  @P2 SHF.R.U32.HI R7, RZ, R37, R22 ;  /* 0x00000025ff072219 */ /* 0x000fe20000011616 */
[C---:B------:R-:W-:Y:S01]  /*5600*/  IMAD R2, R40.reuse, R3, RZ ;  /* 0x0000000328027224 */ /* 0x040fe200078e02ff */
[----:B------:R-:W-:Y:S02]  /*5610*/  SEL R5, R43, R20, !P0 ;  /* 0x000000142b057207 */ /* 0x000fe40004000000 */
[----:B------:R-:W-:Y:S01]  /*5620*/  SEL R3, R45, R24, !P3 ;  /* 0x000000182d037207 */ /* 0x000fe20005800000 */
[----:B------:R-:W-:Y:S01]  /*5630*/  IMAD R4, R40, R7, RZ ;  /* 0x0000000728047224 */ /* 0x000fe200078e02ff */
[C---:B------:R-:W-:Y:S01]  /*5640*/  ISETP.GE.AND P0, PT, R5.reuse, R2, PT ;  /* 0x000000020500720c */ /* 0x040fe20003f06270 */
[----:B------:R-:W-:Y:S03]  /*5650*/  IMAD.HI.U32 R6, R5, R36, RZ ;  /* 0x0000002405067227 */ /* 0x000fe600078e00ff */
[----:B------:R-:W-:Y:S01]  /*5660*/  ISETP.GE.OR P0, PT, R3, R4, P0 ;  /* 0x000000040300720c */ /* 0x000fe20000706670 */
[----:B------:R-:W-:Y:S01]  /*5670*/  IMAD.MOV R4, RZ, RZ, -R3 ;  /* 0x000000ffff047224 */ /* 0x000fe200078e0a03 */
[-C--:B------:R-:W-:Y:S03]  /*5680*/  SHF.R.U32.HI R6, RZ, R37.reuse, R6 ;  /* 0x00000025ff067219 */ /* 0x080fe60000011606 */
[----:B------:R-:W-:Y:S01]  /*5690*/  IMAD R45, R42, R4, R45 ;  /* 0x000000042a2d7224 */ /* 0x000fe200078e022d */
[----:B------:R-:W-:Y:S05]  /*56a0*/  SEL R15, R5, R6, !P2 ;  /* 0x00000006050f7207 */ /* 0x000fea0005000000 */
[----:B------:R-:W-:Y:S02]  /*56b0*/  IMAD.MOV R6, RZ, RZ, -R15 ;  /* 0x000000ffff067224 */ /* 0x000fe400078e0a0f */
[C---:B------:R-:W-:Y:S04]  /*56c0*/  @!P0 IMAD.HI.U32 R2, R3.reuse, R36, RZ ;  /* 0x0000002403028227 */ /* 0x040fe800078e00ff */
[----:B------:R-:W-:Y:S01]  /*56d0*/  IMAD R6, R40, R6, R5 ;  /* 0x0000000628067224 */ /* 0x000fe200078e0205 */
[----:B------:R-:W-:Y:S04]  /*56e0*/  @!P0 SHF.R.U32.HI R2, RZ, R37, R2 ;  /* 0x00000025ff028219 */ /* 0x000fe80000011602 */
[----:B------:R-:W-:Y:S02]  /*56f0*/  @!P0 SEL R0, R3, R2, !P2 ;  /* 0x0000000203008207 */ /* 0x000fe40005000000 */
[----:B------:R-:W-:Y:S02]  /*5700*/  IADD3 R2, PT, PT, -R5, RZ, RZ ;  /* 0x000000ff05027210 */ /* 0x000fe40007ffe1ff */
[----:B------:R-:W-:Y:S01]  /*5710*/  @!P0 IADD3 R8, PT, PT, R15, -R0, RZ ;  /* 0x800000000f088210 */ /* 0x000fe20007ffe0ff */
[----:B------:R-:W-:Y:S02]  /*5720*/  @!P0 IMAD R0, R7, R6, R0 ;  /* 0x0000000607008224 */ /* 0x000fe400078e0200 */
[----:B------:R-:W-:Y:S02]  /*5730*/  IMAD R43, R38, R2, R43 ;  /* 0x00000002262b7224 */ /* 0x000fe400078e022b */
[----:B------:R-:W-:Y:S02]  /*5740*/  @!P0 IMAD R5, R8, R40, R3 ;  /* 0x0000002808058224 */ /* 0x000fe400078e0203 */
[----:B------:R-:W-:Y:S04]  /*5750*/  @!P0 IMAD.MOV.U32 R3, RZ, RZ, R0 ;  /* 0x000000ffff038224 */ /* 0x000fe800078e0000 */
[----:B------:R-:W-:Y:S02]  /*5760*/  IMAD R45, R3, R42, R45 ;  /* 0x0000002a032d7224 */ /* 0x000fe400078e022d */
[----:B------:R-:W-:Y:S07]  /*5770*/  IMAD R43, R5, R38, R43 ;  /* 0x00000026052b7224 */ /* 0x000fee00078e022b */
.L_x_86:
[----:B-1----:R-:W-:Y:S01]  /*5780*/  @!P1 IMAD.HI.U32 R3, R43, R11, RZ ;  /* 0x0000000b2b039227 */ /* 0x002fe200078e00ff */
[----:B------:R-:W-:Y:S01]  /*5790*/  @!P1 ISETP.NE.AND P0, PT, R10, 0x1, PT ;  /* 0x000000010a00980c */ /* 0x000fe20003f05270 */
[----:B------:R-:W-:Y:S01]  /*57a0*/  USHF.L.U32 UR38, UR44, 0x7, URZ ;  /* 0x000000072c267899 */ /* 0x000fe200080006ff */
[----:B------:R-:W-:Y:S01]  /*57b0*/  @!P1 ISETP.NE.AND P2, PT, R9, 0x1, PT ;  /* 0x000000010900980c */ /* 0x000fe20003f45270 */
[----:B------:R-:W-:Y:S01]  /*57c0*/  @!P1 IMAD.HI.U32 R0, R45, R12, RZ ;  /* 0x0000000c2d009227 */ /* 0x000fe200078e00ff */
[----:B------:R-:W-:Y:S01]  /*57d0*/  @!P1 SHF.R.U32.HI R2, RZ, R14, R3 ;  /* 0x0000000eff029219 */ /* 0x000fe20000011603 */
[----:B------:R-:W-:Y:S01]  /*57e0*/  USHF.L.U32 UR37, UR36, 0x7, URZ ;  /* 0x0000000724257899 */ /* 0x000fe200080006ff */
[----:B------:R-:W-:Y:S01]  /*57f0*/  @P4 SHF.R.U32.HI R103, RZ, 0x10, R17 ;  /* 0x00000010ff674819 */ /* 0x000fe20000011611 */
[----:B------:R-:W-:Y:S01]  /*5800*/  VIADD R126, R126, 0x1 ;  /* 0x000000017e7e7836 */ /* 0x000fe20000000000 */
[----:B------:R-:W-:Y:S01]  /*5810*/  @!P1 SEL R2, R43, R2, !P0 ;  /* 0x000000022b029207 */ /* 0x000fe20004000000 */
[----:B------:R-:W-:Y:S01]  /*5820*/  BSSY.RECONVERGENT B6, `(.L_x_87) ;  /* 0x0000019000067945 */ /* 0x000fe20003800200 */
[----:B------:R-:W-:Y:S02]  /*5830*/  @!P1 SHF.R.U32.HI R0, RZ, R13, R0 ;  /* 0x0000000dff009219 */ /* 0x000fe40000011600 */
[----:B------:R-:W-:Y:S02]  /*5840*/  LOP3.LUT P0, RZ, R100, 0x3f0, RZ, 0xc0, !PT ;  /* 0x000003f064ff7812 */ /* 0x000fe4000780c0ff */
[----:B------:R-:W-:Y:S05]  /*5850*/  @!P1 SEL R3, R45, R0, !P2 ;  /* 0x000000002d039207 */ /* 0x000fea0005000000 */
[----:B------:R-:W-:Y:S02]  /*5860*/  @!P1 IMAD.IADD R0, R2, 0x1, -R3 ;  /* 0x0000000102009824 */ /* 0x000fe400078e0a03 */
[----:B------:R-:W-:Y:S02]  /*5870*/  @!P1 IMAD.IADD R2, R3, 0x1, -R2 ;  /* 0x0000000103029824 */ /* 0x000fe400078e0a02 */
[----:B------:R-:W-:Y:S02]  /*5880*/  @!P1 IMAD R45, R0, R9, R45 ;  /* 0x00000009002d9224 */ /* 0x000fe400078e022d */
[----:B------:R-:W-:Y:S01]  /*5890*/  @!P1 IMAD R43, R2, R10, R43 ;  /* 0x0000000a022b9224 */ /* 0x000fe200078e022b */
[----:B------:R-:W-:Y:S06]  /*58a0*/  @!P0 BRA `(.L_x_88) ;  /* 0x0000000000408947 */ /* 0x000fec0003800000 */
[----:B------:R-:W1:Y:S01]  /*58b0*/  LDCU.64 UR8, c[0x4][0x80] ;  /* 0x01001000ff0877ac */ /* 0x000e620008000a00 */
[----:B------:R-:W-:Y:S01]  /*58c0*/  MOV R3, 0x0 ;  /* 0x0000000000037802 */ /* 0x000fe20000000f00 */
[----:B------:R-:W-:Y:S02]  /*58d0*/  HFMA2 R12, -RZ, RZ, 0, 5.9604644775390625e-08 ;  /* 0x00000001ff0c7431 */ /* 0x000fe400000001ff */
[----:B------:R-:W-:Y:S02]  /*58e0*/  IMAD.MOV.U32 R8, RZ, RZ, 0x70 ;  /* 0x00000070ff087424 */ /* 0x000fe400078e00ff */
[----:B------:R-:W-:Y:S01]  /*58f0*/  IMAD.MOV.U32 R13, RZ, RZ, RZ ;  /* 0x000000ffff0d7224 */ /* 0x000fe200078e00ff */
[----:B------:R-:W2:Y:S01]  /*5900*/  LDCU.64 UR6, c[0x4][0x88] ;  /* 0x01001100ff0677ac */ /* 0x000ea20008000a00 */
[----:B------:R-:W3:Y:S01]  /*5910*/  LDC.64 R2, c[0x4][R3] ;  /* 0x0100000003027b82 */ /* 0x000ee20000000a00 */
[----:B------:R-:W4:Y:S01]  /*5920*/  LDCU.64 UR4, c[0x4][0x8] ;  /* 0x01000100ff0477ac */ /* 0x000f220008000a00 */
[----:B-1----:R-:W-:Y:S01]  /*5930*/  MOV R5, UR9 ;  /* 0x0000000900057c02 */ /* 0x002fe20008000f00 */
[----:B------:R-:W-:Y:S01]  /*5940*/  IMAD.U32 R4, RZ, RZ, UR8 ;  /* 0x00000008ff047e24 */ /* 0x000fe2000f8e00ff */
[----:B--2---:R-:W-:Y:S01]  /*5950*/  MOV R7, UR7 ;  /* 0x0000000700077c02 */ /* 0x004fe20008000f00 */
[----:B------:R-:W-:Y:S01]  /*5960*/  IMAD.U32 R6, RZ, RZ, UR6 ;  /* 0x00000006ff067e24 */ /* 0x000fe2000f8e00ff */
[----:B----4-:R-:W-:Y:S01]  /*5970*/  MOV R11, UR5 ;  /* 0x00000005000b7c02 */ /* 0x010fe20008000f00 */
[----:B------:R-:W-:Y:S02]  /*5980*/  IMAD.U32 R10, RZ, RZ, UR4 ;  /* 0x00000004ff0a7e24 */ /* 0x000fe4000f8e00ff */
[----:B------:R-:W-:Y:S07]  /*5990*/  LEPC R20, `(.L_x_88) ;  /* 0x000000001014794e */ /* 0x000fee0000000000 */
[----:B---3-5:R-:W-:Y:S05]  /*59a0*/  CALL.ABS.NOINC R2 ;  /* 0x0000000002007343 */ /* 0x028fea0003c00000 */
.L_x_88:
[----:B------:R-:W-:Y:S05]  /*59b0*/  BSYNC.RECONVERGENT B6 ;  /* 0x0000000000067941 */ /* 0x000fea0003800200 */
.L_x_87:
[----:B------:R-:W-:Y:S01]  /*59c0*/  ISETP.NE.U32.AND P3, PT, R90, RZ, PT ;  /* 0x000000ff5a00720c */ /* 0x000fe20003f65070 */
[----:B------:R-:W-:Y:S01]  /*59d0*/  USHF.R.S32.HI UR4, URZ, 0x1f, UR52 ;  /* 0x0000001fff047899 */ /* 0x000fe20008011434 */
[----:B------:R-:W-:Y:S01]  /*59e0*/  ISETP.NE.U32.AND P1, PT, R86, RZ, PT ;  /* 0x000000ff5600720c */ /* 0x000fe20003f25070 */
[----:B------:R-:W-:Y:S01]  /*59f0*/  UIMAD.WIDE.U32 UR6, UR52, UR42, URZ ;  /* 0x0000002a340672a5 */ /* 0x000fe2000f8e00ff */
[----:B------:R-:W-:Y:S01]  /*5a00*/  ISETP.NE.AND.EX P3, PT, R91, RZ, PT, P3 ;  /* 0x000000ff5b00720c */ /* 0x000fe20003f65330 */
[----:B------:R-:W-:Y:S01]  /*5a10*/  UIMAD UR4, UR4, UR42, URZ ;  /* 0x0000002a040472a4 */ /* 0x000fe2000f8e02ff */
[----:B------:R-:W-:Y:S01]  /*5a20*/  PLOP3.LUT P0, PT, PT, PT, PT, 0x8, 0x80 ;  /* 0x000000000080781c */ /* 0x000fe20003f0e170 */
[----:B------:R-:W-:Y:S01]  /*5a30*/  ULEA UR5, UP0, UR6, UR40, 0x2 ;  /* 0x0000002806057291 */ /* 0x000fe2000f8010ff */
[----:B------:R-:W-:Y:S01]  /*5a40*/  ISETP.NE.AND.EX P1, PT, R87, RZ, PT, P1 ;  /* 0x000000ff5700720c */ /* 0x000fe20003f25310 */
[----:B------:R-:W-:Y:S01]  /*5a50*/  UIMAD UR4, UR52, UR43, UR4 ;  /* 0x0000002b340472a4 */ /* 0x000fe2000f8e0204 */
[----:B------:R-:W-:Y:S02]  /*5a60*/  P2R R127, PR, RZ, 0x1 ;  /* 0x00000001ff7f7803 */ /* 0x000fe40000000000 */
[----:B------:R-:W-:Y:S01]  /*5a70*/  LOP3.LUT R106, R106, 0x1, RZ, 0x3c, !PT ;  /* 0x000000016a6a7812 */ /* 0x000fe200078e3cff */
[----:B------:R-:W-:Y:S01]  /*5a80*/  UIADD3 UR4, UPT, UPT, UR7, UR4, URZ ;  /* 0x0000000407047290 */ /* 0x000fe2000fffe0ff */
[----:B------:R-:W-:Y:S03]  /*5a90*/  IMAD.U32 R120, RZ, RZ, UR5 ;  /* 0x00000005ff787e24 */ /* 0x000fe6000f8e00ff */
[----:B------:R-:W-:Y:S06]  /*5aa0*/  ULEA.HI.X UR4, UR6, UR41, UR4, 0x2, UP0 ;  /* 0x0000002906047291 */ /* 0x000fec00080f1404 */
[----:B------:R-:W-:Y:S05]  /*5ab0*/  IMAD.U32 R121, RZ, RZ, UR4 ;  /* 0x00000004ff797e24 */ /* 0x000fea000f8e00ff */
[----:B------:R1:W5:Y:S01]  /*5ac0*/  LDG.E R120, desc[UR50][R120.64] ;  /* 0x0000003278787981 */ /* 0x000362000c1e1900 */
[----:B------:R-:W-:Y:S05]  /*5ad0*/  @!P3 BRA `(.L_x_89) ;  /* 0x00000000002cb947 */ /* 0x000fea0003800000 */
[----:B------:R-:W-:Y:S01]  /*5ae0*/  ISETP.NE.U32.AND P0, PT, R88, RZ, PT ;  /* 0x000000ff5800720c */ /* 0x000fe20003f05070 */
[----:B------:R-:W-:Y:S03]  /*5af0*/  IMAD.MOV.U32 R51, RZ, RZ, 0x1 ;  /* 0x00000001ff337424 */ /* 0x000fe600078e00ff */
[----:B------:R-:W-:Y:S11]  /*5b00*/  ISETP.NE.AND.EX P0, PT, R89, RZ, PT, P0 ;  /* 0x000000ff5900720c */ /* 0x000ff60003f05300 */
[----:B------:R-:W-:Y:S02]  /*5b10*/  @!UPT UIADD3 URZ, UPT, UPT, URZ, URZ, URZ ;  /* 0x000000fffffff290 */ /* 0x000fe4000fffe0ff */
[----:B------:R-:W2:Y:S01]  /*5b20*/  @P0 LDC.64 R2, c[0x0][0xc88] ;  /* 0x00032200ff020b82 */ /* 0x000ea20000000a00 */
[----:B------:R-:W-:Y:S04]  /*5b30*/  @P0 IMAD R0, R90, UR52, RZ ;  /* 0x000000345a000c24 */ /* 0x000fe8000f8e02ff */
[----:B--2---:R-:W-:Y:S04]  /*5b40*/  @P0 IMAD.WIDE R2, R0, 0x4, R2 ;  /* 0x0000000400020825 */ /* 0x004fe800078e0202 */
[----:B------:R-:W-:Y:S01]  /*5b50*/  HFMA2 R0, -RZ, RZ, 0, 5.9604644775390625e-08 ;  /* 0x00000001ff007431 */ /* 0x000fe200000001ff */
[----:B-----5:R2:W5:Y:S04]  /*5b60*/  @P0 LDG.E R50, desc[UR50][R2.64] ;  /* 0x0000003202320981 */ /* 0x020568000c1e1900 */
[----:B------:R-:W-:Y:S01]  /*5b70*/  @!P0 PRMT R51, R0, 0x7610, R51 ;  /* 0x0000761000338816 */ /* 0x000fe20000000033 */
[----:B--2---:R-:W3:Y:S06]  /*5b80*/  @!P0 LDC R50, c[0x0][0xc80] ;  /* 0x00032000ff328b82 */ /* 0x004eec0000000800 */
.L_x_89:
[----:B------:R-:W-:Y:S05]  /*5b90*/  @!P1 BRA `(.L_x_90) ;  /* 0x0000000000209947 */ /* 0x000fea0003800000 */
[----:B------:R-:W-:Y:S04]  /*5ba0*/  ISETP.NE.U32.AND P0, PT, R84, RZ, PT ;  /* 0x000000ff5400720c */ /* 0x000fe80003f05070 */
[----:B------:R-:W-:Y:S11]  /*5bb0*/  ISETP.NE.AND.EX P0, PT, R85, RZ, PT, P0 ;  /* 0x000000ff5500720c */ /* 0x000ff60003f05300 */
[----:B------:R-:W-:Y:S02]  /*5bc0*/  @!UPT UIADD3 URZ, UPT, UPT, URZ, URZ, URZ ;  /* 0x000000fffffff290 */ /* 0x000fe4000fffe0ff */
[----:B------:R-:W2:Y:S01]  /*5bd0*/  @P0 LDC.64 R2, c[0x0][0xca8] ;  /* 0x00032a00ff020b82 */ /* 0x000ea20000000a00 */
[----:B------:R-:W-:Y:S04]  /*5be0*/  @P0 IMAD R0, R86, UR52, RZ ;  /* 0x0000003456000c24 */ /* 0x000fe8000f8e02ff */
[----:B--2---:R-:W-:Y:S05]  /*5bf0*/  @P0 IMAD.WIDE R2, R0, 0x4, R2 ;  /* 0x0000000400020825 */ /* 0x004fea00078e0202 */
[----:B-----5:R2:W5:Y:S02]  /*5c00*/  @P0 LDG.E R46, desc[UR50][R2.64] ;  /* 0x00000032022e0981 */ /* 0x020564000c1e1900 */
[----:B--2---:R-:W4:Y:S02]  /*5c10*/  @!P0 LDC R46, c[0x0][0xca0] ;  /* 0x00032800ff2e8b82 */ /* 0x004f240000000800 */
.L_x_90:
[----:B------:R-:W-:Y:S01]  /*5c20*/  UISETP.NE.AND UP0, UPT, UR56, URZ, UPT ;  /* 0x000000ff3800728c */ /* 0x000fe2000bf05270 */
[----:B------:R-:W-:Y:S08]  /*5c30*/  ISETP.NE.AND P5, PT, R127, RZ, PT ;  /* 0x000000ff7f00720c */ /* 0x000ff00003fa5270 */
[----:B------:R-:W-:Y:S05]  /*5c40*/  BRA.U !UP0, `(.L_x_91) ;  /* 0x0000000108407547 */ /* 0x000fea000b800000 */
[----:B------:R-:W-:Y:S02]  /*5c50*/  ISETP.NE.U32.AND P0, PT, R90, RZ, PT ;  /* 0x000000ff5a00720c */ /* 0x000fe40003f05070 */
[----:B------:R-:W-:Y:S02]  /*5c60*/  PLOP3.LUT P1, PT, PT, PT, PT, 0x80, 0x8 ;  /* 0x000000000008781c */ /* 0x000fe40003f2f070 */
[----:B------:R-:W-:Y:S11]  /*5c70*/  ISETP.NE.AND.EX P0, PT, R91, RZ, PT, P0 ;  /* 0x000000ff5b00720c */ /* 0x000ff60003f05300 */
[----:B------:R-:W-:Y:S02]  /*5c80*/  @!UPT UIADD3 URZ, UPT, UPT, URZ, URZ, URZ ;  /* 0x000000fffffff290 */ /* 0x000fe4000fffe0ff */
[----:B------:R-:W-:Y:S01]  /*5c90*/  @P0 LOP3.LUT P2, RZ, R51, 0xff, RZ, 0xc0, !PT ;  /* 0x000000ff33ff0812 */ /* 0x000fe2000784c0ff */
[----:B------:R-:W2:Y:S01]  /*5ca0*/  @P0 LDC.64 R2, c[0x0][0xc88] ;  /* 0x00032200ff020b82 */ /* 0x000ea20000000a00 */
[C---:B---3-5:R-:W-:Y:S02]  /*5cb0*/  @!P0 FSETP.EQ.AND P5, PT, R50.reuse, RZ, PT ;  /* 0x000000ff3200820b */ /* 0x068fe40003fa2000 */
[----:B------:R-:W-:Y:S02]  /*5cc0*/  @P0 PLOP3.LUT P1, PT, P2, PT, PT, 0x80, 0x8 ;  /* 0x000000000008081c */ /* 0x000fe4000172f070 */
[----:B------:R-:W-:Y:S04]  /*5cd0*/  @P0 FSETP.NEU.AND P2, PT, R50, RZ, PT ;  /* 0x000000ff3200020b */ /* 0x000fe80003f4d000 */
[----:B------:R-:W-:Y:S02]  /*5ce0*/  @P0 SEL R0, RZ, 0xffffffff, P2 ;  /* 0xffffffffff000807 */ /* 0x000fe40001000000 */
[----:B--2---:R-:W-:Y:S04]  /*5cf0*/  @P0 ISETP.NE.U32.AND P4, PT, R2, RZ, PT ;  /* 0x000000ff0200020c */ /* 0x004fe80003f85070 */
[----:B------:R-:W-:Y:S04]  /*5d00*/  @P0 ISETP.NE.AND.EX P4, PT, R3, RZ, PT, P4 ;  /* 0x000000ff0300020c */ /* 0x000fe80003f85340 */
[----:B------:R-:W-:Y:S04]  /*5d10*/  @!P1 SEL R0, RZ, 0xffffffff, P4 ;  /* 0xffffffffff009807 */ /* 0x000fe80002000000 */
[----:B------:R-:W-:Y:S04]  /*5d20*/  @P0 LOP3.LUT R0, R0, 0x1, RZ, 0xc0, !PT ;  /* 0x0000000100000812 */ /* 0x000fe800078ec0ff */
[----:B------:R-:W-:Y:S04]  /*5d30*/  @P0 ISETP.EQ.U32.AND P5, PT, R0, 0x1, PT ;  /* 0x000000010000080c */ /* 0x000fe80003fa2070 */
[----:B------:R-:W-:Y:S09]  /*5d40*/  P2R R127, PR, RZ, 0x20 ;  /* 0x00000020ff7f7803 */ /* 0x000ff20000000000 */
.L_x_91:
[----:B------:R-:W-:Y:S01]  /*5d50*/  @!P5 SHF.L.U32 R4, R106, 0x1f, RZ ;  /* 0x0000001f6a04d819 */ /* 0x000fe200000006ff */
[----:B------:R-:W-:Y:S01]  /*5d60*/  IMAD R122, R110, UR52, RZ ;  /* 0x000000346e7a7c24 */ /* 0x000fe2000f8e02ff */
[----:B------:R-:W-:Y:S01]  /*5d70*/  LEA R117, R44, UR54, 0x3 ;  /* 0x000000362c757c11 */ /* 0x000fe2000f8e18ff */
[----:B-1----:R-:W-:Y:S01]  /*5d80*/  IMAD.U32 R121, RZ, RZ, UR36 ;  /* 0x00000024ff797e24 */ /* 0x002fe2000f8e00ff */
[----:B------:R-:W1:Y:S01]  /*5d90*/  @!P5 SYNCS.PHASECHK.TRANS64.TRYWAIT P1, [UR54+0x40], R4 ;  /* 0x00004004ff00d5a7 */ /* 0x000e620008021136 */
[----:B------:R-:W-:Y:S01]  /*5da0*/  SHF.L.U32 R0, R105, 0x1f, RZ ;  /* 0x0000001f69007819 */ /* 0x000fe200000006ff */
[----:B------:R-:W-:Y:S01]  /*5db0*/  BSSY B1, `(.L_x_92) ;  /* 0x0000059000017945 */ /* 0x000fe20003800000 */
[----:B------:R-:W-:Y:S01]  /*5dc0*/  ISETP.NE.U32.AND P2, PT, RZ, UR46, PT ;  /* 0x0000002eff007c0c */ /* 0x000fe2000bf45070 */
[----:B------:R-:W-:Y:S01]  /*5dd0*/  IMAD.MOV.U32 R129, RZ, RZ, 0x1 ;  /* 0x00000001ff817424 */ /* 0x000fe200078e00ff */
[----:B------:R-:W-:Y:S01]  /*5de0*/  CS2R R82, SRZ ;  /* 0x0000000000527805 */ /* 0x000fe2000001ff00 */
[----:B------:R-:W-:Y:S01]  /*5df0*/  VIADD R125, R113, UR38 ;  /* 0x00000026717d7c36 */ /* 0x000fe20008000000 */
[----:B------:R-:W-:Y:S01]  /*5e00*/  ISETP.NE.AND.EX P2, PT, RZ, UR47, PT, P2 ;  /* 0x0000002fff007c0c */ /* 0x000fe2000bf45320 */
[----:B------:R-:W-:Y:S01]  /*5e10*/  VIADD R124, R98, -UR37 ;  /* 0x80000025627c7c36 */ /* 0x000fe20008000000 */
[----:B------:R-:W-:Y:S01]  /*5e20*/  CS2R R80, SRZ ;  /* 0x0000000000507805 */ /* 0x000fe2000001ff00 */
[----:B------:R-:W-:Y:S01]  /*5e30*/  IMAD R48, R44, 0x80, R47 ;  /* 0x000000802c307824 */ /* 0x000fe200078e022f */
[----:B------:R-:W-:Y:S01]  /*5e40*/  SEL R3, RZ, 0xffffffff, P2 ;  /* 0xffffffffff037807 */ /* 0x000fe20001000000 */
[----:B------:R-:W-:Y:S01]  /*5e50*/  IMAD R116, R111, UR44, RZ ;  /* 0x0000002c6f747c24 */ /* 0x000fe2000f8e02ff */
[----:B---3-5:R-:W-:Y:S01]  /*5e60*/  FSETP.NEU.AND P2, PT, R50, RZ, PT ;  /* 0x000000ff3200720b */ /* 0x028fe20003f4d000 */
[----:B------:R-:W-:Y:S01]  /*5e70*/  IMAD.MOV.U32 R128, RZ, RZ, RZ ;  /* 0x000000ffff807224 */ /* 0x000fe200078e00ff */
[----:B------:R-:W-:Y:S01]  /*5e80*/  CS2R R78, SRZ ;  /* 0x00000000004e7805 */ /* 0x000fe2000001ff00 */
[----:B------:R2:W3:Y:S01]  /*5e90*/  SYNCS.PHASECHK.TRANS64.TRYWAIT P0, [R117+URZ+0xb0], R0 ;  /* 0x0000b000750075a7 */ /* 0x0004e200080011ff */
[----:B------:R-:W-:Y:S02]  /*5ea0*/  SEL R2, RZ, 0xffffffff, P2 ;  /* 0xffffffffff027807 */ /* 0x000fe40001000000 */
[----:B------:R-:W-:Y:S02]  /*5eb0*/  CS2R R76, SRZ ;  /* 0x00000000004c7805 */ /* 0x000fe4000001ff00 */
[----:B------:R-:W-:Y:S02]  /*5ec0*/  LOP3.LUT P2, R118, R51, 0xff, RZ, 0xc0, !PT ;  /* 0x000000ff33767812 */ /* 0x000fe4000784c0ff */
[----:B------:R-:W-:Y:S02]  /*5ed0*/  CS2R R74, SRZ ;  /* 0x00000000004a7805 */ /* 0x000fe4000001ff00 */
[----:B------:R-:W-:Y:S02]  /*5ee0*/  CS2R R72, SRZ ;  /* 0x0000000000487805 */ /* 0x000fe4000001ff00 */
[----:B------:R-:W-:Y:S02]  /*5ef0*/  CS2R R70, SRZ ;  /* 0x0000000000467805 */ /* 0x000fe4000001ff00 */
[----:B------:R-:W-:Y:S02]  /*5f00*/  @P3 SEL R2, R3, R2, !P2 ;  /* 0x0000000203023207 */ /* 0x000fe40005000000 */
[----:B------:R-:W-:Y:S02]  /*5f10*/  CS2R R68, SRZ ;  /* 0x0000000000447805 */ /* 0x000fe4000001ff00 */
[----:B------:R-:W-:Y:S02]  /*5f20*/  IADD3 R123, P2, PT, R109, R122, RZ ;  /* 0x0000007a6d7b7210 */ /* 0x000fe40007f5e0ff */
[----:B------:R-:W-:Y:S02]  /*5f30*/  CS2R R66, SRZ ;  /* 0x0000000000427805 */ /* 0x000fe4000001ff00 */
[----:B------:R-:W-:Y:S02]  /*5f40*/  LOP3.LUT R2, R2, 0x1, RZ, 0xc0, !PT ;  /* 0x0000000102027812 */ /* 0x000fe400078ec0ff */
[----:B------:R-:W-:Y:S02]  /*5f50*/  CS2R R64, SRZ ;  /* 0x0000000000407805 */ /* 0x000fe4000001ff00 */
[----:B------:R-:W-:Y:S02]  /*5f60*/  LEA.HI.X.SX32 R122, R122, RZ, 0x1, P2 ;  /* 0x000000ff7a7a7211 */ /* 0x000fe400010f0eff */
[----:B------:R-:W-:Y:S02]  /*5f70*/  CS2R R62, SRZ ;  /* 0x00000000003e7805 */ /* 0x000fe4000001ff00 */
[----:B------:R-:W-:Y:S02]  /*5f80*/  ISETP.NE.U32.AND P4, PT, R2, 0x1, PT ;  /* 0x000000010200780c */ /* 0x000fe40003f85070 */
[----:B------:R-:W-:Y:S02]  /*5f90*/  CS2R R60, SRZ ;  /* 0x00000000003c7805 */ /* 0x000fe4000001ff00 */
[----:B------:R-:W-:Y:S02]  /*5fa0*/  CS2R R58, SRZ ;  /* 0x00000000003a7805 */ /* 0x000fe4000001ff00 */
[----:B------:R-:W-:Y:S02]  /*5fb0*/  CS2R R56, SRZ ;  /* 0x0000000000387805 */ /* 0x000fe4000001ff00 */
[----:B------:R-:W-:Y:S02]  /*5fc0*/  P2R R130, PR, RZ, 0x10 ;  /* 0x00000010ff827803 */ /* 0x000fe40000000000 */
[----:B------:R-:W-:Y:S02]  /*5fd0*/  CS2R R54, SRZ ;  /* 0x0000000000367805 */ /* 0x000fe4000001ff00 */
[----:B------:R-:W-:Y:S01]  /*5fe0*/  CS2R R52, SRZ ;  /* 0x0000000000347805 */ /* 0x000fe2000001ff00 */
[----:B------:R-:W-:Y:S02]  /*5ff0*/  IMAD.SHL.U32 R121, R121, 0x4, RZ ;  /* 0x0000000479797824 */ /* 0x000fe400078e00ff */
[----:B------:R-:W-:Y:S01]  /*6000*/  FMUL R119, R120, 0.16666667163372039795 ;  /* 0x3e2aaaab78777820 */ /* 0x000fe20000400000 */
[----:B-1----:R-:W-:Y:S01]  /*6010*/  @!P5 SEL R129, RZ, 0x1, !P1 ;  /* 0x00000001ff81d807 */ /* 0x002fe20004800000 */
[----:B--2---:R-:W-:Y:S06]  /*6020*/  @P5 BRA `(.L_x_93) ;  /* 0x0000000000c45947 */ /* 0x004fec0003800000 */
[----:B------:R-:W-:Y:S01]  /*6030*/  @P4 IMAD.MOV.U32 R3, RZ, RZ, 0x10 ;  /* 0x00000010ff034424 */ /* 0x000fe200078e00ff */
[----:B------:R-:W-:Y:S01]  /*6040*/  ISETP.NE.AND P1, PT, R129, RZ, PT ;  /* 0x000000ff8100720c */ /* 0x000fe20003f25270 */
[----:B------:R-:W-:Y:S01]  /*6050*/  BSSY B0, `(.L_x_94) ;  /* 0x0000011000007945 */ /* 0x000fe20003800000 */
[----:B------:R-:W-:Y:S02]  /*6060*/  @P4 LEA R6, R95, UR54, 0x2 ;  /* 0x000000365f064c11 */ /* 0x000fe4000f8e10ff */
[----:B------:R-:W-:Y:S02]  /*6070*/  CS2R R58, SRZ ;  /* 0x00000000003a7805 */ /* 0x000fe4000001ff00 */
[----:B------:R-:W-:Y:S02]  /*6080*/  ISETP.NE.U32.AND P5, PT, R96, 0x1, PT ;  /* 0x000000016000780c */ /* 0x000fe40003fa5070 */
[----:B------:R-:W-:Y:S02]  /*6090*/  CS2R R56, SRZ ;  /* 0x0000000000387805 */ /* 0x000fe4000001ff00 */
[----:B------:R-:W-:Y:S01]  /*60a0*/  CS2R R62, SRZ ;  /* 0x00000000003e7805 */ /* 0x000fe2000001ff00 */
[----:B------:R-:W-:Y:S01]  /*60b0*/  @P4 IMAD R8, R108, 0x10, R6 ;  /* 0x000000106c084824 */ /* 0x000fe200078e0206 */
[----:B------:R-:W-:Y:S02]  /*60c0*/  @P4 SEL R3, R3, 0xfffffff0, P5 ;  /* 0xfffffff003034807 */ /* 0x000fe40002800000 */
[----:B------:R-:W-:Y:S02]  /*60d0*/  CS2R R60, SRZ ;  /* 0x00000000003c7805 */ /* 0x000fe4000001ff00 */
[----:B------:R-:W-:Y:S02]  /*60e0*/  CS2R R66, SRZ ;  /* 0x0000000000427805 */ /* 0x000fe4000001ff00 */
[----:B------:R-:W-:Y:S01]  /*60f0*/  CS2R R64, SRZ ;  /* 0x0000000000407805 */ /* 0x000fe2000001ff00 */
[----:B------:R-:W-:Y:S02]  /*6100*/  @P4 IMAD.IADD R7, R6, 0x1, R3 ;  /* 0x0000000106074824 */ /* 0x000fe400078e0203 */
[----:B------:R-:W-:Y:S01]  /*6110*/  @P4 IMAD.IADD R4, R3, 0x1, R8 ;  /* 0x0000000103044824 */ /* 0x000fe200078e0208 */
[----:B------:R-:W-:Y:S06]  /*6120*/  @P1 BRA `(.L_x_95) ;  /* 0x00000000000c1947 */ /* 0x000fec0003800000 */
[----:B------:R-:W-:Y:S04]  /*6130*/  SHF.L.U32 R5, R106, 0x1f, RZ ;  /* 0x0000001f6a057819 */ /* 0x000fe800000006ff */
[----:B------:R-:W1:Y:S02]  /*6140*/  SYNCS.PHASECHK.TRANS64.TRYWAIT P1, [UR54+0x40], R5 ;  /* 0x00004005ff0075a7 */ /* 0x000e640008021136 */
[----:B-1----:R-:W-:Y:S05]  /*6150*/  @!P1 BRA `(.L_x_96) ;  /* 0x0000004c001c9947 */ /* 0x002fea0003800000 */
.L_x_95:
[----:B------:R-:W-:Y:S05]  /*6160*/  BSYNC B0 ;  /* 0x0000000000007941 */ /* 0x000fea0003800000 */
.L_x_94:
[----:B------:R-:W-:Y:S02]  /*6170*/  ISETP.NE.AND P1, PT, R130, RZ, PT ;  /* 0x000000ff8200720c */ /* 0x000fe40003f25270 */
[----:B------:R-:W-:Y:S02]  /*6180*/  CS2R R54, SRZ ;  /* 0x0000000000367805 */ /* 0x000fe4000001ff00 */
[----:B------:R-:W-:Y:S02]  /*6190*/  CS2R R52, SRZ ;  /* 0x0000000000347805 */ /* 0x000fe4000001ff00 */
[----:B------:R-:W-:Y:S02]  /*61a0*/  CS2R R70, SRZ ;  /* 0x0000000000467805 */ /* 0x000fe4000001ff00 */
[----:B------:R-:W-:Y:S02]  /*61b0*/  CS2R R68, SRZ ;  /* 0x0000000000447805 */ /* 0x000fe4000001ff00 */
[----:B------:R-:W-:Y:S02]  /*61c0*/  CS2R R74, SRZ ;  /* 0x00000000004a7805 */ /* 0x000fe4000001ff00 */
[----:B------:R-:W-:Y:S02]  /*61d0*/  CS2R R72, SRZ ;  /* 0x0000000000487805 */ /* 0x000fe4000001ff00 */
[----:B------:R-:W-:Y:S02]  /*61e0*/  CS2R R78, SRZ ;  /* 0x00000000004e7805 */ /* 0x000fe4000001ff00 */
[----:B------:R-:W-:Y:S01]  /*61f0*/  CS2R R76, SRZ ;  /* 0x00000000004c7805 */ /* 0x000fe2000001ff00 */
[----:B------:R-:W-:Y:S01]  /*6200*/  IMAD.MOV.U32 R82, RZ, RZ, RZ ;  /* 0x000000ffff527224 */ /* 0x000fe200078e00ff */
[----:B------:R-:W-:Y:S01]  /*6210*/  CS2R R80, SRZ ;  /* 0x0000000000507805 */ /* 0x000fe2000001ff00 */
[----:B------:R-:W-:Y:S01]  /*6220*/  IMAD.MOV.U32 R128, RZ, RZ, 0x1 ;  /* 0x00000001ff807424 */ /* 0x000fe200078e00ff */
[----:B------:R2:W3:Y:S01]  /*6230*/  @P1 LDS.128 R64, [R4+0x400] ;  /* 0x0004000004401984 */ /* 0x0004e20000000c00 */
[----:B-1----:R-:W-:Y:S01]  /*6240*/  @P1 VIADD R2, R6, 0x400 ;  /* 0x0000040006021836 */ /* 0x002fe20000000000 */
[----:B------:R-:W-:Y:S05]  /*6250*/  @P1 WARPSYNC.ALL ;  /* 0x0000000000001948 */ /* 0x000fea0003800000 */
[----:B------:R1:W1:Y:S01]  /*6260*/  @P1 LDS.128 R56, [R7+0x400] ;  /* 0x0004000007381984 */ /* 0x0002620000000c00 */
[C---:B------:R-:W-:Y:S02]  /*6270*/  @P1 IMAD R5, R107.reuse, 0x10, R2 ;  /* 0x000000106b051824 */ /* 0x040fe400078e0202 */
[----:B------:R-:W-:Y:S01]  /*6280*/  @P1 IMAD R2, R107, 0x10, R6 ;  /* 0x000000106b021824 */ /* 0x000fe200078e0206 */
[----:B------:R1:W1:Y:S01]  /*6290*/  @P1 LDS.128 R60, [R8+0x400] ;  /* 0x00040000083c1984 */ /* 0x0002620000000c00 */
[----:B------:R-:W-:Y:S03]  /*62a0*/  @P1 IMAD.MOV.U32 R128, RZ, RZ, 0x1 ;  /* 0x00000001ff801424 */ /* 0x000fe600078e00ff */
[----:B------:R1:W1:Y:S04]  /*62b0*/  @P1 LDS.128 R52, [R6+0x400] ;  /* 0x0004000006341984 */ /* 0x0002680000000c00 */
[----:B------:R1:W1:Y:S01]  /*62c0*/  @P1 LDS.128 R68, [R2+0x400] ;  /* 0x0004000002441984 */ /* 0x0002620000000c00 */
[--C-:B--2---:R-:W-:Y:S02]  /*62d0*/  @P1 IMAD R4, R108, 0x10, R5.reuse ;  /* 0x000000106c041824 */ /* 0x104fe400078e0205 */
[C---:B------:R-:W-:Y:S02]  /*62e0*/  @P1 IMAD.IADD R5, R3.reuse, 0x1, R5 ;  /* 0x0000000103051824 */ /* 0x040fe400078e0205 */
[----:B------:R-:W-:Y:S01]  /*62f0*/  @P1 IMAD.IADD R3, R3, 0x1, R4 ;  /* 0x0000000103031824 */ /* 0x000fe200078e0204 */
[----:B------:R2:W1:Y:S04]  /*6300*/  @P1 LDS.128 R76, [R4] ;  /* 0x00000000044c1984 */ /* 0x0004680000000c00 */
[----:B------:R2:W1:Y:S04]  /*6310*/  @P1 LDS.128 R72, [R5] ;  /* 0x0000000005481984 */ /* 0x0004680000000c00 */
[----:B------:R2:W1:Y:S01]  /*6320*/  @P1 LDS.128 R80, [R3] ;  /* 0x0000000003501984 */ /* 0x0004620000000c00 */
[----:B------:R-:W-:Y:S06]  /*6330*/  @P1 BAR.SYNC.DEFER_BLOCKING 0x1, 0x80 ;  /* 0x0042000000001b1d */ /* 0x000fec0000010000 */
.L_x_93:
[----:B------:R-:W-:Y:S05]  /*6340*/  BSYNC B1 ;  /* 0x0000000000017941 */ /* 0x000fea0003800000 */
.L_x_92:
[----:B-1----:R-:W-:Y:S04]  /*6350*/  SHF.R.U32.HI R2, RZ, 0x15, R48 ;  /* 0x00000015ff027819 */ /* 0x002fe80000011630 */
[----:B------:R-:W-:Y:S01]  /*6360*/  LOP3.LUT P1, RZ, R2, 0x3, R97, 0x48, !PT ;  /* 0x0000000302ff7812 */ /* 0x000fe20007824861 */
[----:B------:R-:W-:Y:S01]  /*6370*/  @!UPT UIADD3 URZ, UPT, UPT, URZ, URZ, URZ ;  /* 0x000000fffffff290 */ /* 0x000fe2000fffe0ff */
[----:B---3--:R-:W-:Y:S11]  /*6380*/  @P0 BRA `(.L_x_97) ;  /* 0x0000000000080947 */ /* 0x008ff60003800000 */
[----:B------:R-:W1:Y:S02]  /*6390*/  SYNCS.PHASECHK.TRANS64.TRYWAIT P0, [R117+URZ+0xb0], R0 ;  /* 0x0000b000750075a7 */ /* 0x000e6400080011ff */
[----:B-1----:R-:W-:Y:S05]  /*63a0*/  @!P0 BRA `(.L_x_98) ;  /* 0x0000004800a08947 */ /* 0x002fea0003800000 */
.L_x_97:
[----:B------:R-:W-:Y:S05]  /*63b0*/  @!P1 BRA `(.L_x_99) ;  /* 0x0000000000409947 */ /* 0x000fea0003800000 */
[----:B------:R-:W3:Y:S01]  /*63c0*/  LDCU.64 UR8, c[0x4][0x70] ;  /* 0x01000e00ff0877ac */ /* 0x000ee20008000a00 */
[----:B--2---:R-:W-:Y:S01]  /*63d0*/  MOV R3, 0x0 ;  /* 0x0000000000037802 */ /* 0x004fe20000000f00 */
[----:B------:R-:W-:Y:S02]  /*63e0*/  HFMA2 R12, -RZ, RZ, 0, 5.9604644775390625e-08 ;  /* 0x00000001ff0c7431 */ /* 0x000fe400000001ff */
[----:B------:R-:W-:Y:S02]  /*63f0*/  IMAD.MOV.U32 R8, RZ, RZ, 0x192 ;  /* 0x00000192ff087424 */ /* 0x000fe400078e00ff */
[----:B------:R-:W-:Y:S01]  /*6400*/  IMAD.MOV.U32 R13, RZ, RZ, RZ ;  /* 0x000000ffff0d7224 */ /* 0x000fe200078e00ff */
[----:B------:R-:W2:Y:S01]  /*6410*/  LDCU.64 UR6, c[0x4][0x78] ;  /* 0x01000f00ff0677ac */ /* 0x000ea20008000a00 */
[----:B------:R-:W1:Y:S01]  /*6420*/  LDC.64 R2, c[0x4][R3] ;  /* 0x0100000003027b82 */ /* 0x000e620000000a00 */
[----:B------:R-:W5:Y:S01]  /*6430*/  LDCU.64 UR4, c[0x4][0x10] ;  /* 0x01000200ff0477ac */ /* 0x000f620008000a00 */
[----:B---3--:R-:W-:Y:S01]  /*6440*/  MOV R5, UR9 ;  /* 0x0000000900057c02 */ /* 0x008fe20008000f00 */
[----:B------:R-:W-:Y:S01]  /*6450*/  IMAD.U32 R4, RZ, RZ, UR8 ;  /* 0x00000008ff047e24 */ /* 0x000fe2000f8e00ff */
[----:B--2---:R-:W-:Y:S01]  /*6460*/  MOV R7, UR7 ;  /* 0x0000000700077c02 */ /* 0x004fe20008000f00 */
[----:B------:R-:W-:Y:S01]  /*6470*/  IMAD.U32 R6, RZ, RZ, UR6 ;  /* 0x00000006ff067e24 */ /* 0x000fe2000f8e00ff */
[----:B-----5:R-:W-:Y:S01]  /*6480*/  MOV R11, UR5 ;  /* 0x00000005000b7c02 */ /* 0x020fe20008000f00 */
[----:B------:R-:W-:Y:S02]  /*6490*/  IMAD.U32 R10, RZ, RZ, UR4 ;  /* 0x00000004ff0a7e24 */ /* 0x000fe4000f8e00ff */
[----:B------:R-:W-:Y:S07]  /*64a0*/  LEPC R20, `(.L_x_99) ;  /* 0x000000001014794e */ /* 0x000fee0000000000 */
[----:B-1--4-:R-:W-:Y:S05]  /*64b0*/  CALL.ABS.NOINC R2 ;  /* 0x0000000002007343 */ /* 0x012fea0003c00000 */
.L_x_99:
[----:B------:R-:W-:Y:S05]  /*64c0*/  WARPSYNC.ALL ;  /* 0x0000000000007948 */ /* 0x000fea0003800000 */
[----:B------:R-:W-:Y:S01]  /*64d0*/  R2UR UR4, R48 ;  /* 0x00000000300472ca */ /* 0x000fe200000e0000 */
[----:B------:R-:W-:Y:S01]  /*64e0*/  BSSY.RECONVERGENT B0, `(.L_x_100) ;  /* 0x00000b3000007945 */ /* 0x000fe20003800200 */
[----:B------:R-:W-:Y:S04]  /*64f0*/  ISETP.GE.AND P2, PT, R124, 0x1, PT ;  /* 0x000000017c00780c */ /* 0x000fe80003f46270 */
[----:B------:R-:W-:Y:S07]  /*6500*/  ISETP.GE.OR P2, PT, R125, UR45, !P2 ;  /* 0x0000002d7d007c0c */ /* 0x000fee000d746670 */
[----:B--2---:R-:W4:Y:S02]  /*6510*/  LDTM.x32 R4, tmem[UR4] ;  /* 0x00000004000479ee */ /* 0x004f2400082c0000 */
[C---:B----4-:R-:W-:Y:S01]  /*6520*/  FMUL R3, R46.reuse, R4 ;  /* 0x000000042e037220 */ /* 0x050fe20000400000 */
[C---:B-1----:R-:W-:Y:S01]  /*6530*/  FMUL R0, R46.reuse, R5 ;  /* 0x000000052e007220 */ /* 0x042fe20000400000 */
[C---:B------:R-:W-:Y:S01]  /*6540*/  FMUL R5, R46.reuse, R6 ;  /* 0x000000062e057220 */ /* 0x040fe20000400000 */
[----:B------:R-:W-:Y:S01]  /*6550*/  FMUL R2, R46, R7 ;  /* 0x000000072e027220 */ /* 0x000fe20000400000 */
[----:B------:R-:W-:Y:S01]  /*6560*/  FFMA R3, R50, R52, R3 ;  /* 0x0000003432037223 */ /* 0x000fe20000000003 */
[----:B------:R-:W-:Y:S01]  /*6570*/  FMUL R7, R46, R8 ;  /* 0x000000082e077220 */ /* 0x000fe20000400000 */
[----:B------:R-:W-:Y:S01]  /*6580*/  FFMA R0, R50, R53, R0 ;  /* 0x0000003532007223 */ /* 0x000fe20000000000 */
[----:B------:R-:W-:Y:S01]  /*6590*/  FMUL R4, R46, R9 ;  /* 0x000000092e047220 */ /* 0x000fe20000400000 */
[----:B------:R-:W-:Y:S01]  /*65a0*/  FFMA R5, R50, R54, R5 ;  /* 0x0000003632057223 */ /* 0x000fe20000000005 */
[----:B------:R-:W-:Y:S01]  /*65b0*/  FMUL R9, R46, R10 ;  /* 0x0000000a2e097220 */ /* 0x000fe20000400000 */
[----:B------:R-:W-:Y:S01]  /*65c0*/  FFMA R2, R50, R55, R2 ;  /* 0x0000003732027223 */ /* 0x000fe20000000002 */
[----:B------:R-:W-:Y:S01]  /*65d0*/  FMNMX3.NAN R132, RZ, |R3|, |R0|, !PT ;  /* 0x40000003ff847276 */ /* 0x000fe20007820400 */
[C---:B------:R-:W-:Y:S01]  /*65e0*/  FMUL R6, R46.reuse, R11 ;  /* 0x0000000b2e067220 */ /* 0x040fe20000400000 */
[----:B------:R-:W-:Y:S01]  /*65f0*/  FMUL R11, R46, R12 ;  /* 0x0000000c2e0b7220 */ /* 0x000fe20000400000 */
[----:B------:R-:W-:Y:S01]  /*6600*/  FFMA R7, R50, R56, R7 ;  /* 0x0000003832077223 */ /* 0x000fe20000000007 */
[----:B------:R-:W-:Y:S01]  /*6610*/  FMNMX3.NAN R132, R132, |R5|, |R2|, !PT ;  /* 0x4000000584847276 */ /* 0x000fe20007820402 */
[----:B------:R-:W-:Y:S01]  /*6620*/  FMUL R8, R46, R13 ;  /* 0x0000000d2e087220 */ /* 0x000fe20000400000 */
[C---:B------:R-:W-:Y:S01]  /*6630*/  FFMA R4, R50.reuse, R57, R4 ;  /* 0x0000003932047223 */ /* 0x040fe20000000004 */
[----:B------:R-:W-:Y:S01]  /*6640*/  FFMA R9, R50, R58, R9 ;  /* 0x0000003a32097223 */ /* 0x000fe20000000009 */
[----:B------:R-:W-:Y:S01]  /*6650*/  FMUL R13, R46, R14 ;  /* 0x0000000e2e0d7220 */ /* 0x000fe20000400000 */
[----:B------:R-:W-:Y:S01]  /*6660*/  FFMA R6, R50, R59, R6 ;  /* 0x0000003b32067223 */ /* 0x000fe20000000006 */
[----:B------:R-:W-:Y:S01]  /*6670*/  FMUL R10, R46, R15 ;  /* 0x0000000f2e0a7220 */ /* 0x000fe20000400000 */
[----:B------:R-:W-:Y:S01]  /*6680*/  FMNMX3.NAN R132, R132, |R7|, |R4|, !PT ;  /* 0x4000000784847276 */ /* 0x000fe20007820404 */
[----:B------:R-:W-:Y:S01]  /*6690*/  FFMA R11, R50, R60, R11 ;  /* 0x0000003c320b7223 */ /* 0x000fe2000000000b */
[----:B------:R-:W-:Y:S01]  /*66a0*/  FMUL R15, R46, R16 ;  /* 0x000000102e0f7220 */ /* 0x000fe20000400000 */
[----:B------:R-:W-:Y:S01]  /*66b0*/  FFMA R8, R50, R61, R8 ;  /* 0x0000003d32087223 */ /* 0x000fe20000000008 */
[----:B------:R-:W-:Y:S01]  /*66c0*/  FMNMX3.NAN R132, R132, |R9|, |R6|, !PT ;  /* 0x4000000984847276 */ /* 0x000fe20007820406 */
[----:B------:R-:W-:Y:S01]  /*66d0*/  FMUL R12, R46, R17 ;  /* 0x000000112e0c7220 */ /* 0x000fe20000400000 */
[----:B------:R-:W-:Y:S01]  /*66e0*/  FFMA R13, R50, R62, R13 ;  /* 0x0000003e320d7223 */ /* 0x000fe2000000000d */
[----:B------:R-:W-:Y:S01]  /*66f0*/  FMUL R17, R46, R18 ;  /* 0x000000122e117220 */ /* 0x000fe20000400000 */
[----:B------:R-:W-:Y:S01]  /*6700*/  FMNMX3.NAN R132, R132, |R11|, |R8|, !PT ;  /* 0x4000000b84847276 */ /* 0x000fe20007820408 */
[----:B------:R-:W-:Y:S01]  /*6710*/  FMUL R14, R46, R19 ;  /* 0x000000132e0e7220 */ /* 0x000fe20000400000 */
[----:B------:R-:W-:Y:S01]  /*6720*/  FFMA R10, R50, R63, R10 ;  /* 0x0000003f320a7223 */ /* 0x000fe2000000000a */
[----:B------:R-:W-:Y:S01]  /*6730*/  FMUL R19, R46, R20 ;  /* 0x000000142e137220 */ /* 0x000fe20000400000 */
[----:B------:R-:W-:Y:S01]  /*6740*/  FFMA R15, R50, R64, R15 ;  /* 0x00000040320f7223 */ /* 0x000fe2000000000f */
[----:B------:R-:W-:Y:S01]  /*6750*/  FMUL R16, R46, R21 ;  /* 0x000000152e107220 */ /* 0x000fe20000400000 */
[----:B------:R-:W-:Y:S01]  /*6760*/  FFMA R12, R50, R65, R12 ;  /* 0x00000041320c7223 */ /* 0x000fe2000000000c */
[----:B------:R-:W-:Y:S01]  /*6770*/  FMNMX3.NAN R132, R132, |R13|, |R10|, !PT ;  /* 0x4000000d84847276 */ /* 0x000fe2000782040a */
[C---:B------:R-:W-:Y:S01]  /*6780*/  FFMA R17, R50.reuse, R66, R17 ;  /* 0x0000004232117223 */ /* 0x040fe20000000011 */
[C---:B------:R-:W-:Y:S01]  /*6790*/  FFMA R14, R50.reuse, R67, R14 ;  /* 0x00000043320e7223 */ /* 0x040fe2000000000e */
[----:B------:R-:W-:Y:S01]  /*67a0*/  FFMA R19, R50, R68, R19 ;  /* 0x0000004432137223 */ /* 0x000fe20000000013 */
[----:B------:R-:W-:Y:S01]  /*67b0*/  FMNMX3.NAN R132, R132, |R15|, |R12|, !PT ;  /* 0x4000000f84847276 */ /* 0x000fe2000782040c */
[----:B------:R-:W-:Y:S01]  /*67c0*/  FMUL R21, R46, R22 ;  /* 0x000000162e157220 */ /* 0x000fe20000400000 */
[----:B------:R-:W-:Y:S01]  /*67d0*/  FFMA R16, R50, R69, R16 ;  /* 0x0000004532107223 */ /* 0x000fe20000000010 */
[----:B------:R-:W-:Y:S01]  /*67e0*/  FMUL R18, R46, R23 ;  /* 0x000000172e127220 */ /* 0x000fe20000400000 */
[----:B------:R-:W-:Y:S01]  /*67f0*/  FMNMX3.NAN R132, R132, |R17|, |R14|, !PT ;  /* 0x4000001184847276 */ /* 0x000fe2000782040e */
[----:B------:R-:W-:Y:S01]  /*6800*/  FFMA R21, R50, R70, R21 ;  /* 0x0000004632157223 */ /* 0x000fe20000000015 */
[----:B------:R-:W-:Y:S01]  /*6810*/  FMUL R23, R46, R24 ;  /* 0x000000182e177220 */ /* 0x000fe20000400000 */
[----:B------:R-:W-:Y:S01]  /*6820*/  FMNMX3.NAN R131, RZ, |R19|, |R16|, !PT ;  /* 0x40000013ff837276 */ /* 0x000fe20007820410 */
[----:B------:R-:W-:Y:S01]  /*6830*/  FFMA R18, R50, R71, R18 ;  /* 0x0000004732127223 */ /* 0x000fe20000000012 */
[----:B------:R-:W-:Y:S01]  /*6840*/  FMUL R20, R46, R25 ;  /* 0x000000192e147220 */ /* 0x000fe20000400000 */
[----:B------:R-:W-:Y:S01]  /*6850*/  FFMA R23, R50, R72, R23 ;  /* 0x0000004832177223 */ /* 0x000fe20000000017 */
[C---:B------:R-:W-:Y:S01]  /*6860*/  FMUL R25, R46.reuse, R26 ;  /* 0x0000001a2e197220 */ /* 0x040fe20000400000 */
[----:B------:R-:W-:Y:S01]  /*6870*/  FMUL R22, R46, R27 ;  /* 0x0000001b2e167220 */ /* 0x000fe20000400000 */
[----:B------:R-:W-:Y:S01]  /*6880*/  FMNMX3.NAN R131, R131, |R21|, |R18|, !PT ;  /* 0x4000001583837276 */ /* 0x000fe20007820412 */
[----:B------:R-:W-:Y:S01]  /*6890*/  FFMA R20, R50, R73, R20 ;  /* 0x0000004932147223 */ /* 0x000fe20000000014 */
[----:B------:R-:W-:Y:S01]  /*68a0*/  FMUL R27, R46, R28 ;  /* 0x0000001c2e1b7220 */ /* 0x000fe20000400000 */
[----:B------:R-:W-:Y:S01]  /*68b0*/  FFMA R25, R50, R74, R25 ;  /* 0x0000004a32197223 */ /* 0x000fe20000000019 */
[----:B------:R-:W-:Y:S01]  /*68c0*/  FMUL R24, R46, R29 ;  /* 0x0000001d2e187220 */ /* 0x000fe20000400000 */
[C---:B------:R-:W-:Y:S01]  /*68d0*/  FFMA R22, R50.reuse, R75, R22 ;  /* 0x0000004b32167223 */ /* 0x040fe20000000016 */
        /* <DEDUP_REMOVED lines=11> */
[----:B------:R-:W-:Y:S01]  /*6990*/  FFMA R31, R50, R80, R31 ;  /* 0x00000050321f7223 */ /* 0x000fe2000000001f */
[C---:B------:R-:W-:Y:S01]  /*69a0*/  FMUL R33, R46.reuse, R34 ;  /* 0x000000222e217220 */ /* 0x040fe20000400000 */
[----:B------:R-:W-:Y:S01]  /*69b0*/  FMUL R30, R46, R35 ;  /* 0x000000232e1e7220 */ /* 0x000fe20000400000 */
[----:B------:R-:W-:Y:S01]  /*69c0*/  FMNMX3.NAN R131, R131, |R29|, |R26|, !PT ;  /* 0x4000001d83837276 */ /* 0x000fe2000782041a */
[C---:B------:R-:W-:Y:S01]  /*69d0*/  FFMA R28, R50.reuse, R81, R28 ;  /* 0x00000051321c7223 */ /* 0x040fe2000000001c */
[C---:B------:R-:W-:Y:S01]  /*69e0*/  FFMA R33, R50.reuse, R82, R33 ;  /* 0x0000005232217223 */ /* 0x040fe20000000021 */
[----:B------:R-:W-:Y:S03]  /*69f0*/  FFMA R30, R50, R83, R30 ;  /* 0x00000053321e7223 */ /* 0x000fe6000000001e */
[----:B------:R-:W-:Y:S04]  /*6a00*/  FMNMX3.NAN R131, R131, |R31|, |R28|, !PT ;  /* 0x4000001f83837276 */ /* 0x000fe8000782041c */
[----:B------:R-:W-:Y:S01]  /*6a10*/  FMNMX3.NAN R134, R131, |R33|, |R30|, !PT ;  /* 0x4000002183867276 */ /* 0x000fe2000782041e */
[C---:B------:R-:W-:Y:S04]  /*6a20*/  FMUL R131, R119.reuse, R132 ;  /* 0x0000008477837220 */ /* 0x040fe80000400000 */
[----:B------:R-:W-:Y:S05]  /*6a30*/  FMUL R134, R119, R134 ;  /* 0x0000008677867220 */ /* 0x000fea0000400000 */
[----:B------:R-:W-:Y:S04]  /*6a40*/  F2FP.SATFINITE.E8.F32.PACK_AB_MERGE_C.RP R131, R134, R131, RZ ;  /* 0x000000838683723e */ /* 0x000fe80004c160ff */
[----:B------:R-:W-:Y:S04]  /*6a50*/  LOP3.LUT R132, R131, 0xffff, RZ, 0xc0, !PT ;  /* 0x0000ffff83847812 */ /* 0x000fe800078ec0ff */
[----:B------:R-:W-:Y:S04]  /*6a60*/  SHF.R.U32.HI R132, RZ, 0x8, R132 ;  /* 0x00000008ff847819 */ /* 0x000fe80000011684 */
[----:B------:R-:W-:Y:S02]  /*6a70*/  IADD3 R133, PT, PT, RZ, -R132, RZ ;  /* 0x80000084ff857210 */ /* 0x000fe40007ffe0ff */
[----:B------:R-:W-:Y:S02]  /*6a80*/  IADD3 R132, PT, PT, RZ, -R131, RZ ;  /* 0x80000083ff847210 */ /* 0x000fe40007ffe0ff */
[----:B------:R-:W-:Y:S02]  /*6a90*/  PRMT R133, R133, 0x7710, RZ ;  /* 0x0000771085857816 */ /* 0x000fe400000000ff */
[----:B------:R-:W-:Y:S02]  /*6aa0*/  PRMT R132, R132, 0x7710, RZ ;  /* 0x0000771084847816 */ /* 0x000fe400000000ff */
[----:B------:R-:W-:Y:S02]  /*6ab0*/  IADD3 R133, PT, PT, R133, -0x2, RZ ;  /* 0xfffffffe85857810 */ /* 0x000fe40007ffe0ff */
[----:B------:R-:W-:Y:S02]  /*6ac0*/  IADD3 R132, PT, PT, R132, -0x2, RZ ;  /* 0xfffffffe84847810 */ /* 0x000fe40007ffe0ff */
[----:B------:R-:W-:Y:S04]  /*6ad0*/  SHF.L.U32 R133, R133, 0x8, RZ ;  /* 0x0000000885857819 */ /* 0x000fe800000006ff */
[----:B------:R-:W-:Y:S04]  /*6ae0*/  LOP3.LUT R133, R133, 0xffff, RZ, 0xc0, !PT ;  /* 0x0000ffff85857812 */ /* 0x000fe800078ec0ff */
[----:B------:R-:W-:Y:S04]  /*6af0*/  LOP3.LUT R133, R133, 0xff, R132, 0xf8, !PT ;  /* 0x000000ff85857812 */ /* 0x000fe800078ef884 */
[----:B------:R-:W-:Y:S04]  /*6b00*/  F2FP.BF16.E8.UNPACK_B R133, R133 ;  /* 0x00000085ff85723e */ /* 0x000fe800020816ff */
[C---:B------:R-:W-:Y:S02]  /*6b10*/  SHF.L.U32 R135, R133.reuse, 0x10, RZ ;  /* 0x0000001085877819 */ /* 0x040fe400000006ff */
[----:B------:R-:W-:Y:S03]  /*6b20*/  LOP3.LUT R133, R133, 0xffff0000, RZ, 0xc0, !PT ;  /* 0xffff000085857812 */ /* 0x000fe600078ec0ff */
[C---:B------:R-:W-:Y:S02]  /*6b30*/  FMUL R134, R120.reuse, R135 ;  /* 0x0000008778867220 */ /* 0x040fe40000400000 */
[----:B------:R-:W-:Y:S01]  /*6b40*/  FMUL R132, R120, R133 ;  /* 0x0000008578847220 */ /* 0x000fe20000400000 */
[----:B------:R-:W-:Y:S02]  /*6b50*/  MOV R133, UR36 ;  /* 0x0000002400857c02 */ /* 0x000fe40008000f00 */
[----:B------:R-:W-:Y:S02]  /*6b60*/  FMNMX.NAN R134, R134, 3.40282346638528859812e+38, PT ;  /* 0x7f7fffff86867809 */ /* 0x000fe40003820000 */
[----:B------:R-:W-:Y:S03]  /*6b70*/  FMNMX.NAN R132, R132, 3.40282346638528859812e+38, PT ;  /* 0x7f7fffff84847809 */ /* 0x000fe60003820000 */
[-C--:B------:R-:W-:Y:S01]  /*6b80*/  FMUL R138, R14, R134.reuse ;  /* 0x000000860e8a7220 */ /* 0x080fe20000400000 */
[-C--:B------:R-:W-:Y:S01]  /*6b90*/  FMUL R135, R9, R134.reuse ;  /* 0x0000008609877220 */ /* 0x080fe20000400000 */
[-C--:B------:R-:W-:Y:S01]  /*6ba0*/  FMUL R136, R6, R134.reuse ;  /* 0x0000008606887220 */ /* 0x080fe20000400000 */
[----:B------:R-:W-:Y:S01]  /*6bb0*/  FMUL R137, R17, R134 ;  /* 0x0000008611897220 */ /* 0x000fe20000400000 */
[-C--:B------:R-:W-:Y:S01]  /*6bc0*/  FMUL R150, R25, R132.reuse ;  /* 0x0000008419967220 */ /* 0x080fe20000400000 */
[-C--:B------:R-:W-:Y:S01]  /*6bd0*/  FMUL R151, R22, R132.reuse ;  /* 0x0000008416977220 */ /* 0x080fe20000400000 */
[-C--:B------:R-:W-:Y:S01]  /*6be0*/  FMUL R152, R33, R132.reuse ;  /* 0x0000008421987220 */ /* 0x080fe20000400000 */
[----:B------:R-:W-:Y:S01]  /*6bf0*/  F2FP.SATFINITE.E2M1.F32.PACK_AB_MERGE_C R135, R136, R135, RZ ;  /* 0x000000878887723e */ /* 0x000fe200042070ff */
[----:B------:R-:W-:Y:S01]  /*6c00*/  FMUL R153, R30, R132 ;  /* 0x000000841e997220 */ /* 0x000fe20000400000 */
[----:B------:R-:W-:Y:S01]  /*6c10*/  F2FP.SATFINITE.E2M1.F32.PACK_AB_MERGE_C R137, R138, R137, RZ ;  /* 0x000000898a89723e */ /* 0x000fe200042070ff */
[----:B------:R-:W-:Y:S01]  /*6c20*/  FMUL R139, R7, R134 ;  /* 0x00000086078b7220 */ /* 0x000fe20000400000 */
[----:B------:R-:W-:Y:S01]  /*6c30*/  F2FP.SATFINITE.E2M1.F32.PACK_AB_MERGE_C R150, R151, R150, RZ ;  /* 0x000000969796723e */ /* 0x000fe200042070ff */
[----:B------:R-:W-:Y:S01]  /*6c40*/  FMUL R140, R4, R134 ;  /* 0x00000086048c7220 */ /* 0x000fe20000400000 */
[----:B------:R-:W-:Y:S01]  /*6c50*/  F2FP.SATFINITE.E2M1.F32.PACK_AB_MERGE_C R152, R153, R152, RZ ;  /* 0x000000989998723e */ /* 0x000fe200042070ff */
[----:B------:R-:W-:Y:S01]  /*6c60*/  FMUL R141, R15, R134 ;  /* 0x000000860f8d7220 */ /* 0x000fe20000400000 */
[----:B------:R-:W-:Y:S01]  /*6c70*/  LEA R136, R133, R116, 0xa ;  /* 0x0000007485887211 */ /* 0x000fe200078e50ff */
[----:B------:R-:W-:Y:S01]  /*6c80*/  FMUL R142, R12, R134 ;  /* 0x000000860c8e7220 */ /* 0x000fe20000400000 */
[----:B------:R-:W-:Y:S01]  /*6c90*/  F2FP.SATFINITE.E2M1.F32.PACK_AB_MERGE_C R135, R140, R139, R135 ;  /* 0x0000008b8c87723e */ /* 0x000fe20004207087 */
[-C--:B------:R-:W-:Y:S01]  /*6ca0*/  FMUL R154, R23, R132.reuse ;  /* 0x00000084179a7220 */ /* 0x080fe20000400000 */
[--C-:B------:R-:W-:Y:S01]  /*6cb0*/  SHF.R.S32.HI R139, RZ, 0x1f, R136.reuse ;  /* 0x0000001fff8b7819 */ /* 0x100fe20000011488 */
[-C--:B------:R-:W-:Y:S01]  /*6cc0*/  FMUL R155, R20, R132.reuse ;  /* 0x00000084149b7220 */ /* 0x080fe20000400000 */
[----:B------:R-:W-:Y:S01]  /*6cd0*/  F2FP.SATFINITE.E2M1.F32.PACK_AB_MERGE_C R137, R142, R141, R137 ;  /* 0x0000008d8e89723e */ /* 0x000fe20004207089 */
[-C--:B------:R-:W-:Y:S01]  /*6ce0*/  FMUL R156, R31, R132.reuse ;  /* 0x000000841f9c7220 */ /* 0x080fe20000400000 */
[----:B------:R-:W-:Y:S01]  /*6cf0*/  IADD3 R138, P1, P0, R123, UR48, R136 ;  /* 0x000000307b8a7c10 */ /* 0x000fe2000f83e088 */
[----:B------:R-:W-:Y:S01]  /*6d00*/  FMUL R157, R28, R132 ;  /* 0x000000841c9d7220 */ /* 0x000fe20000400000 */
[-C--:B------:R-:W-:Y:S01]  /*6d10*/  FMUL R143, R5, R134.reuse ;  /* 0x00000086058f7220 */ /* 0x080fe20000400000 */
[-C--:B------:R-:W-:Y:S01]  /*6d20*/  FMUL R144, R2, R134.reuse ;  /* 0x0000008602907220 */ /* 0x080fe20000400000 */
[-C--:B------:R-:W-:Y:S01]  /*6d30*/  FMUL R145, R13, R134.reuse ;  /* 0x000000860d917220 */ /* 0x080fe20000400000 */
[----:B------:R-:W-:Y:S01]  /*6d40*/  FMUL R146, R10, R134 ;  /* 0x000000860a927220 */ /* 0x000fe20000400000 */
[-C--:B------:R-:W-:Y:S01]  /*6d50*/  FMUL R158, R21, R132.reuse ;  /* 0x00000084159e7220 */ /* 0x080fe20000400000 */
[-C--:B------:R-:W-:Y:S01]  /*6d60*/  FMUL R161, R18, R132.reuse ;  /* 0x0000008412a17220 */ /* 0x080fe20000400000 */
[-C--:B------:R-:W-:Y:S01]  /*6d70*/  FMUL R159, R29, R132.reuse ;  /* 0x000000841d9f7220 */ /* 0x080fe20000400000 */
[----:B------:R-:W-:Y:S01]  /*6d80*/  FMUL R160, R26, R132 ;  /* 0x000000841aa07220 */ /* 0x000fe20000400000 */
[----:B------:R-:W-:Y:S01]  /*6d90*/  F2FP.SATFINITE.E2M1.F32.PACK_AB_MERGE_C R150, R155, R154, R150 ;  /* 0x0000009a9b96723e */ /* 0x000fe20004207096 */
[----:B------:R-:W-:Y:S01]  /*6da0*/  FMUL R147, R3, R134 ;  /* 0x0000008603937220 */ /* 0x000fe20000400000 */
[----:B------:R-:W-:Y:S01]  /*6db0*/  F2FP.SATFINITE.E2M1.F32.PACK_AB_MERGE_C R152, R157, R156, R152 ;  /* 0x0000009c9d98723e */ /* 0x000fe20004207098 */
[-C--:B------:R-:W-:Y:S01]  /*6dc0*/  FMUL R148, R0, R134.reuse ;  /* 0x0000008600947220 */ /* 0x080fe20000400000 */
[-C--:B------:R-:W-:Y:S01]  /*6dd0*/  FMUL R149, R11, R134.reuse ;  /* 0x000000860b957220 */ /* 0x080fe20000400000 */
[----:B------:R-:W-:Y:S01]  /*6de0*/  FMUL R134, R8, R134 ;  /* 0x0000008608867220 */ /* 0x000fe20000400000 */
[-C--:B------:R-:W-:Y:S01]  /*6df0*/  FMUL R162, R19, R132.reuse ;  /* 0x0000008413a27220 */ /* 0x080fe20000400000 */
[-C--:B------:R-:W-:Y:S01]  /*6e00*/  FMUL R163, R16, R132.reuse ;  /* 0x0000008410a37220 */ /* 0x080fe20000400000 */
[-C--:B------:R-:W-:Y:S01]  /*6e10*/  FMUL R164, R27, R132.reuse ;  /* 0x000000841ba47220 */ /* 0x080fe20000400000 */
[----:B------:R-:W-:Y:S01]  /*6e20*/  FMUL R165, R24, R132 ;  /* 0x0000008418a57220 */ /* 0x000fe20000400000 */
[----:B------:R-:W-:Y:S02]  /*6e30*/  F2FP.SATFINITE.E2M1.F32.PACK_AB_MERGE_C R132, R144, R143, R135 ;  /* 0x0000008f9084723e */ /* 0x000fe40004207087 */
[----:B------:R-:W-:Y:S02]  /*6e40*/  F2FP.SATFINITE.E2M1.F32.PACK_AB_MERGE_C R137, R146, R145, R137 ;  /* 0x000000919289723e */ /* 0x000fe40004207089 */
[----:B------:R-:W-:Y:S02]  /*6e50*/  F2FP.SATFINITE.E2M1.F32.PACK_AB_MERGE_C R150, R161, R158, R150 ;  /* 0x0000009ea196723e */ /* 0x000fe40004207096 */
[----:B------:R-:W-:Y:S02]  /*6e60*/  F2FP.SATFINITE.E2M1.F32.PACK_AB_MERGE_C R135, R160, R159, R152 ;  /* 0x0000009fa087723e */ /* 0x000fe40004207098 */
[----:B------:R-:W-:Y:S02]  /*6e70*/  F2FP.SATFINITE.E2M1.F32.PACK_AB_MERGE_C R133, R134, R149, R137 ;  /* 0x000000958685723e */ /* 0x000fe40004207089 */
[----:B------:R-:W-:Y:S02]  /*6e80*/  F2FP.SATFINITE.E2M1.F32.PACK_AB_MERGE_C R132, R148, R147, R132 ;  /* 0x000000939484723e */ /* 0x000fe40004207084 */
[----:B------:R-:W-:Y:S02]  /*6e90*/  F2FP.SATFINITE.E2M1.F32.PACK_AB_MERGE_C R134, R163, R162, R150 ;  /* 0x000000a2a386723e */ /* 0x000fe40004207096 */
[----:B------:R-:W-:Y:S02]  /*6ea0*/  F2FP.SATFINITE.E2M1.F32.PACK_AB_MERGE_C R135, R165, R164, R135 ;  /* 0x000000a4a587723e */ /* 0x000fe40004207087 */
[----:B------:R-:W-:Y:S02]  /*6eb0*/  IADD3.X R139, PT, PT, R122, UR49, R139, P1, P0 ;  /* 0x000000317a8b7c10 */ /* 0x000fe40008fe048b */
[----:B------:R-:W-:Y:S01]  /*6ec0*/  ISETP.NE.AND P0, PT, R114, RZ, PT ;  /* 0x000000ff7200720c */ /* 0x000fe20003f05270 */
[----:B------:R1:W-:Y:S01]  /*6ed0*/  STS.128 [R112+UR54+0x400], R132 ;  /* 0x0004008470007988 */ /* 0x0003e20008000c36 */
[----:B------:R-:W-:Y:S01]  /*6ee0*/  @!PT LDS RZ, [RZ] ;  /* 0x00000000fffff984 */ /* 0x000fe20000000800 */
[----:B------:R-:W-:Y:S01]  /*6ef0*/  @!PT LDS RZ, [RZ] ;  /* 0x00000000fffff984 */ /* 0x000fe20000000800 */
[----:B------:R-:W-:Y:S01]  /*6f00*/  @!PT LDS RZ, [RZ] ;  /* 0x00000000fffff984 */ /* 0x000fe20000000800 */
[----:B------:R-:W-:Y:S01]  /*6f10*/  @!PT LDS RZ, [RZ] ;  /* 0x00000000fffff984 */ /* 0x000fe20000000800 */
[----:B------:R2:W-:Y:S07]  /*6f20*/  MEMBAR.ALL.CTA ;  /* 0x0000000000007992 */ /* 0x0005ee0000008000 */
[----:B--2---:R-:W2:Y:S08]  /*6f30*/  FENCE.VIEW.ASYNC.S ;  /* 0x00000000000073c6 */ /* 0x004eb00000000000 */
[----:B------:R1:W-:Y:S01]  /*6f40*/  @!P2 STG.E.U16 desc[UR50][R138.64], R131 ;  /* 0x000000838a00a986 */ /* 0x0003e2000c101532 */
[----:B--2---:R-:W-:Y:S06]  /*6f50*/  BAR.SYNC.DEFER_BLOCKING 0x1, 0x80 ;  /* 0x0042000000007b1d */ /* 0x004fec0000010000 */
[----:B------:R-:W-:Y:S05]  /*6f60*/  @P0 BRA `(.L_x_101) ;  /* 0x0000000000280947 */ /* 0x000fea0003800000 */
[----:B------:R-:W-:Y:S02]  /*6f70*/  UIADD3 UR4, UPT, UPT, UR54, 0x400, URZ ;  /* 0x0000040036047890 */ /* 0x000fe4000fffe0ff */
[----:B------:R-:W-:Y:S01]  /*6f80*/  UIADD3 UR6, UP0, UPT, UR58, 0xa80, URZ ;  /* 0x00000a803a067890 */ /* 0x000fe2000ff1e0ff */
[----:B------:R-:W-:Y:S03]  /*6f90*/  UMOV UR39, UR52 ;  /* 0x0000003400277c82 */ /* 0x000fe60008000000 */
[----:B------:R-:W-:Y:S01]  /*6fa0*/  MOV R100, UR4 ;  /* 0x0000000400647c02 */ /* 0x000fe20008000f00 */
[----:B------:R-:W-:Y:S03]  /*6fb0*/  UIADD3.X UR7, UPT, UPT, URZ, UR59, URZ, UP0, !UPT ;  /* 0x0000003bff077290 */ /* 0x000fe600087fe4ff */
[----:B------:R-:W-:Y:S11]  /*6fc0*/  R2UR UR36, R100 ;  /* 0x00000000642472ca */ /* 0x000ff600000e0000 */
[----:B------:R-:W-:Y:S02]  /*6fd0*/  @!UPT UIADD3 URZ, UPT, UPT, URZ, URZ, URZ ;  /* 0x000000fffffff290 */ /* 0x000fe4000fffe0ff */
[----:B------:R2:W-:Y:S01]  /*6fe0*/  UTMASTG.3D [UR36], [UR6] ;  /* 0x00000024060073b5 */ /* 0x0005e20008010000 */
[----:B------:R0:W-:Y:S01]  /*6ff0*/  UTMACMDFLUSH ;  /* 0x00000000000079b7 */ /* 0x0001e20000000000 */
[----:B--2---:R-:W-:Y:S04]  /*7000*/  DEPBAR.LE SB0, 0x1 ;  /* 0x000080400000791a */ /* 0x004fe80000000000 */
.L_x_101:
[----:B------:R-:W-:Y:S05]  /*7010*/  BSYNC.RECONVERGENT B0 ;  /* 0x0000000000007941 */ /* 0x000fea0003800200 */
.L_x_100:
[----:B------:R-:W-:Y:S01]  /*7020*/  BAR.SYNC.DEFER_BLOCKING 0x1, 0x80 ;  /* 0x0042000000007b1d */ /* 0x000fe20000010000 */
[----:B------:R-:W-:Y:S01]  /*7030*/  ISETP.NE.AND P1, PT, R127, RZ, PT ;  /* 0x000000ff7f00720c */ /* 0x000fe20003f25270 */
[----:B------:R-:W-:Y:S01]  /*7040*/  UISETP.NE.AND UP0, UPT, UR55, URZ, UPT ;  /* 0x000000ff3700728c */ /* 0x000fe2000bf05270 */
[----:B------:R-:W-:Y:S11]  /*7050*/  LEA R3, R128, UR54, 0x3 ;  /* 0x0000003680037c11 */ /* 0x000ff6000f8e18ff */
[----:B------:R-:W-:Y:S01]  /*7060*/  @!P1 SHF.L.U32 R2, R106, 0x1f, RZ ;  /* 0x0000001f6a029819 */ /* 0x000fe200000006ff */
[----:B------:R-:W-:Y:S06]  /*7070*/  BRA.U !UP0, `(.L_x_102) ;  /* 0x0000000108247547 */ /* 0x000fec000b800000 */
[----:B------:R-:W-:Y:S01]  /*7080*/  IMAD.U32 R5, RZ, RZ, UR57 ;  /* 0x00000039ff057e24 */ /* 0x000fe2000f8e00ff */
[----:B------:R-:W-:Y:S01]  /*7090*/  MOV R0, UR53 ;  /* 0x0000003500007c02 */ /* 0x000fe20008000f00 */
[----:B------:R-:W-:Y:S03]  /*70a0*/  UIADD3 UR57, UPT, UPT, UR57, 0x1, URZ ;  /* 0x0000000139397890 */ /* 0x000fe6000fffe0ff */
[----:B------:R-:W-:Y:S01]  /*70b0*/  @!P1 LEA R5, R5, UR54, 0x3 ;  /* 0x0000003605059c11 */ /* 0x000fe2000f8e18ff */
[----:B------:R-:W-:Y:S04]  /*70c0*/  UISETP.NE.AND UP0, UPT, UR57, 0x4, UPT ;  /* 0x000000043900788c */ /* 0x000fe8000bf05270 */
[----:B------:R-:W-:Y:S01]  /*70d0*/  @!P1 VIADD R5, R5, 0x60 ;  /* 0x0000006005059836 */ /* 0x000fe20000000000 */
[----:B------:R-:W-:Y:S04]  /*70e0*/  USEL UR57, UR57, URZ, UP0 ;  /* 0x000000ff39397287 */ /* 0x000fe80008000000 */
[----:B------:R-:W-:Y:S04]  /*70f0*/  @!P1 PRMT R0, R0, 0x654, R5 ;  /* 0x0000065400009816 */ /* 0x000fe80000000005 */
[----:B------:R2:W-:Y:S04]  /*7100*/  @!P1 SYNCS.ARRIVE.TRANS64.RED.A1T0 RZ, [R0+URZ], RZ ;  /* 0x000000ff00ff99a7 */ /* 0x0005e800081004ff */
.L_x_102:
[----:B------:R-:W3:Y:S01]  /*7110*/  @!P1 SYNCS.PHASECHK.TRANS64.TRYWAIT P0, [R3+URZ+0x40], R2 ;  /* 0x00004002030095a7 */ /* 0x000ee200080011ff */
[----:B------:R-:W-:Y:S01]  /*7120*/  BSSY B1, `(.L_x_103) ;  /* 0x0000026000017945 */ /* 0x000fe20003800000 */
[----:B---3--:R-:W-:Y:S03]  /*7130*/  @!P1 SEL R129, RZ, 0x1, !P0 ;  /* 0x00000001ff819807 */ /* 0x008fe60004000000 */
[----:B------:R-:W-:Y:S05]  /*7140*/  @P1 BRA `(.L_x_104) ;  /* 0x00000000008c1947 */ /* 0x000fea0003800000 */
[----:B------:R-:W-:Y:S01]  /*7150*/  ISETP.NE.AND P1, PT, R130, RZ, PT ;  /* 0x000000ff8200720c */ /* 0x000fe20003f25270 */
[----:B------:R-:W-:Y:S01]  /*7160*/  BSSY B0, `(.L_x_105) ;  /* 0x000000e000007945 */ /* 0x000fe20003800000 */
[----:B------:R-:W-:Y:S02]  /*7170*/  ISETP.NE.AND P0, PT, R129, RZ, PT ;  /* 0x000000ff8100720c */ /* 0x000fe40003f05270 */
[----:B------:R-:W-:Y:S09]  /*7180*/  ISETP.NE.U32.AND P2, PT, R96, 0x1, PT ;  /* 0x000000016000780c */ /* 0x000ff20003f45070 */
[----:B------:R-:W-:Y:S02]  /*7190*/  @P1 IMAD R7, R128, 0x1000, R95 ;  /* 0x0000100080071824 */ /* 0x000fe400078e025f */
[----:B--2---:R-:W-:Y:S03]  /*71a0*/  @P1 IMAD.MOV.U32 R0, RZ, RZ, 0x10 ;  /* 0x00000010ff001424 */ /* 0x004fe600078e00ff */
[----:B------:R-:W-:Y:S02]  /*71b0*/  @P1 LEA R7, R7, UR54, 0x2 ;  /* 0x0000003607071c11 */ /* 0x000fe4000f8e10ff */
[----:B------:R-:W-:Y:S03]  /*71c0*/  @P1 SEL R0, R0, 0xfffffff0, P2 ;  /* 0xfffffff000001807 */ /* 0x000fe60001000000 */
[----:B------:R-:W-:Y:S02]  /*71d0*/  @P1 VIADD R6, R7, 0x400 ;  /* 0x0000040007061836 */ /* 0x000fe40000000000 */
[--C-:B------:R-:W-:Y:S02]  /*71e0*/  @P1 IMAD R5, R108, 0x10, R7.reuse ;  /* 0x000000106c051824 */ /* 0x100fe400078e0207 */
[----:B------:R-:W-:Y:S01]  /*71f0*/  @P1 IMAD.IADD R4, R0, 0x1, R7 ;  /* 0x0000000100041824 */ /* 0x000fe200078e0207 */
[----:B------:R-:W-:Y:S06]  /*7200*/  @P0 BRA `(.L_x_106) ;  /* 0x00000000000c0947 */ /* 0x000fec0003800000 */
[----:B------:R-:W-:Y:S04]  /*7210*/  SHF.L.U32 R2, R106, 0x1f, RZ ;  /* 0x0000001f6a027819 */ /* 0x000fe800000006ff */
[----:B------:R-:W2:Y:S02]  /*7220*/  SYNCS.PHASECHK.TRANS64.TRYWAIT P0, [R3+URZ+0x40], R2 ;  /* 0x00004002030075a7 */ /* 0x000ea400080011ff */
[----:B--2---:R-:W-:Y:S05]  /*7230*/  @!P0 BRA `(.L_x_107) ;  /* 0x0000003c00108947 */ /* 0x004fea0003800000 */
.L_x_106:
[----:B------:R-:W-:Y:S05]  /*7240*/  BSYNC B0 ;  /* 0x0000000000007941 */ /* 0x000fea0003800000 */
.L_x_105:
[----:B------:R-:W-:Y:S01]  /*7250*/  ISETP.NE.AND P0, PT, R130, RZ, PT ;  /* 0x000000ff8200720c */ /* 0x000fe20003f05270 */
[----:B------:R-:W-:Y:S11]  /*7260*/  VIADD R128, R128, 0x1 ;  /* 0x0000000180807836 */ /* 0x000ff60000000000 */
[----:B------:R-:W-:Y:S01]  /*7270*/  @!UPT UIADD3 URZ, UPT, UPT, URZ, URZ, URZ ;  /* 0x000000fffffff290 */ /* 0x000fe2000fffe0ff */
[----:B------:R3:W4:Y:S01]  /*7280*/  @P0 LDS.128 R56, [R4+0x400] ;  /* 0x0004000004380984 */ /* 0x0007220000000c00 */
[C---:B--2---:R-:W-:Y:S01]  /*7290*/  @P0 IMAD R3, R107.reuse, 0x10, R6 ;  /* 0x000000106b030824 */ /* 0x044fe200078e0206 */
[----:B------:R-:W-:Y:S01]  /*72a0*/  @P0 IADD3 R2, PT, PT, R0, R5, RZ ;  /* 0x0000000500020210 */ /* 0x000fe20007ffe0ff */
[----:B------:R-:W-:Y:S05]  /*72b0*/  @P0 WARPSYNC.ALL ;  /* 0x0000000000000948 */ /* 0x000fea0003800000 */
[----:B------:R3:W2:Y:S01]  /*72c0*/  @P0 LDS.128 R52, [R7+0x400] ;  /* 0x0004000007340984 */ /* 0x0006a20000000c00 */
[--C-:B------:R-:W-:Y:S01]  /*72d0*/  @P0 IMAD R9, R108, 0x10, R3.reuse ;  /* 0x000000106c090824 */ /* 0x100fe200078e0203 */
[----:B------:R-:W-:Y:S01]  /*72e0*/  @P0 LEA R6, R107, R7, 0x4 ;  /* 0x000000076b060211 */ /* 0x000fe200078e20ff */
[C---:B------:R-:W-:Y:S01]  /*72f0*/  @P0 IMAD.IADD R3, R0.reuse, 0x1, R3 ;  /* 0x0000000100030824 */ /* 0x040fe200078e0203 */
[----:B------:R3:W1:Y:S02]  /*7300*/  @P0 LDS.128 R60, [R5+0x400] ;  /* 0x00040000053c0984 */ /* 0x0006640000000c00 */
[----:B------:R-:W-:Y:S02]  /*7310*/  @P0 IADD3 R0, PT, PT, R0, R9, RZ ;  /* 0x0000000900000210 */ /* 0x000fe40007ffe0ff */
[----:B------:R3:W1:Y:S04]  /*7320*/  @P0 LDS.128 R64, [R2+0x400] ;  /* 0x0004000002400984 */ /* 0x0006680000000c00 */
[----:B------:R3:W1:Y:S04]  /*7330*/  @P0 LDS.128 R68, [R6+0x400] ;  /* 0x0004000006440984 */ /* 0x0006680000000c00 */
[----:B------:R3:W1:Y:S04]  /*7340*/  @P0 LDS.128 R72, [R3] ;  /* 0x0000000003480984 */ /* 0x0006680000000c00 */
[----:B------:R3:W1:Y:S04]  /*7350*/  @P0 LDS.128 R76, [R9] ;  /* 0x00000000094c0984 */ /* 0x0006680000000c00 */
[----:B------:R3:W1:Y:S01]  /*7360*/  @P0 LDS.128 R80, [R0] ;  /* 0x0000000000500984 */ /* 0x0006620000000c00 */
[----:B------:R-:W-:Y:S06]  /*7370*/  @P0 BAR.SYNC.DEFER_BLOCKING 0x1, 0x80 ;  /* 0x0042000000000b1d */ /* 0x000fec0000010000 */
.L_x_104:
[----:B------:R-:W-:Y:S05]  /*7380*/  BSYNC B1 ;  /* 0x0000000000017941 */ /* 0x000fea0003800000 */
.L_x_103:
[----:B--23--:R-:W-:Y:S05]  /*7390*/  VIADD R0, R48, 0x20 ;  /* 0x0000002030007836 */ /* 0x00cfea0000000000 */
[----:B------:R-:W-:Y:S04]  /*73a0*/  SHF.R.U32.HI R0, RZ, 0x15, R0 ;  /* 0x00000015ff007819 */ /* 0x000fe80000011600 */
[----:B------:R-:W-:Y:S11]  /*73b0*/  LOP3.LUT P0, RZ, R0, 0x3, R97, 0x48, !PT ;  /* 0x0000000300ff7812 */ /* 0x000ff60007804861 */
[----:B------:R-:W-:Y:S02]  /*73c0*/  @!UPT UIADD3 URZ, UPT, UPT, URZ, URZ, URZ ;  /* 0x000000fffffff290 */ /* 0x000fe4000fffe0ff */
[----:B------:R-:W-:Y:S05]  /*73d0*/  @!P0 BRA `(.L_x_108) ;  /* 0x0000000000408947 */ /* 0x000fea0003800000 */
[----:B------:R-:W2:Y:S01]  /*73e0*/  LDCU.64 UR8, c[0x4][0x70] ;  /* 0x01000e00ff0877ac */ /* 0x000ea20008000a00 */
[----:B------:R-:W-:Y:S01]  /*73f0*/  MOV R3, 0x0 ;  /* 0x0000000000037802 */ /* 0x000fe20000000f00 */
[----:B------:R-:W-:Y:S02]  /*7400*/  HFMA2 R12, -RZ, RZ, 0, 5.9604644775390625e-08 ;  /* 0x00000001ff0c7431 */ /* 0x000fe400000001ff */
[----:B------:R-:W-:Y:S02]  /*7410*/  IMAD.MOV.U32 R8, RZ, RZ, 0x192 ;  /* 0x00000192ff087424 */ /* 0x000fe400078e00ff */
[----:B------:R-:W-:Y:S01]  /*7420*/  IMAD.MOV.U32 R13, RZ, RZ, RZ ;  /* 0x000000ffff0d7224 */ /* 0x000fe200078e00ff */
[----:B------:R-:W3:Y:S01]  /*7430*/  LDCU.64 UR6, c[0x4][0x78] ;  /* 0x01000f00ff0677ac */ /* 0x000ee20008000a00 */
[----:B------:R-:W1:Y:S01]  /*7440*/  LDC.64 R2, c[0x4][R3] ;  /* 0x0100000003027b82 */ /* 0x000e620000000a00 */
[----:B------:R-:W5:Y:S01]  /*7450*/  LDCU.64 UR4, c[0x4][0x10] ;  /* 0x01000200ff0477ac */ /* 0x000f620008000a00 */
[----:B--2---:R-:W-:Y:S01]  /*7460*/  MOV R5, UR9 ;  /* 0x0000000900057c02 */ /* 0x004fe20008000f00 */
[----:B------:R-:W-:Y:S01]  /*7470*/  IMAD.U32 R4, RZ, RZ, UR8 ;  /* 0x00000008ff047e24 */ /* 0x000fe2000f8e00ff */
[----:B---3--:R-:W-:Y:S01]  /*7480*/  MOV R7, UR7 ;  /* 0x0000000700077c02 */ /* 0x008fe20008000f00 */
[----:B------:R-:W-:Y:S01]  /*7490*/  IMAD.U32 R6, RZ, RZ, UR6 ;  /* 0x00000006ff067e24 */ /* 0x000fe2000f8e00ff */
[----:B-----5:R-:W-:Y:S01]  /*74a0*/  MOV R11, UR5 ;  /* 0x00000005000b7c02 */ /* 0x020fe20008000f00 */
[----:B------:R-:W-:Y:S02]  /*74b0*/  IMAD.U32 R10, RZ, RZ, UR4 ;  /* 0x00000004ff0a7e24 */ /* 0x000fe4000f8e00ff */
[----:B------:R-:W-:Y:S07]  /*74c0*/  LEPC R20, `(.L_x_108) ;  /* 0x000000001014794e */ /* 0x000fee0000000000 */
[----:B-1--4-:R-:W-:Y:S05]  /*74d0*/  CALL.ABS.NOINC R2 ;  /* 0x0000000002007343 */ /* 0x012fea0003c00000 */
.L_x_108:
[----:B------:R-:W-:Y:S01]  /*74e0*/  IADD3 R137, PT, PT, R121, 0x1, RZ ;  /* 0x0000000179897810 */ /* 0x000fe20007ffe0ff */
[----:B------:R-:W-:Y:S05]  /*74f0*/  WARPSYNC.ALL ;  /* 0x0000000000007948 */ /* 0x000fea0003800000 */
[----:B------:R-:W-:Y:S01]  /*7500*/  R2UR UR4, R48 ;  /* 0x00000000300472ca */ /* 0x000fe200000e0000 */
[----:B------:R-:W-:Y:S01]  /*7510*/  BSSY.RECONVERGENT B0, `(.L_x_109) ;  /* 0x00000bf000007945 */ /* 0x000fe20003800200 */
[----:B------:R-:W-:Y:S02]  /*7520*/  ISETP.GE.AND P2, PT, R124, 0x21, PT ;  /* 0x000000217c00780c */ /* 0x000fe40003f46270 */
[----:B------:R-:W-:Y:S02]  /*7530*/  ISETP.NE.AND P6, PT, R127, RZ, PT ;  /* 0x000000ff7f00720c */ /* 0x000fe40003fc5270 */
[----:B------:R-:W-:Y:S07]  /*7540*/  ISETP.GE.OR P2, PT, R125, UR45, !P2 ;  /* 0x0000002d7d007c0c */ /* 0x000fee000d746670 */
[----:B------:R-:W2:Y:S02]  /*7550*/  LDTM.x32 R4, tmem[UR4+0x20] ;  /* 0x00002004000479ee */ /* 0x000ea400082c0000 */
[C---:B--2---:R-:W-:Y:S01]  /*7560*/  FMUL R3, R46.reuse, R4 ;  /* 0x000000042e037220 */ /* 0x044fe20000400000 */
[C---:B------:R-:W-:Y:S01]  /*7570*/  FMUL R0, R46.reuse, R5 ;  /* 0x000000052e007220 */ /* 0x040fe20000400000 */
        /* <DEDUP_REMOVED lines=9> */
[----:B-1----:R-:W-:Y:S01]  /*7610*/  FMNMX3.NAN R132, RZ, |R3|, |R0|, !PT ;  /* 0x40000003ff847276 */ /* 0x002fe20007820400 */
[C---:B------:R-:W-:Y:S01]  /*7620*/  FMUL R6, R46.reuse, R11 ;  /* 0x0000000b2e067220 */ /* 0x040fe20000400000 */
[----:B------:R-:W-:Y:S01]  /*7630*/  FMUL R11, R46, R12 ;  /* 0x0000000c2e0b7220 */ /* 0x000fe20000400000 */
[----:B----4-:R-:W-:Y:S01]  /*7640*/  FFMA R7, R50, R56, R7 ;  /* 0x0000003832077223 */ /* 0x010fe20000000007 */
[----:B------:R-:W-:Y:S01]  /*7650*/  FMNMX3.NAN R132, R132, |R5|, |R2|, !PT ;  /* 0x4000000584847276 */ /* 0x000fe20007820402 */
[----:B------:R-:W-:Y:S01]  /*7660*/  FMUL R8, R46, R13 ;  /* 0x0000000d2e087220 */ /* 0x000fe20000400000 */
[----:B------:R-:W-:Y:S01]  /*7670*/  FFMA R4, R50, R57, R4 ;  /* 0x0000003932047223 */ /* 0x000fe20000000004 */
[----:B------:R-:W-:Y:S01]  /*7680*/  FMUL R13, R46, R14 ;  /* 0x0000000e2e0d7220 */ /* 0x000fe20000400000 */
[C---:B------:R-:W-:Y:S01]  /*7690*/  FFMA R9, R50.reuse, R58, R9 ;  /* 0x0000003a32097223 */ /* 0x040fe20000000009 */
        /* <DEDUP_REMOVED lines=12> */
[C---:B------:R-:W-:Y:S01]  /*7760*/  FMUL R14, R46.reuse, R19 ;  /* 0x000000132e0e7220 */ /* 0x040fe20000400000 */
[----:B------:R-:W-:Y:S01]  /*7770*/  FMUL R19, R46, R20 ;  /* 0x000000142e137220 */ /* 0x000fe20000400000 */
[----:B------:R-:W-:Y:S01]  /*7780*/  FFMA R15, R50, R64, R15 ;  /* 0x00000040320f7223 */ /* 0x000fe2000000000f */
[----:B------:R-:W-:Y:S01]  /*7790*/  FMUL R16, R46, R21 ;  /* 0x000000152e107220 */ /* 0x000fe20000400000 */
[----:B------:R-:W-:Y:S01]  /*77a0*/  FMNMX3.NAN R132, R132, |R13|, |R10|, !PT ;  /* 0x4000000d84847276 */ /* 0x000fe2000782040a */
[C---:B------:R-:W-:Y:S01]  /*77b0*/  FFMA R12, R50.reuse, R65, R12 ;  /* 0x00000041320c7223 */ /* 0x040fe2000000000c */
[C---:B------:R-:W-:Y:S01]  /*77c0*/  FFMA R17, R50.reuse, R66, R17 ;  /* 0x0000004232117223 */ /* 0x040fe20000000011 */
        /* <DEDUP_REMOVED lines=26> */
[C---:B------:R-:W-:Y:S01]  /*7970*/  FMUL R26, R46.reuse, R31 ;  /* 0x0000001f2e1a7220 */ /* 0x040fe20000400000 */
[----:B------:R-:W-:Y:S01]  /*7980*/  FMUL R31, R46, R32 ;  /* 0x000000202e1f7220 */ /* 0x000fe20000400000 */
[C---:B------:R-:W-:Y:S01]  /*7990*/  FFMA R29, R50.reuse, R78, R29 ;  /* 0x0000004e321d7223 */ /* 0x040fe2000000001d */
        /* <DEDUP_REMOVED lines=14> */
[----:B------:R-:W-:Y:S02]  /*7a80*/  F2FP.SATFINITE.E8.F32.PACK_AB_MERGE_C.RP R131, R134, R131, RZ ;  /* 0x000000838683723e */ /* 0x000fe40004c160ff */
[----:B------:R-:W-:Y:S02]  /*7a90*/  LEA.HI R134, R137, R137, RZ, 0x1 ;  /* 0x0000008989867211 */ /* 0x000fe400078f08ff */
[----:B------:R-:W-:Y:S02]  /*7aa0*/  LOP3.LUT R132, R131, 0xffff, RZ, 0xc0, !PT ;  /* 0x0000ffff83847812 */ /* 0x000fe400078ec0ff */
[C---:B------:R-:W-:Y:S02]  /*7ab0*/  SHF.L.U32 R135, R134.reuse, 0x8, RZ ;  /* 0x0000000886877819 */ /* 0x040fe400000006ff */
[----:B------:R-:W-:Y:S02]  /*7ac0*/  SHF.R.U32.HI R132, RZ, 0x8, R132 ;  /* 0x00000008ff847819 */ /* 0x000fe40000011684 */
[----:B------:R-:W-:Y:S02]  /*7ad0*/  LOP3.LUT R134, R134, 0x7ffffffe, RZ, 0xc0, !PT ;  /* 0x7ffffffe86867812 */ /* 0x000fe400078ec0ff */
[----:B------:R-:W-:Y:S02]  /*7ae0*/  IADD3 R133, PT, PT, RZ, -R132, RZ ;  /* 0x80000084ff857210 */ /* 0x000fe40007ffe0ff */
[----:B------:R-:W-:Y:S02]  /*7af0*/  IADD3 R132, PT, PT, RZ, -R131, RZ ;  /* 0x80000083ff847210 */ /* 0x000fe40007ffe0ff */
[----:B------:R-:W-:Y:S02]  /*7b00*/  PRMT R133, R133, 0x7710, RZ ;  /* 0x0000771085857816 */ /* 0x000fe400000000ff */
[----:B------:R-:W-:Y:S02]  /*7b10*/  PRMT R132, R132, 0x7710, RZ ;  /* 0x0000771084847816 */ /* 0x000fe400000000ff */
[----:B------:R-:W-:Y:S02]  /*7b20*/  IADD3 R133, PT, PT, R133, -0x2, RZ ;  /* 0xfffffffe85857810 */ /* 0x000fe40007ffe0ff */
[----:B------:R-:W-:Y:S02]  /*7b30*/  IADD3 R132, PT, PT, R132, -0x2, RZ ;  /* 0xfffffffe84847810 */ /* 0x000fe40007ffe0ff */
[----:B------:R-:W-:Y:S02]  /*7b40*/  SHF.L.U32 R133, R133, 0x8, RZ ;  /* 0x0000000885857819 */ /* 0x000fe400000006ff */
[----:B------:R-:W-:Y:S02]  /*7b50*/  LOP3.LUT R135, R135, 0xfffffe00, RZ, 0xc0, !PT ;  /* 0xfffffe0087877812 */ /* 0x000fe400078ec0ff */
[----:B------:R-:W-:Y:S02]  /*7b60*/  LOP3.LUT R133, R133, 0xffff, RZ, 0xc0, !PT ;  /* 0x0000ffff85857812 */ /* 0x000fe400078ec0ff */
[----:B------:R-:W-:Y:S02]  /*7b70*/  IADD3 R134, PT, PT, R137, -R134, RZ ;  /* 0x8000008689867210 */ /* 0x000fe40007ffe0ff */
[----:B------:R-:W-:Y:S02]  /*7b80*/  LOP3.LUT R133, R133, 0xff, R132, 0xf8, !PT ;  /* 0x000000ff85857812 */ /* 0x000fe400078ef884 */
[----:B------:R-:W-:Y:S02]  /*7b90*/  IADD3 R135, PT, PT, R116, R135, RZ ;  /* 0x0000008774877210 */ /* 0x000fe40007ffe0ff */
[----:B------:R-:W-:Y:S02]  /*7ba0*/  F2FP.BF16.E8.UNPACK_B R133, R133 ;  /* 0x00000085ff85723e */ /* 0x000fe400020816ff */
[----:B------:R-:W-:Y:S02]  /*7bb0*/  LEA R138, R134, R135, 0x1 ;  /* 0x00000087868a7211 */ /* 0x000fe400078e08ff */
[C---:B------:R-:W-:Y:S02]  /*7bc0*/  SHF.L.U32 R139, R133.reuse, 0x10, RZ ;  /* 0x00000010858b7819 */ /* 0x040fe400000006ff */
[----:B------:R-:W-:Y:S03]  /*7bd0*/  LOP3.LUT R133, R133, 0xffff0000, RZ, 0xc0, !PT ;  /* 0xffff000085857812 */ /* 0x000fe600078ec0ff */
[C---:B------:R-:W-:Y:S02]  /*7be0*/  FMUL R132, R120.reuse, R139 ;  /* 0x0000008b78847220 */ /* 0x040fe40000400000 */
[----:B------:R-:W-:Y:S03]  /*7bf0*/  FMUL R133, R120, R133 ;  /* 0x0000008578857220 */ /* 0x000fe60000400000 */
[----:B------:R-:W-:Y:S02]  /*7c00*/  FMNMX.NAN R132, R132, 3.40282346638528859812e+38, PT ;  /* 0x7f7fffff84847809 */ /* 0x000fe40003820000 */
[----:B------:R-:W-:Y:S03]  /*7c10*/  FMNMX.NAN R133, R133, 3.40282346638528859812e+38, PT ;  /* 0x7f7fffff85857809 */ /* 0x000fe60003820000 */
[-C--:B------:R-:W-:Y:S01]  /*7c20*/  FMUL R147, R3, R132.reuse ;  /* 0x0000008403937220 */ /* 0x080fe20000400000 */
        /* <DEDUP_REMOVED lines=13> */
[----:B------:R-:W-:Y:S01]  /*7d00*/  FMUL R141, R15, R132 ;  /* 0x000000840f8d7220 */ /* 0x000fe20000400000 */
[----:B------:R-:W-:Y:S01]  /*7d10*/  F2FP.SATFINITE.E2M1.F32.PACK_AB_MERGE_C R134, R135, R134, RZ ;  /* 0x000000868786723e */ /* 0x000fe200042070ff */
[----:B------:R-:W-:Y:S01]  /*7d20*/  FMUL R144, R12, R132 ;  /* 0x000000840c907220 */ /* 0x000fe20000400000 */
[----:B------:R-:W-:Y:S01]  /*7d30*/  F2FP.SATFINITE.E2M1.F32.PACK_AB_MERGE_C R137, R140, R137, RZ ;  /* 0x000000898c89723e */ /* 0x000fe200042070ff */
[----:B------:R-:W-:Y:S01]  /*7d40*/  FMUL R132, R25, R133 ;  /* 0x0000008519847220 */ /* 0x000fe20000400000 */
[----:B------:R-:W-:Y:S01]  /*7d50*/  F2FP.SATFINITE.E2M1.F32.PACK_AB_MERGE_C R134, R142, R139, R134 ;  /* 0x0000008b8e86723e */ /* 0x000fe20004207086 */
[----:B------:R-:W-:Y:S01]  /*7d60*/  FMUL R151, R22, R133 ;  /* 0x0000008516977220 */ /* 0x000fe20000400000 */
[----:B------:R-:W-:Y:S01]  /*7d70*/  F2FP.SATFINITE.E2M1.F32.PACK_AB_MERGE_C R137, R144, R141, R137 ;  /* 0x0000008d9089723e */ /* 0x000fe20004207089 */
[----:B------:R-:W-:Y:S01]  /*7d80*/  FMUL R153, R33, R133 ;  /* 0x0000008521997220 */ /* 0x000fe20000400000 */
[----:B------:R-:W-:Y:S01]  /*7d90*/  F2FP.SATFINITE.E2M1.F32.PACK_AB_MERGE_C R134, R146, R143, R134 ;  /* 0x0000008f9286723e */ /* 0x000fe20004207086 */
[-C--:B------:R-:W-:Y:S01]  /*7da0*/  FMUL R154, R30, R133.reuse ;  /* 0x000000851e9a7220 */ /* 0x080fe20000400000 */
[----:B------:R-:W-:Y:S01]  /*7db0*/  F2FP.SATFINITE.E2M1.F32.PACK_AB_MERGE_C R132, R151, R132, RZ ;  /* 0x000000849784723e */ /* 0x000fe200042070ff */
[-C--:B------:R-:W-:Y:S01]  /*7dc0*/  FMUL R155, R23, R133.reuse ;  /* 0x00000085179b7220 */ /* 0x080fe20000400000 */
[--C-:B------:R-:W-:Y:S01]  /*7dd0*/  SHF.R.S32.HI R139, RZ, 0x1f, R138.reuse ;  /* 0x0000001fff8b7819 */ /* 0x100fe2000001148a */
[----:B------:R-:W-:Y:S01]  /*7de0*/  FMUL R156, R20, R133 ;  /* 0x00000085149c7220 */ /* 0x000fe20000400000 */
[----:B------:R-:W-:Y:S01]  /*7df0*/  F2FP.SATFINITE.E2M1.F32.PACK_AB_MERGE_C R153, R154, R153, RZ ;  /* 0x000000999a99723e */ /* 0x000fe200042070ff */
[-C--:B------:R-:W-:Y:S01]  /*7e00*/  FMUL R157, R31, R133.reuse ;  /* 0x000000851f9d7220 */ /* 0x080fe20000400000 */
[----:B------:R-:W-:Y:S01]  /*7e10*/  IADD3 R138, P1, P0, R123, UR48, R138 ;  /* 0x000000307b8a7c10 */ /* 0x000fe2000f83e08a */
[----:B------:R-:W-:Y:S01]  /*7e20*/  FMUL R158, R28, R133 ;  /* 0x000000851c9e7220 */ /* 0x000fe20000400000 */
[----:B------:R-:W-:Y:S01]  /*7e30*/  F2FP.SATFINITE.E2M1.F32.PACK_AB_MERGE_C R132, R156, R155, R132 ;  /* 0x0000009b9c84723e */ /* 0x000fe20004207084 */
[-C--:B------:R-:W-:Y:S01]  /*7e40*/  FMUL R159, R21, R133.reuse ;  /* 0x00000085159f7220 */ /* 0x080fe20000400000 */
[----:B------:R-:W-:Y:S01]  /*7e50*/  IADD3.X R139, PT, PT, R122, UR49, R139, P1, P0 ;  /* 0x000000317a8b7c10 */ /* 0x000fe20008fe048b */
[----:B------:R-:W-:Y:S01]  /*7e60*/  FMUL R160, R18, R133 ;  /* 0x0000008512a07220 */ /* 0x000fe20000400000 */
[----:B------:R-:W-:Y:S01]  /*7e70*/  F2FP.SATFINITE.E2M1.F32.PACK_AB_MERGE_C R153, R158, R157, R153 ;  /* 0x0000009d9e99723e */ /* 0x000fe20004207099 */
[-C--:B------:R-:W-:Y:S01]  /*7e80*/  FMUL R161, R29, R133.reuse ;  /* 0x000000851da17220 */ /* 0x080fe20000400000 */
[----:B------:R-:W-:Y:S01]  /*7e90*/  ISETP.NE.AND P0, PT, R114, RZ, PT ;  /* 0x000000ff7200720c */ /* 0x000fe20003f05270 */
[----:B------:R-:W-:Y:S01]  /*7ea0*/  FMUL R162, R26, R133 ;  /* 0x000000851aa27220 */ /* 0x000fe20000400000 */
[----:B------:R-:W-:Y:S01]  /*7eb0*/  F2FP.SATFINITE.E2M1.F32.PACK_AB_MERGE_C R159, R160, R159, R132 ;  /* 0x0000009fa09f723e */ /* 0x000fe20004207084 */
[----:B------:R-:W-:Y:S01]  /*7ec0*/  FMUL R163, R19, R133 ;  /* 0x0000008513a37220 */ /* 0x000fe20000400000 */
[----:B------:R-:W-:Y:S01]  /*7ed0*/  F2FP.SATFINITE.E2M1.F32.PACK_AB_MERGE_C R132, R150, R147, R134 ;  /* 0x000000939684723e */ /* 0x000fe20004207086 */
[----:B------:R1:W-:Y:S01]  /*7ee0*/  @!P2 STG.E.U16 desc[UR50][R138.64], R131 ;  /* 0x000000838a00a986 */ /* 0x0003e2000c101532 */
[----:B------:R-:W-:Y:S01]  /*7ef0*/  F2FP.SATFINITE.E2M1.F32.PACK_AB_MERGE_C R135, R162, R161, R153 ;  /* 0x000000a1a287723e */ /* 0x000fe20004207099 */
[-C--:B------:R-:W-:Y:S01]  /*7f00*/  FMUL R164, R16, R133.reuse ;  /* 0x0000008510a47220 */ /* 0x080fe20000400000 */
[----:B------:R-:W-:Y:S01]  /*7f10*/  @!P6 SHF.L.U32 R141, R106, 0x1f, RZ ;  /* 0x0000001f6a8de819 */ /* 0x000fe200000006ff */
[-C--:B------:R-:W-:Y:S01]  /*7f20*/  FMUL R165, R27, R133.reuse ;  /* 0x000000851ba57220 */ /* 0x080fe20000400000 */
[----:B------:R-:W-:Y:S01]  /*7f30*/  FMUL R32, R24, R133 ;  /* 0x0000008518207220 */ /* 0x000fe20000400000 */
[----:B------:R-:W-:Y:S02]  /*7f40*/  F2FP.SATFINITE.E2M1.F32.PACK_AB_MERGE_C R133, R148, R145, R137 ;  /* 0x000000919485723e */ /* 0x000fe40004207089 */
[----:B------:R-:W-:Y:S02]  /*7f50*/  F2FP.SATFINITE.E2M1.F32.PACK_AB_MERGE_C R134, R164, R163, R159 ;  /* 0x000000a3a486723e */ /* 0x000fe4000420709f */
[----:B------:R-:W-:Y:S02]  /*7f60*/  F2FP.SATFINITE.E2M1.F32.PACK_AB_MERGE_C R133, R152, R149, R133 ;  /* 0x000000959885723e */ /* 0x000fe40004207085 */
[----:B------:R-:W-:Y:S02]  /*7f70*/  F2FP.SATFINITE.E2M1.F32.PACK_AB_MERGE_C R135, R32, R165, R135 ;  /* 0x000000a52087723e */ /* 0x000fe40004207087 */
[----:B------:R-:W-:Y:S03]  /*7f80*/  MOV R137, UR57 ;  /* 0x0000003900897c02 */ /* 0x000fe60008000f00 */
[----:B------:R1:W-:Y:S01]  /*7f90*/  STS.128 [R112+UR54+0x4400], R132 ;  /* 0x0044008470007988 */ /* 0x0003e20008000c36 */
[----:B------:R-:W-:Y:S02]  /*7fa0*/  @!P6 LEA R140, R137, UR54, 0x3 ;  /* 0x00000036898cec11 */ /* 0x000fe4000f8e18ff */
[----:B------:R-:W-:Y:S02]  /*7fb0*/  MOV R137, UR53 ;  /* 0x0000003500897c02 */ /* 0x000fe40008000f00 */
[----:B------:R-:W-:Y:S01]  /*7fc0*/  @!P6 IADD3 R140, PT, PT, R140, 0x60, RZ ;  /* 0x000000608c8ce810 */ /* 0x000fe20007ffe0ff */
[----:B------:R-:W-:Y:S01]  /*7fd0*/  @!PT LDS RZ, [RZ] ;  /* 0x00000000fffff984 */ /* 0x000fe20000000800 */
[----:B------:R-:W-:Y:S01]  /*7fe0*/  @!PT LDS RZ, [RZ] ;  /* 0x00000000fffff984 */ /* 0x000fe20000000800 */
[----:B------:R-:W-:Y:S01]  /*7ff0*/  @!PT LDS RZ, [RZ] ;  /* 0x00000000fffff984 */ /* 0x000fe20000000800 */
[----:B------:R-:W-:Y:S01]  /*8000*/  @!PT LDS RZ, [RZ] ;  /* 0x00000000fffff984 */ /* 0x000fe20000000800 */
[----:B------:R2:W-:Y:S06]  /*8010*/  MEMBAR.ALL.CTA ;  /* 0x0000000000007992 */ /* 0x0005ec0000008000 */
[----:B--2---:R-:W2:Y:S01]  /*8020*/  FENCE.VIEW.ASYNC.S ;  /* 0x00000000000073c6 */ /* 0x004ea20000000000 */
[----:B------:R-:W-:Y:S02]  /*8030*/  @!P6 PRMT R137, R137, 0x654, R140 ;  /* 0x000006548989e816 */ /* 0x000fe4000000008c */
[----:B------:R-:W-:Y:S01]  /*8040*/  LEA R140, R128, UR54, 0x3 ;  /* 0x00000036808c7c11 */ /* 0x000fe2000f8e18ff */
[----:B--2---:R-:W-:Y:S06]  /*8050*/  BAR.SYNC.DEFER_BLOCKING 0x1, 0x80 ;  /* 0x0042000000007b1d */ /* 0x004fec0000010000 */
[----:B------:R-:W-:Y:S05]  /*8060*/  @P0 BRA `(.L_x_110) ;  /* 0x0000000000240947 */ /* 0x000fea0003800000 */
[----:B------:R-:W-:Y:S02]  /*8070*/  UIADD3 UR8, UP0, UPT, UR58, 0xa80, URZ ;  /* 0x00000a803a087890 */ /* 0x000fe4000ff1e0ff */
[----:B------:R-:W-:Y:S02]  /*8080*/  UIADD3 UR5, UPT, UPT, UR37, 0x20, URZ ;  /* 0x0000002025057890 */ /* 0x000fe4000fffe0ff */
[----:B------:R-:W-:Y:S02]  /*8090*/  UIADD3 UR4, UPT, UPT, UR54, 0x4400, URZ ;  /* 0x0000440036047890 */ /* 0x000fe4000fffe0ff */
[----:B------:R-:W-:Y:S01]  /*80a0*/  UIADD3.X UR9, UPT, UPT, URZ, UR59, URZ, UP0, !UPT ;  /* 0x0000003bff097290 */ /* 0x000fe200087fe4ff */
[----:B------:R-:W-:Y:S01]  /*80b0*/  UMOV UR6, UR38 ;  /* 0x0000002600067c82 */ /* 0x000fe20008000000 */
[----:B------:R-:W-:Y:S07]  /*80c0*/  UMOV UR7, UR52 ;  /* 0x0000003400077c82 */ /* 0x000fee0008000000 */
[----:B------:R2:W-:Y:S01]  /*80d0*/  UTMASTG.3D [UR4], [UR8] ;  /* 0x00000004080073b5 */ /* 0x0005e20008010000 */
[----:B------:R0:W-:Y:S01]  /*80e0*/  UTMACMDFLUSH ;  /* 0x00000000000079b7 */ /* 0x0001e20000000000 */
[----:B--2---:R-:W-:Y:S04]  /*80f0*/  DEPBAR.LE SB0, 0x1 ;  /* 0x000080400000791a */ /* 0x004fe80000000000 */
.L_x_110:
[----:B------:R-:W-:Y:S05]  /*8100*/  BSYNC.RECONVERGENT B0 ;  /* 0x0000000000007941 */ /* 0x000fea0003800200 */
.L_x_109:
[----:B------:R-:W-:Y:S01]  /*8110*/  BAR.SYNC.DEFER_BLOCKING 0x1, 0x80 ;  /* 0x0042000000007b1d */ /* 0x000fe20000010000 */
[----:B------:R-:W-:Y:S04]  /*8120*/  UIADD3 UR36, UPT, UPT, UR57, 0x1, URZ ;  /* 0x0000000139247890 */ /* 0x000fe8000fffe0ff */
[----:B------:R-:W-:Y:S04]  /*8130*/  UISETP.NE.AND UP0, UPT, UR36, 0x4, UPT ;  /* 0x000000042400788c */ /* 0x000fe8000bf05270 */
[----:B------:R-:W-:Y:S01]  /*8140*/  USEL UR36, UR36, URZ, UP0 ;  /* 0x000000ff24247287 */ /* 0x000fe20008000000 */
[----:B------:R2:W-:Y:S01]  /*8150*/  @!P6 SYNCS.ARRIVE.TRANS64.RED.A1T0 RZ, [R137+URZ], RZ ;  /* 0x000000ff89ffe9a7 */ /* 0x0005e200081004ff */
[----:B------:R-:W-:Y:S01]  /*8160*/  BSSY B1, `(.L_x_111) ;  /* 0x0000027000017945 */ /* 0x000fe20003800000 */
[----:B------:R-:W3:Y:S02]  /*8170*/  @!P6 SYNCS.PHASECHK.TRANS64.TRYWAIT P0, [R140+URZ+0x40], R141 ;  /* 0x0000408d8c00e5a7 */ /* 0x000ee400080011ff */
[----:B---3--:R-:W-:Y:S01]  /*8180*/  @!P6 SEL R129, RZ, 0x1, !P0 ;  /* 0x00000001ff81e807 */ /* 0x008fe20004000000 */
[----:B--2---:R-:W-:Y:S06]  /*8190*/  @P6 BRA `(.L_x_112) ;  /* 0x00000000008c6947 */ /* 0x004fec0003800000 */
[----:B------:R-:W-:Y:S01]  /*81a0*/  ISETP.NE.AND P1, PT, R130, RZ, PT ;  /* 0x000000ff8200720c */ /* 0x000fe20003f25270 */
[----:B------:R-:W-:Y:S01]  /*81b0*/  BSSY B0, `(.L_x_113) ;  /* 0x000000e000007945 */ /* 0x000fe20003800000 */
[----:B------:R-:W-:Y:S02]  /*81c0*/  ISETP.NE.AND P0, PT, R129, RZ, PT ;  /* 0x000000ff8100720c */ /* 0x000fe40003f05270 */
[----:B------:R-:W-:Y:S09]  /*81d0*/  ISETP.NE.U32.AND P2, PT, R96, 0x1, PT ;  /* 0x000000016000780c */ /* 0x000ff20003f45070 */
[----:B------:R-:W-:Y:S02]  /*81e0*/  @P1 IMAD R6, R128, 0x1000, R95 ;  /* 0x0000100080061824 */ /* 0x000fe400078e025f */
[----:B------:R-:W-:Y:S03]  /*81f0*/  @P1 IMAD.MOV.U32 R3, RZ, RZ, 0x10 ;  /* 0x00000010ff031424 */ /* 0x000fe600078e00ff */
        /* <DEDUP_REMOVED lines=9> */
.L_x_114:
[----:B------:R-:W-:Y:S05]  /*8290*/  BSYNC B0 ;  /* 0x0000000000007941 */ /* 0x000fea0003800000 */
.L_x_113:
[----:B------:R-:W-:Y:S01]  /*82a0*/  ISETP.NE.AND P0, PT, R130, RZ, PT ;  /* 0x000000ff8200720c */ /* 0x000fe20003f05270 */
[----:B------:R-:W-:Y:S11]  /*82b0*/  VIADD R128, R128, 0x1 ;  /* 0x0000000180807836 */ /* 0x000ff60000000000 */
[----:B------:R-:W-:Y:S01]  /*82c0*/  @!UPT UIADD3 URZ, UPT, UPT, URZ, URZ, URZ ;  /* 0x000000fffffff290 */ /* 0x000fe2000fffe0ff */
[----:B------:R3:W4:Y:S01]  /*82d0*/  @P0 LDS.128 R56, [R2+0x400] ;  /* 0x0004000002380984 */ /* 0x0007220000000c00 */
[----:B------:R-:W-:Y:S01]  /*82e0*/  @P0 IMAD R4, R107, 0x10, R4 ;  /* 0x000000106b040824 */ /* 0x000fe200078e0204 */
[----:B--2---:R-:W-:Y:S01]  /*82f0*/  @P0 IADD3 R5, PT, PT, R3, R0, RZ ;  /* 0x0000000003050210 */ /* 0x004fe20007ffe0ff */
        /* <DEDUP_REMOVED lines=13> */
.L_x_112:
[----:B------:R-:W-:Y:S05]  /*83d0*/  BSYNC B1 ;  /* 0x0000000000017941 */ /* 0x000fea0003800000 */
.L_x_111:
[----:B---3--:R-:W-:Y:S05]  /*83e0*/  VIADD R0, R48, 0x40 ;  /* 0x0000004030007836 */ /* 0x008fea0000000000 */
[----:B------:R-:W-:Y:S04]  /*83f0*/  SHF.R.U32.HI R0, RZ, 0x15, R0 ;  /* 0x00000015ff007819 */ /* 0x000fe80000011600 */
[----:B------:R-:W-:Y:S11]  /*8400*/  LOP3.LUT P0, RZ, R0, 0x3, R97, 0x48, !PT ;  /* 0x0000000300ff7812 */ /* 0x000ff60007804861 */
[----:B------:R-:W-:Y:S02]  /*8410*/  @!UPT UIADD3 URZ, UPT, UPT, URZ, URZ, URZ ;  /* 0x000000fffffff290 */ /* 0x000fe4000fffe0ff */
[----:B------:R-:W-:Y:S05]  /*8420*/  @!P0 BRA `(.L_x_116) ;  /* 0x0000000000408947 */ /* 0x000fea0003800000 */
[----:B------:R-:W3:Y:S01]  /*8430*/  LDCU.64 UR8, c[0x4][0x70] ;  /* 0x01000e00ff0877ac */ /* 0x000ee20008000a00 */
[----:B------:R-:W-:Y:S01]  /*8440*/  MOV R3, 0x0 ;  /* 0x0000000000037802 */ /* 0x000fe20000000f00 */
[----:B------:R-:W-:Y:S02]  /*8450*/  HFMA2 R12, -RZ, RZ, 0, 5.9604644775390625e-08 ;  /* 0x00000001ff0c7431 */ /* 0x000fe400000001ff */
[----:B------:R-:W-:Y:S02]  /*8460*/  IMAD.MOV.U32 R8, RZ, RZ, 0x192 ;  /* 0x00000192ff087424 */ /* 0x000fe400078e00ff */
[----:B------:R-:W-:Y:S01]  /*8470*/  IMAD.MOV.U32 R13, RZ, RZ, RZ ;  /* 0x000000ffff0d7224 */ /* 0x000fe200078e00ff */
[----:B------:R-:W5:Y:S01]  /*8480*/  LDCU.64 UR6, c[0x4][0x78] ;  /* 0x01000f00ff0677ac */ /* 0x000f620008000a00 */
[----:B------:R-:W1:Y:S01]  /*8490*/  LDC.64 R2, c[0x4][R3] ;  /* 0x0100000003027b82 */ /* 0x000e620000000a00 */
[----:B------:R-:W2:Y:S01]  /*84a0*/  LDCU.64 UR4, c[0x4][0x10] ;  /* 0x01000200ff0477ac */ /* 0x000ea20008000a00 */
[----:B---3--:R-:W-:Y:S01]  /*84b0*/  MOV R5, UR9 ;  /* 0x0000000900057c02 */ /* 0x008fe20008000f00 */
[----:B------:R-:W-:Y:S01]  /*84c0*/  IMAD.U32 R4, RZ, RZ, UR8 ;  /* 0x00000008ff047e24 */ /* 0x000fe2000f8e00ff */
[----:B-----5:R-:W-:Y:S01]  /*84d0*/  MOV R7, UR7 ;  /* 0x0000000700077c02 */ /* 0x020fe20008000f00 */
[----:B------:R-:W-:Y:S01]  /*84e0*/  IMAD.U32 R6, RZ, RZ, UR6 ;  /* 0x00000006ff067e24 */ /* 0x000fe2000f8e00ff */
[----:B--2---:R-:W-:Y:S01]  /*84f0*/  MOV R11, UR5 ;  /* 0x00000005000b7c02 */ /* 0x004fe20008000f00 */
[----:B------:R-:W-:Y:S02]  /*8500*/  IMAD.U32 R10, RZ, RZ, UR4 ;  /* 0x00000004ff0a7e24 */ /* 0x000fe4000f8e00ff */
[----:B------:R-:W-:Y:S07]  /*8510*/  LEPC R20, `(.L_x_116) ;  /* 0x000000001014794e */ /* 0x000fee0000000000 */
[----:B-1--4-:R-:W-:Y:S05]  /*8520*/  CALL.ABS.NOINC R2 ;  /* 0x0000000002007343 */ /* 0x012fea0003c00000 */
.L_x_116:
[----:B------:R-:W-:Y:S01]  /*8530*/  ISETP.GE.AND P2, PT, R124, 0x41, PT ;  /* 0x000000417c00780c */ /* 0x000fe20003f46270 */
[----:B------:R-:W-:Y:S05]  /*8540*/  WARPSYNC.ALL ;  /* 0x0000000000007948 */ /* 0x000fea0003800000 */
[----:B------:R-:W-:Y:S01]  /*8550*/  R2UR UR4, R48 ;  /* 0x00000000300472ca */ /* 0x000fe200000e0000 */
[----:B------:R-:W-:Y:S01]  /*8560*/  BSSY.RECONVERGENT B0, `(.L_x_117) ;  /* 0x00000b8000007945 */ /* 0x000fe20003800200 */
[----:B------:R-:W-:Y:S02]  /*8570*/  IADD3 R136, PT, PT, R136, 0x200, RZ ;  /* 0x0000020088887810 */ /* 0x000fe40007ffe0ff */
[----:B------:R-:W-:Y:S02]  /*8580*/  ISETP.GE.OR P2, PT, R125, UR45, !P2 ;  /* 0x0000002d7d007c0c */ /* 0x000fe4000d746670 */
[----:B------:R-:W-:Y:S07]  /*8590*/  ISETP.NE.AND P6, PT, R127, RZ, PT ;  /* 0x000000ff7f00720c */ /* 0x000fee0003fc5270 */
[----:B------:R-:W3:Y:S02]  /*85a0*/  LDTM.x32 R4, tmem[UR4+0x40] ;  /* 0x00004004000479ee */ /* 0x000ee400082c0000 */
[C---:B---3--:R-:W-:Y:S01]  /*85b0*/  FMUL R3, R46.reuse, R4 ;  /* 0x000000042e037220 */ /* 0x048fe20000400000 */
[C---:B------:R-:W-:Y:S01]  /*85c0*/  FMUL R0, R46.reuse, R5 ;  /* 0x000000052e007220 */ /* 0x040fe20000400000 */
[C---:B------:R-:W-:Y:S01]  /*85d0*/  FMUL R5, R46.reuse, R6 ;  /* 0x000000062e057220 */ /* 0x040fe20000400000 */
[----:B------:R-:W-:Y:S01]  /*85e0*/  FMUL R2, R46, R7 ;  /* 0x000000072e027220 */ /* 0x000fe20000400000 */
[----:B--2---:R-:W-:Y:S01]  /*85f0*/  FFMA R3, R50, R52, R3 ;  /* 0x0000003432037223 */ /* 0x004fe20000000003 */
[----:B------:R-:W-:Y:S01]  /*8600*/  FMUL R7, R46, R8 ;  /* 0x000000082e077220 */ /* 0x000fe20000400000 */
[----:B------:R-:W-:Y:S01]  /*8610*/  FFMA R0, R50, R53, R0 ;  /* 0x0000003532007223 */ /* 0x000fe20000000000 */
[----:B------:R-:W-:Y:S01]  /*8620*/  FMUL R4, R46, R9 ;  /* 0x000000092e047220 */ /* 0x000fe20000400000 */
[----:B------:R-:W-:Y:S01]  /*8630*/  FFMA R5, R50, R54, R5 ;  /* 0x0000003632057223 */ /* 0x000fe20000000005 */
[C---:B------:R-:W-:Y:S01]  /*8640*/  FMUL R9, R46.reuse, R10 ;  /* 0x0000000a2e097220 */ /* 0x040fe20000400000 */
[----:B------:R-:W-:Y:S01]  /*8650*/  FMUL R6, R46, R11 ;  /* 0x0000000b2e067220 */ /* 0x000fe20000400000 */
[----:B-1----:R-:W-:Y:S01]  /*8660*/  FMNMX3.NAN R132, RZ, |R3|, |R0|, !PT ;  /* 0x40000003ff847276 */ /* 0x002fe20007820400 */
[----:B------:R-:W-:Y:S01]  /*8670*/  FFMA R2, R50, R55, R2 ;  /* 0x0000003732027223 */ /* 0x000fe20000000002 */
[----:B------:R-:W-:Y:S01]  /*8680*/  FMUL R11, R46, R12 ;  /* 0x0000000c2e0b7220 */ /* 0x000fe20000400000 */
[----:B----4-:R-:W-:Y:S01]  /*8690*/  FFMA R7, R50, R56, R7 ;  /* 0x0000003832077223 */ /* 0x010fe20000000007 */
[----:B------:R-:W-:Y:S01]  /*86a0*/  FMUL R8, R46, R13 ;  /* 0x0000000d2e087220 */ /* 0x000fe20000400000 */
[----:B------:R-:W-:Y:S01]  /*86b0*/  FFMA R4, R50, R57, R4 ;  /* 0x0000003932047223 */ /* 0x000fe20000000004 */
        /* <DEDUP_REMOVED lines=12> */
[----:B------:R-:W-:Y:S01]  /*8780*/  FMUL R17, R46, R18 ;  /* 0x000000122e117220 */ /* 0x000fe20000400000 */
[----:B------:R-:W-:Y:S01]  /*8790*/  FFMA R10, R50, R63, R10 ;  /* 0x0000003f320a7223 */ /* 0x000fe2000000000a */
[----:B------:R-:W-:Y:S01]  /*87a0*/  FMNMX3.NAN R132, R132, |R11|, |R8|, !PT ;  /* 0x4000000b84847276 */ /* 0x000fe20007820408 */
[C---:B------:R-:W-:Y:S01]  /*87b0*/  FMUL R14, R46.reuse, R19 ;  /* 0x000000132e0e7220 */ /* 0x040fe20000400000 */
[----:B------:R-:W-:Y:S01]  /*87c0*/  FMUL R19, R46, R20 ;  /* 0x000000142e137220 */ /* 0x000fe20000400000 */
[----:B------:R-:W-:Y:S01]  /*87d0*/  FFMA R15, R50, R64, R15 ;  /* 0x00000040320f7223 */ /* 0x000fe2000000000f */
[----:B------:R-:W-:Y:S01]  /*87e0*/  FMNMX3.NAN R132, R132, |R13|, |R10|, !PT ;  /* 0x4000000d84847276 */ /* 0x000fe2000782040a */
[----:B------:R-:W-:Y:S01]  /*87f0*/  FMUL R16, R46, R21 ;  /* 0x000000152e107220 */ /* 0x000fe20000400000 */
        /* <DEDUP_REMOVED lines=74> */
[----:B------:R-:W-:Y:S01]  /*8ca0*/  F2FP.SATFINITE.E2M1.F32.PACK_AB_MERGE_C R134, R135, R134, RZ ;  /* 0x000000868786723e */ /* 0x000fe200042070ff */
[-C--:B------:R-:W-:Y:S01]  /*8cb0*/  FMUL R137, R17, R133.reuse ;  /* 0x0000008511897220 */ /* 0x080fe20000400000 */
[-C--:B------:R-:W-:Y:S01]  /*8cc0*/  FMUL R138, R14, R133.reuse ;  /* 0x000000850e8a7220 */ /* 0x080fe20000400000 */
[-C--:B------:R-:W-:Y:S01]  /*8cd0*/  FMUL R139, R7, R133.reuse ;  /* 0x00000085078b7220 */ /* 0x080fe20000400000 */
[-C--:B------:R-:W-:Y:S01]  /*8ce0*/  FMUL R140, R4, R133.reuse ;  /* 0x00000085048c7220 */ /* 0x080fe20000400000 */
[-C--:B------:R-:W-:Y:S01]  /*8cf0*/  FMUL R141, R15, R133.reuse ;  /* 0x000000850f8d7220 */ /* 0x080fe20000400000 */
[----:B------:R-:W-:Y:S01]  /*8d00*/  FMUL R142, R12, R133 ;  /* 0x000000850c8e7220 */ /* 0x000fe20000400000 */
[----:B------:R-:W-:Y:S01]  /*8d10*/  F2FP.SATFINITE.E2M1.F32.PACK_AB_MERGE_C R137, R138, R137, RZ ;  /* 0x000000898a89723e */ /* 0x000fe200042070ff */
[-C--:B------:R-:W-:Y:S01]  /*8d20*/  FMUL R133, R25, R132.reuse ;  /* 0x0000008419857220 */ /* 0x080fe20000400000 */
[----:B------:R-:W-:Y:S01]  /*8d30*/  F2FP.SATFINITE.E2M1.F32.PACK_AB_MERGE_C R134, R140, R139, R134 ;  /* 0x0000008b8c86723e */ /* 0x000fe20004207086 */
[-C--:B------:R-:W-:Y:S01]  /*8d40*/  FMUL R152, R22, R132.reuse ;  /* 0x0000008416987220 */ /* 0x080fe20000400000 */
[----:B------:R-:W-:Y:S01]  /*8d50*/  F2FP.SATFINITE.E2M1.F32.PACK_AB_MERGE_C R137, R142, R141, R137 ;  /* 0x0000008d8e89723e */ /* 0x000fe20004207089 */
[-C--:B------:R-:W-:Y:S01]  /*8d60*/  FMUL R151, R33, R132.reuse ;  /* 0x0000008421977220 */ /* 0x080fe20000400000 */
[----:B------:R-:W-:Y:S01]  /*8d70*/  MOV R139, UR36 ;  /* 0x00000024008b7c02 */ /* 0x000fe20008000f00 */
[-C--:B------:R-:W-:Y:S01]  /*8d80*/  FMUL R154, R30, R132.reuse ;  /* 0x000000841e9a7220 */ /* 0x080fe20000400000 */
[----:B------:R-:W-:Y:S01]  /*8d90*/  F2FP.SATFINITE.E2M1.F32.PACK_AB_MERGE_C R133, R152, R133, RZ ;  /* 0x000000859885723e */ /* 0x000fe200042070ff */
[-C--:B------:R-:W-:Y:S01]  /*8da0*/  FMUL R153, R23, R132.reuse ;  /* 0x0000008417997220 */ /* 0x080fe20000400000 */
[----:B------:R-:W-:Y:S01]  /*8db0*/  F2FP.SATFINITE.E2M1.F32.PACK_AB_MERGE_C R137, R146, R145, R137 ;  /* 0x000000919289723e */ /* 0x000fe20004207089 */
[-C--:B------:R-:W-:Y:S01]  /*8dc0*/  FMUL R156, R20, R132.reuse ;  /* 0x00000084149c7220 */ /* 0x080fe20000400000 */
[----:B------:R-:W-:Y:S01]  /*8dd0*/  F2FP.SATFINITE.E2M1.F32.PACK_AB_MERGE_C R151, R154, R151, RZ ;  /* 0x000000979a97723e */ /* 0x000fe200042070ff */
[-C--:B------:R-:W-:Y:S01]  /*8de0*/  FMUL R155, R31, R132.reuse ;  /* 0x000000841f9b7220 */ /* 0x080fe20000400000 */
[----:B------:R-:W-:Y:S01]  /*8df0*/  @!P6 LEA R139, R139, UR54, 0x3 ;  /* 0x000000368b8bec11 */ /* 0x000fe2000f8e18ff */
[-C--:B------:R-:W-:Y:S01]  /*8e00*/  FMUL R158, R28, R132.reuse ;  /* 0x000000841c9e7220 */ /* 0x080fe20000400000 */
[----:B------:R-:W-:Y:S01]  /*8e10*/  F2FP.SATFINITE.E2M1.F32.PACK_AB_MERGE_C R133, R156, R153, R133 ;  /* 0x000000999c85723e */ /* 0x000fe20004207085 */
[-C--:B------:R-:W-:Y:S01]  /*8e20*/  FMUL R157, R21, R132.reuse ;  /* 0x00000084159d7220 */ /* 0x080fe20000400000 */
[----:B------:R-:W-:Y:S01]  /*8e30*/  MOV R138, UR53 ;  /* 0x00000035008a7c02 */ /* 0x000fe20008000f00 */
[-C--:B------:R-:W-:Y:S01]  /*8e40*/  FMUL R160, R18, R132.reuse ;  /* 0x0000008412a07220 */ /* 0x080fe20000400000 */
[----:B------:R-:W-:Y:S01]  /*8e50*/  F2FP.SATFINITE.E2M1.F32.PACK_AB_MERGE_C R151, R158, R155, R151 ;  /* 0x0000009b9e97723e */ /* 0x000fe20004207097 */
[-C--:B------:R-:W-:Y:S01]  /*8e60*/  FMUL R159, R29, R132.reuse ;  /* 0x000000841d9f7220 */ /* 0x080fe20000400000 */
[----:B------:R-:W-:Y:S01]  /*8e70*/  @!P6 IADD3 R139, PT, PT, R139, 0x60, RZ ;  /* 0x000000608b8be810 */ /* 0x000fe20007ffe0ff */
[-C--:B------:R-:W-:Y:S01]  /*8e80*/  FMUL R162, R26, R132.reuse ;  /* 0x000000841aa27220 */ /* 0x080fe20000400000 */
[----:B------:R-:W-:Y:S01]  /*8e90*/  @!P6 SHF.L.U32 R140, R106, 0x1f, RZ ;  /* 0x0000001f6a8ce819 */ /* 0x000fe200000006ff */
[-C--:B------:R-:W-:Y:S01]  /*8ea0*/  FMUL R161, R19, R132.reuse ;  /* 0x0000008413a17220 */ /* 0x080fe20000400000 */
[----:B------:R-:W-:Y:S01]  /*8eb0*/  @!P6 PRMT R138, R138, 0x654, R139 ;  /* 0x000006548a8ae816 */ /* 0x000fe2000000008b */
        /* <DEDUP_REMOVED lines=10> */
[--C-:B------:R-:W-:Y:S02]  /*8f60*/  SHF.R.S32.HI R137, RZ, 0x1f, R136.reuse ;  /* 0x0000001fff897819 */ /* 0x100fe40000011488 */
[----:B------:R-:W-:Y:S01]  /*8f70*/  IADD3 R136, P1, P0, R123, UR48, R136 ;  /* 0x000000307b887c10 */ /* 0x000fe2000f83e088 */
[----:B------:R1:W-:Y:S01]  /*8f80*/  STS.128 [R112+UR54+0x8400], R132 ;  /* 0x0084008470007988 */ /* 0x0003e20008000c36 */
[----:B------:R-:W-:Y:S02]  /*8f90*/  LEA R139, R128, UR54, 0x3 ;  /* 0x00000036808b7c11 */ /* 0x000fe4000f8e18ff */
[----:B------:R-:W-:Y:S02]  /*8fa0*/  IADD3.X R137, PT, PT, R122, UR49, R137, P1, P0 ;  /* 0x000000317a897c10 */ /* 0x000fe40008fe0489 */
[----:B------:R-:W-:Y:S01]  /*8fb0*/  ISETP.NE.AND P0, PT, R114, RZ, PT ;  /* 0x000000ff7200720c */ /* 0x000fe20003f05270 */
[----:B------:R-:W-:Y:S01]  /*8fc0*/  @!PT LDS RZ, [RZ] ;  /* 0x00000000fffff984 */ /* 0x000fe20000000800 */
[----:B------:R-:W-:Y:S01]  /*8fd0*/  @!PT LDS RZ, [RZ] ;  /* 0x00000000fffff984 */ /* 0x000fe20000000800 */
[----:B------:R-:W-:Y:S01]  /*8fe0*/  @!PT LDS RZ, [RZ] ;  /* 0x00000000fffff984 */ /* 0x000fe20000000800 */
[----:B------:R-:W-:Y:S01]  /*8ff0*/  @!PT LDS RZ, [RZ] ;  /* 0x00000000fffff984 */ /* 0x000fe20000000800 */
[----:B------:R2:W-:Y:S06]  /*9000*/  MEMBAR.ALL.CTA ;  /* 0x0000000000007992 */ /* 0x0005ec0000008000 */
[----:B--2---:R-:W2:Y:S08]  /*9010*/  FENCE.VIEW.ASYNC.S ;  /* 0x00000000000073c6 */ /* 0x004eb00000000000 */
[----:B------:R1:W-:Y:S01]  /*9020*/  @!P2 STG.E.U16 desc[UR50][R136.64], R131 ;  /* 0x000000838800a986 */ /* 0x0003e2000c101532 */
        /* <DEDUP_REMOVED lines=11> */
.L_x_118:
[----:B------:R-:W-:Y:S05]  /*90e0*/  BSYNC.RECONVERGENT B0 ;  /* 0x0000000000007941 */ /* 0x000fea0003800200 */
.L_x_117:
        /* <DEDUP_REMOVED lines=24> */
.L_x_122:
[----:B------:R-:W-:Y:S05]  /*9270*/  BSYNC B0 ;  /* 0x0000000000007941 */ /* 0x000fea0003800000 */
.L_x_121:
[----:B------:R-:W-:Y:S11]  /*9280*/  ISETP.NE.AND P0, PT, R130, RZ, PT ;  /* 0x000000ff8200720c */ /* 0x000ff60003f05270 */
[----:B------:R-:W-:Y:S02]  /*9290*/  @!UPT UIADD3 URZ, UPT, UPT, URZ, URZ, URZ ;  /* 0x000000fffffff290 */ /* 0x000fe4000fffe0ff */
[----:B------:R3:W4:Y:S01]  /*92a0*/  @P0 LDS.128 R56, [R4+0x400] ;  /* 0x0004000004380984 */ /* 0x0007220000000c00 */
[C---:B------:R-:W-:Y:S01]  /*92b0*/  @P0 IMAD R7, R107.reuse, 0x10, R6 ;  /* 0x000000106b070824 */ /* 0x040fe200078e0206 */
[----:B------:R-:W-:Y:S05]  /*92c0*/  @P0 WARPSYNC.ALL ;  /* 0x0000000000000948 */ /* 0x000fea0003800000 */
[----:B------:R3:W1:Y:S01]  /*92d0*/  @P0 LDS.128 R52, [R5+0x400] ;  /* 0x0004000005340984 */ /* 0x0006620000000c00 */
[-C--:B------:R-:W-:Y:S01]  /*92e0*/  @P0 LEA R9, R108, R7.reuse, 0x4 ;  /* 0x000000076c090211 */ /* 0x080fe200078e20ff */
[C---:B--2---:R-:W-:Y:S01]  /*92f0*/  @P0 IMAD.IADD R2, R0.reuse, 0x1, R3 ;  /* 0x0000000100020824 */ /* 0x044fe200078e0203 */
[C---:B------:R-:W-:Y:S01]  /*9300*/  @P0 IADD3 R7, PT, PT, R0.reuse, R7, RZ ;  /* 0x0000000700070210 */ /* 0x040fe20007ffe0ff */
[----:B------:R3:W2:Y:S01]  /*9310*/  @P0 LDS.128 R60, [R3+0x400] ;  /* 0x00040000033c0984 */ /* 0x0006a20000000c00 */
[----:B------:R-:W-:Y:S01]  /*9320*/  @P0 IMAD R6, R107, 0x10, R5 ;  /* 0x000000106b060824 */ /* 0x000fe200078e0205 */
[----:B------:R-:W-:Y:S02]  /*9330*/  @P0 IADD3 R0, PT, PT, R0, R9, RZ ;  /* 0x0000000900000210 */ /* 0x000fe40007ffe0ff */
[----:B------:R3:W1:Y:S04]  /*9340*/  @P0 LDS.128 R64, [R2+0x400] ;  /* 0x0004000002400984 */ /* 0x0006680000000c00 */
[----:B------:R3:W1:Y:S04]  /*9350*/  @P0 LDS.128 R68, [R6+0x400] ;  /* 0x0004000006440984 */ /* 0x0006680000000c00 */
[----:B------:R3:W1:Y:S04]  /*9360*/  @P0 LDS.128 R72, [R7] ;  /* 0x0000000007480984 */ /* 0x0006680000000c00 */
[----:B------:R3:W1:Y:S04]  /*9370*/  @P0 LDS.128 R76, [R9] ;  /* 0x00000000094c0984 */ /* 0x0006680000000c00 */
[----:B------:R3:W1:Y:S01]  /*9380*/  @P0 LDS.128 R80, [R0] ;  /* 0x0000000000500984 */ /* 0x0006620000000c00 */
[----:B------:R-:W-:Y:S06]  /*9390*/  @P0 BAR.SYNC.DEFER_BLOCKING 0x1, 0x80 ;  /* 0x0042000000000b1d */ /* 0x000fec0000010000 */
.L_x_120:
[----:B------:R-:W-:Y:S05]  /*93a0*/  BSYNC B1 ;  /* 0x0000000000017941 */ /* 0x000fea0003800000 */
.L_x_119:
        /* <DEDUP_REMOVED lines=21> */
.L_x_124:
[----:B------:R-:W-:Y:S05]  /*9500*/  WARPSYNC.ALL ;  /* 0x0000000000007948 */ /* 0x000fea0003800000 */
[----:B------:R-:W-:Y:S01]  /*9510*/  R2UR UR4, R48 ;  /* 0x00000000300472ca */ /* 0x000fe200000e0000 */
[----:B------:R-:W-:Y:S01]  /*9520*/  BSSY.RECONVERGENT B0, `(.L_x_125) ;  /* 0x00000bd000007945 */ /* 0x000fe20003800200 */
[----:B------:R-:W-:Y:S02]  /*9530*/  IADD3 R121, PT, PT, R121, 0x3, RZ ;  /* 0x0000000379797810 */ /* 0x000fe40007ffe0ff */
[----:B------:R-:W-:Y:S02]  /*9540*/  R2UR UR5, R117 ;  /* 0x00000000750572ca */ /* 0x000fe400000e0000 */
[----:B------:R-:W-:Y:S04]  /*9550*/  ISETP.GE.AND P2, PT, R124, 0x61, PT ;  /* 0x000000617c00780c */ /* 0x000fe80003f46270 */
[----:B------:R-:W-:Y:S03]  /*9560*/  ISETP.GE.OR P2, PT, R125, UR45, !P2 ;  /* 0x0000002d7d007c0c */ /* 0x000fe6000d746670 */
[----:B------:R-:W3:Y:S01]  /*9570*/  LDTM.x32 R4, tmem[UR4+0x60] ;  /* 0x00006004000479ee */ /* 0x000ee200082c0000 */
[----:B------:R-:W-:Y:S03]  /*9580*/  NOP ;  /* 0x0000000000007918 */ /* 0x000fe60000000000 */
[----:B------:R-:W-:Y:S04]  /*9590*/  UIADD3 UR5, UPT, UPT, UR5, 0xc0, URZ ;  /* 0x000000c005057890 */ /* 0x000fe8000fffe0ff */
[----:B------:R-:W-:Y:S09]  /*95a0*/  UPRMT UR5, UR53, 0x654, UR5 ;  /* 0x0000065435057896 */ /* 0x000ff20008000005 */
[----:B---3--:R-:W-:Y:S01]  /*95b0*/  SYNCS.ARRIVE.TRANS64.RED.A1T0 RZ, [UR5], RZ ;  /* 0x000000ffffff79a7 */ /* 0x008fe20008100405 */
[C---:B------:R-:W-:Y:S01]  /*95c0*/  FMUL R3, R46.reuse, R4 ;  /* 0x000000042e037220 */ /* 0x040fe20000400000 */
[C---:B------:R-:W-:Y:S01]  /*95d0*/  FMUL R0, R46.reuse, R5 ;  /* 0x000000052e007220 */ /* 0x040fe20000400000 */
[C---:B------:R-:W-:Y:S01]  /*95e0*/  FMUL R5, R46.reuse, R6 ;  /* 0x000000062e057220 */ /* 0x040fe20000400000 */
[----:B------:R-:W-:Y:S01]  /*95f0*/  FMUL R2, R46, R7 ;  /* 0x000000072e027220 */ /* 0x000fe20000400000 */
[----:B-1----:R-:W-:Y:S01]  /*9600*/  FFMA R3, R50, R52, R3 ;  /* 0x0000003432037223 */ /* 0x002fe20000000003 */
[----:B------:R-:W-:Y:S01]  /*9610*/  FMUL R7, R46, R8 ;  /* 0x000000082e077220 */ /* 0x000fe20000400000 */
[----:B------:R-:W-:Y:S01]  /*9620*/  FFMA R0, R50, R53, R0 ;  /* 0x0000003532007223 */ /* 0x000fe20000000000 */
[----:B------:R-:W-:Y:S01]  /*9630*/  LEA.HI R53, R121, R121, RZ, 0x1 ;  /* 0x0000007979357211 */ /* 0x000fe200078f08ff */
[----:B------:R-:W-:Y:S01]  /*9640*/  FMUL R4, R46, R9 ;  /* 0x000000092e047220 */ /* 0x000fe20000400000 */
[----:B------:R-:W-:Y:S01]  /*9650*/  FFMA R5, R50, R54, R5 ;  /* 0x0000003632057223 */ /* 0x000fe20000000005 */
[----:B------:R-:W-:Y:S01]  /*9660*/  FMUL R9, R46, R10 ;  /* 0x0000000a2e097220 */ /* 0x000fe20000400000 */
[C---:B------:R-:W-:Y:S01]  /*9670*/  SHF.L.U32 R52, R53.reuse, 0x8, RZ ;  /* 0x0000000835347819 */ /* 0x040fe200000006ff */
[----:B------:R-:W-:Y:S01]  /*9680*/  FFMA R2, R50, R55, R2 ;  /* 0x0000003732027223 */ /* 0x000fe20000000002 */
[----:B------:R-:W-:Y:S01]  /*9690*/  LOP3.LUT R54, R53, 0x7ffffffe, RZ, 0xc0, !PT ;  /* 0x7ffffffe35367812 */ /* 0x000fe200078ec0ff */
[----:B------:R-:W-:Y:S01]  /*96a0*/  FMUL R6, R46, R11 ;  /* 0x0000000b2e067220 */ /* 0x000fe20000400000 */
[----:B----4-:R-:W-:Y:S01]  /*96b0*/  FFMA R7, R50, R56, R7 ;  /* 0x0000003832077223 */ /* 0x010fe20000000007 */
[C---:B------:R-:W-:Y:S01]  /*96c0*/  FMUL R11, R46.reuse, R12 ;  /* 0x0000000c2e0b7220 */ /* 0x040fe20000400000 */
[----:B------:R-:W-:Y:S01]  /*96d0*/  IADD3 R54, PT, PT, R121, -R54, RZ ;  /* 0x8000003679367210 */ /* 0x000fe20007ffe0ff */
[----:B------:R-:W-:Y:S01]  /*96e0*/  FMUL R8, R46, R13 ;  /* 0x0000000d2e087220 */ /* 0x000fe20000400000 */
[C---:B------:R-:W-:Y:S01]  /*96f0*/  FFMA R4, R50.reuse, R57, R4 ;  /* 0x0000003932047223 */ /* 0x040fe20000000004 */
[----:B------:R-:W-:Y:S01]  /*9700*/  FFMA R9, R50, R58, R9 ;  /* 0x0000003a32097223 */ /* 0x000fe20000000009 */
[----:B------:R-:W-:Y:S01]  /*9710*/  FMUL R13, R46, R14 ;  /* 0x0000000e2e0d7220 */ /* 0x000fe20000400000 */
[----:B------:R-:W-:Y:S01]  /*9720*/  FFMA R6, R50, R59, R6 ;  /* 0x0000003b32067223 */ /* 0x000fe20000000006 */
[----:B------:R-:W-:Y:S01]  /*9730*/  FMUL R10, R46, R15 ;  /* 0x0000000f2e0a7220 */ /* 0x000fe20000400000 */
[----:B--2---:R-:W-:Y:S01]  /*9740*/  FFMA R11, R50, R60, R11 ;  /* 0x0000003c320b7223 */ /* 0x004fe2000000000b */
[----:B------:R-:W-:Y:S01]  /*9750*/  FMUL R15, R46, R16 ;  /* 0x000000102e0f7220 */ /* 0x000fe20000400000 */
[----:B------:R-:W-:Y:S01]  /*9760*/  FFMA R8, R50, R61, R8 ;  /* 0x0000003d32087223 */ /* 0x000fe20000000008 */
[----:B------:R-:W-:Y:S01]  /*9770*/  FMUL R12, R46, R17 ;  /* 0x000000112e0c7220 */ /* 0x000fe20000400000 */
[----:B------:R-:W-:Y:S01]  /*9780*/  FFMA R13, R50, R62, R13 ;  /* 0x0000003e320d7223 */ /* 0x000fe2000000000d */
[----:B------:R-:W-:Y:S01]  /*9790*/  FMUL R17, R46, R18 ;  /* 0x000000122e117220 */ /* 0x000fe20000400000 */
[----:B------:R-:W-:Y:S01]  /*97a0*/  FFMA R10, R50, R63, R10 ;  /* 0x0000003f320a7223 */ /* 0x000fe2000000000a */
[C---:B------:R-:W-:Y:S01]  /*97b0*/  FMUL R14, R46.reuse, R19 ;  /* 0x000000132e0e7220 */ /* 0x040fe20000400000 */
[----:B------:R-:W-:Y:S01]  /*97c0*/  FMUL R19, R46, R20 ;  /* 0x000000142e137220 */ /* 0x000fe20000400000 */
[----:B------:R-:W-:Y:S01]  /*97d0*/  FFMA R15, R50, R64, R15 ;  /* 0x00000040320f7223 */ /* 0x000fe2000000000f */
[----:B------:R-:W-:Y:S01]  /*97e0*/  FMUL R16, R46, R21 ;  /* 0x000000152e107220 */ /* 0x000fe20000400000 */
[C---:B------:R-:W-:Y:S01]  /*97f0*/  FFMA R12, R50.reuse, R65, R12 ;  /* 0x00000041320c7223 */ /* 0x040fe2000000000c */
[C---:B------:R-:W-:Y:S01]  /*9800*/  FFMA R17, R50.reuse, R66, R17 ;  /* 0x0000004232117223 */ /* 0x040fe20000000011 */
[C---:B------:R-:W-:Y:S01]  /*9810*/  FFMA R14, R50.reuse, R67, R14 ;  /* 0x00000043320e7223 */ /* 0x040fe2000000000e */
[----:B------:R-:W-:Y:S01]  /*9820*/  FFMA R19, R50, R68, R19 ;  /* 0x0000004432137223 */ /* 0x000fe20000000013 */
[----:B------:R-:W-:Y:S01]  /*9830*/  FMUL R21, R46, R22 ;  /* 0x000000162e157220 */ /* 0x000fe20000400000 */
[----:B------:R-:W-:Y:S01]  /*9840*/  FFMA R16, R50, R69, R16 ;  /* 0x0000004532107223 */ /* 0x000fe20000000010 */
[C---:B------:R-:W-:Y:S01]  /*9850*/  FMUL R18, R46.reuse, R23 ;  /* 0x000000172e127220 */ /* 0x040fe20000400000 */
[C---:B------:R-:W-:Y:S01]  /*9860*/  FMUL R20, R46.reuse, R25 ;  /* 0x000000192e147220 */ /* 0x040fe20000400000 */
[C---:B------:R-:W-:Y:S01]  /*9870*/  FMUL R22, R46.reuse, R27 ;  /* 0x0000001b2e167220 */ /* 0x040fe20000400000 */
[C---:B------:R-:W-:Y:S01]  /*9880*/  FMUL R25, R46.reuse, R26 ;  /* 0x0000001a2e197220 */ /* 0x040fe20000400000 */
[C---:B------:R-:W-:Y:S01]  /*9890*/  FMUL R27, R46.reuse, R28 ;  /* 0x0000001c2e1b7220 */ /* 0x040fe20000400000 */
[C---:B------:R-:W-:Y:S01]  /*98a0*/  FMUL R26, R46.reuse, R31 ;  /* 0x0000001f2e1a7220 */ /* 0x040fe20000400000 */
[----:B------:R-:W-:Y:S01]  /*98b0*/  FMUL R31, R46, R32 ;  /* 0x000000202e1f7220 */ /* 0x000fe20000400000 */
[----:B------:R-:W-:Y:S01]  /*98c0*/  FMNMX3.NAN R32, RZ, |R3|, |R0|, !PT ;  /* 0x40000003ff207276 */ /* 0x000fe20007820400 */
[----:B------:R-:W-:Y:S01]  /*98d0*/  FFMA R21, R50, R70, R21 ;  /* 0x0000004632157223 */ /* 0x000fe20000000015 */
[C---:B------:R-:W-:Y:S01]  /*98e0*/  FMUL R23, R46.reuse, R24 ;  /* 0x000000182e177220 */ /* 0x040fe20000400000 */
[----:B------:R-:W-:Y:S01]  /*98f0*/  FMUL R28, R46, R33 ;  /* 0x000000212e1c7220 */ /* 0x000fe20000400000 */
[----:B------:R-:W-:Y:S01]  /*9900*/  FMNMX3.NAN R32, R32, |R5|, |R2|, !PT ;  /* 0x4000000520207276 */ /* 0x000fe20007820402 */
[----:B------:R-:W-:Y:S01]  /*9910*/  FMUL R33, R46, R34 ;  /* 0x000000222e217220 */ /* 0x000fe20000400000 */
[----:B------:R-:W-:Y:S01]  /*9920*/  FMNMX3.NAN R34, RZ, |R19|, |R16|, !PT ;  /* 0x40000013ff227276 */ /* 0x000fe20007820410 */
[----:B------:R-:W-:Y:S01]  /*9930*/  FFMA R18, R50, R71, R18 ;  /* 0x0000004732127223 */ /* 0x000fe20000000012 */
[----:B------:R-:W-:Y:S01]  /*9940*/  FMNMX3.NAN R32, R32, |R7|, |R4|, !PT ;  /* 0x4000000720207276 */ /* 0x000fe20007820404 */
[C---:B------:R-:W-:Y:S01]  /*9950*/  FFMA R23, R50.reuse, R72, R23 ;  /* 0x0000004832177223 */ /* 0x040fe20000000017 */
[----:B------:R-:W-:Y:S01]  /*9960*/  FFMA R20, R50, R73, R20 ;  /* 0x0000004932147223 */ /* 0x000fe20000000014 */
[----:B------:R-:W-:Y:S01]  /*9970*/  FMUL R24, R46, R29 ;  /* 0x0000001d2e187220 */ /* 0x000fe20000400000 */
[----:B------:R-:W-:Y:S01]  /*9980*/  FMNMX3.NAN R34, R34, |R21|, |R18|, !PT ;  /* 0x4000001522227276 */ /* 0x000fe20007820412 */
[----:B------:R-:W-:Y:S01]  /*9990*/  FFMA R25, R50, R74, R25 ;  /* 0x0000004a32197223 */ /* 0x000fe20000000019 */
[----:B------:R-:W-:Y:S01]  /*99a0*/  FMNMX3.NAN R32, R32, |R9|, |R6|, !PT ;  /* 0x4000000920207276 */ /* 0x000fe20007820406 */
[----:B------:R-:W-:Y:S01]  /*99b0*/  FFMA R22, R50, R75, R22 ;  /* 0x0000004b32167223 */ /* 0x000fe20000000016 */
[----:B------:R-:W-:Y:S01]  /*99c0*/  FMNMX3.NAN R34, R34, |R23|, |R20|, !PT ;  /* 0x4000001722227276 */ /* 0x000fe20007820414 */
[----:B------:R-:W-:Y:S01]  /*99d0*/  FFMA R27, R50, R76, R27 ;  /* 0x0000004c321b7223 */ /* 0x000fe2000000001b */
[----:B------:R-:W-:Y:S01]  /*99e0*/  FMNMX3.NAN R32, R32, |R11|, |R8|, !PT ;  /* 0x4000000b20207276 */ /* 0x000fe20007820408 */
[----:B------:R-:W-:Y:S01]  /*99f0*/  FMUL R29, R46, R30 ;  /* 0x0000001e2e1d7220 */ /* 0x000fe20000400000 */
[----:B------:R-:W-:Y:S01]  /*9a00*/  FMNMX3.NAN R34, R34, |R25|, |R22|, !PT ;  /* 0x4000001922227276 */ /* 0x000fe20007820416 */
[----:B------:R-:W-:Y:S01]  /*9a10*/  FFMA R24, R50, R77, R24 ;  /* 0x0000004d32187223 */ /* 0x000fe20000000018 */
[----:B------:R-:W-:Y:S01]  /*9a20*/  FMNMX3.NAN R32, R32, |R13|, |R10|, !PT ;  /* 0x4000000d20207276 */ /* 0x000fe2000782040a */
[C---:B------:R-:W-:Y:S01]  /*9a30*/  FFMA R29, R50.reuse, R78, R29 ;  /* 0x0000004e321d7223 */ /* 0x040fe2000000001d */
[C---:B------:R-:W-:Y:S01]  /*9a40*/  FFMA R26, R50.reuse, R79, R26 ;  /* 0x0000004f321a7223 */ /* 0x040fe2000000001a */
[----:B------:R-:W-:Y:S01]  /*9a50*/  FFMA R31, R50, R80, R31 ;  /* 0x00000050321f7223 */ /* 0x000fe2000000001f */
[----:B------:R-:W-:Y:S01]  /*9a60*/  FMNMX3.NAN R34, R34, |R27|, |R24|, !PT ;  /* 0x4000001b22227276 */ /* 0x000fe20007820418 */
[----:B------:R-:W-:Y:S01]  /*9a70*/  FMUL R30, R46, R35 ;  /* 0x000000232e1e7220 */ /* 0x000fe20000400000 */
[----:B------:R-:W-:Y:S01]  /*9a80*/  FMNMX3.NAN R32, R32, |R15|, |R12|, !PT ;  /* 0x4000000f20207276 */ /* 0x000fe2000782040c */
[----:B------:R-:W-:Y:S01]  /*9a90*/  FFMA R28, R50, R81, R28 ;  /* 0x00000051321c7223 */ /* 0x000fe2000000001c */
[----:B------:R-:W-:Y:S01]  /*9aa0*/  FMNMX3.NAN R34, R34, |R29|, |R26|, !PT ;  /* 0x4000001d22227276 */ /* 0x000fe2000782041a */
[----:B------:R-:W-:Y:S01]  /*9ab0*/  FFMA R33, R50, R82, R33 ;  /* 0x0000005232217223 */ /* 0x000fe20000000021 */
[----:B------:R-:W-:Y:S01]  /*9ac0*/  FMNMX3.NAN R32, R32, |R17|, |R14|, !PT ;  /* 0x4000001120207276 */ /* 0x000fe2000782040e */
[----:B------:R-:W-:Y:S01]  /*9ad0*/  FFMA R30, R50, R83, R30 ;  /* 0x00000053321e7223 */ /* 0x000fe2000000001e */
[----:B------:R-:W-:Y:S03]  /*9ae0*/  FMNMX3.NAN R34, R34, |R31|, |R28|, !PT ;  /* 0x4000001f22227276 */ /* 0x000fe6000782041c */
[C---:B------:R-:W-:Y:S01]  /*9af0*/  FMUL R32, R119.reuse, R32 ;  /* 0x0000002077207220 */ /* 0x040fe20000400000 */
[----:B------:R-:W-:Y:S05]  /*9b00*/  FMNMX3.NAN R34, R34, |R33|, |R30|, !PT ;  /* 0x4000002122227276 */ /* 0x000fea000782041e */
[----:B------:R-:W-:Y:S05]  /*9b10*/  FMUL R119, R119, R34 ;  /* 0x0000002277777220 */ /* 0x000fea0000400000 */
[----:B------:R-:W-:Y:S04]  /*9b20*/  F2FP.SATFINITE.E8.F32.PACK_AB_MERGE_C.RP R32, R119, R32, RZ ;  /* 0x000000207720723e */ /* 0x000fe80004c160ff */
[----:B------:R-:W-:Y:S02]  /*9b30*/  LOP3.LUT R34, R32, 0xffff, RZ, 0xc0, !PT ;  /* 0x0000ffff20227812 */ /* 0x000fe400078ec0ff */
[----:B------:R-:W-:Y:S02]  /*9b40*/  IADD3 R35, PT, PT, RZ, -R32, RZ ;  /* 0x80000020ff237210 */ /* 0x000fe40007ffe0ff */
[----:B------:R-:W-:Y:S02]  /*9b50*/  SHF.R.U32.HI R34, RZ, 0x8, R34 ;  /* 0x00000008ff227819 */ /* 0x000fe40000011622 */
[----:B------:R-:W-:Y:S02]  /*9b60*/  PRMT R35, R35, 0x7710, RZ ;  /* 0x0000771023237816 */ /* 0x000fe400000000ff */
[----:B------:R-:W-:Y:S02]  /*9b70*/  IADD3 R34, PT, PT, RZ, -R34, RZ ;  /* 0x80000022ff227210 */ /* 0x000fe40007ffe0ff */
[----:B------:R-:W-:Y:S02]  /*9b80*/  IADD3 R35, PT, PT, R35, -0x2, RZ ;  /* 0xfffffffe23237810 */ /* 0x000fe40007ffe0ff */
[----:B------:R-:W-:Y:S04]  /*9b90*/  PRMT R34, R34, 0x7710, RZ ;  /* 0x0000771022227816 */ /* 0x000fe800000000ff */
[----:B------:R-:W-:Y:S04]  /*9ba0*/  IADD3 R34, PT, PT, R34, -0x2, RZ ;  /* 0xfffffffe22227810 */ /* 0x000fe80007ffe0ff */
[----:B------:R-:W-:Y:S04]  /*9bb0*/  SHF.L.U32 R34, R34, 0x8, RZ ;  /* 0x0000000822227819 */ /* 0x000fe800000006ff */
[----:B------:R-:W-:Y:S04]  /*9bc0*/  LOP3.LUT R34, R34, 0xffff, RZ, 0xc0, !PT ;  /* 0x0000ffff22227812 */ /* 0x000fe800078ec0ff */
[----:B------:R-:W-:Y:S02]  /*9bd0*/  LOP3.LUT R34, R34, 0xff, R35, 0xf8, !PT ;  /* 0x000000ff22227812 */ /* 0x000fe400078ef823 */
[----:B------:R-:W-:Y:S02]  /*9be0*/  LOP3.LUT R35, R52, 0xfffffe00, RZ, 0xc0, !PT ;  /* 0xfffffe0034237812 */ /* 0x000fe400078ec0ff */
[----:B------:R-:W-:Y:S02]  /*9bf0*/  F2FP.BF16.E8.UNPACK_B R34, R34 ;  /* 0x00000022ff22723e */ /* 0x000fe400020816ff */
[----:B------:R-:W-:Y:S02]  /*9c00*/  IADD3 R53, PT, PT, R116, R35, RZ ;  /* 0x0000002374357210 */ /* 0x000fe40007ffe0ff */
[C---:B------:R-:W-:Y:S02]  /*9c10*/  SHF.L.U32 R35, R34.reuse, 0x10, RZ ;  /* 0x0000001022237819 */ /* 0x040fe400000006ff */
[----:B------:R-:W-:Y:S02]  /*9c20*/  LOP3.LUT R55, R34, 0xffff0000, RZ, 0xc0, !PT ;  /* 0xffff000022377812 */ /* 0x000fe400078ec0ff */
[----:B------:R-:W-:Y:S01]  /*9c30*/  LEA R54, R54, R53, 0x1 ;  /* 0x0000003536367211 */ /* 0x000fe200078e08ff */
[C---:B------:R-:W-:Y:S02]  /*9c40*/  FMUL R35, R120.reuse, R35 ;  /* 0x0000002378237220 */ /* 0x040fe40000400000 */
[----:B------:R-:W-:Y:S01]  /*9c50*/  FMUL R55, R120, R55 ;  /* 0x0000003778377220 */ /* 0x000fe20000400000 */
[--C-:B------:R-:W-:Y:S02]  /*9c60*/  IADD3 R34, P1, P0, R123, UR48, R54.reuse ;  /* 0x000000307b227c10 */ /* 0x100fe4000f83e036 */
[----:B------:R-:W-:Y:S02]  /*9c70*/  FMNMX.NAN R52, R35, 3.40282346638528859812e+38, PT ;  /* 0x7f7fffff23347809 */ /* 0x000fe40003820000 */
[----:B------:R-:W-:Y:S02]  /*9c80*/  FMNMX.NAN R55, R55, 3.40282346638528859812e+38, PT ;  /* 0x7f7fffff37377809 */ /* 0x000fe40003820000 */
[----:B------:R-:W-:Y:S01]  /*9c90*/  SHF.R.S32.HI R53, RZ, 0x1f, R54 ;  /* 0x0000001fff357819 */ /* 0x000fe20000011436 */
[-C--:B------:R-:W-:Y:S01]  /*9ca0*/  FMUL R9, R9, R52.reuse ;  /* 0x0000003409097220 */ /* 0x080fe20000400000 */
[-C--:B------:R-:W-:Y:S01]  /*9cb0*/  FMUL R6, R6, R52.reuse ;  /* 0x0000003406067220 */ /* 0x080fe20000400000 */
[-C--:B------:R-:W-:Y:S01]  /*9cc0*/  FMUL R17, R17, R52.reuse ;  /* 0x0000003411117220 */ /* 0x080fe20000400000 */
[----:B------:R-:W-:Y:S01]  /*9cd0*/  IADD3.X R35, PT, PT, R122, UR49, R53, P1, P0 ;  /* 0x000000317a237c10 */ /* 0x000fe20008fe0435 */
[-C--:B------:R-:W-:Y:S01]  /*9ce0*/  FMUL R14, R14, R52.reuse ;  /* 0x000000340e0e7220 */ /* 0x080fe20000400000 */
[----:B------:R-:W-:Y:S01]  /*9cf0*/  ISETP.NE.AND P0, PT, R114, RZ, PT ;  /* 0x000000ff7200720c */ /* 0x000fe20003f05270 */
[----:B------:R-:W-:Y:S01]  /*9d00*/  FMUL R25, R25, R55 ;  /* 0x0000003719197220 */ /* 0x000fe20000400000 */
[----:B------:R-:W-:Y:S01]  /*9d10*/  F2FP.SATFINITE.E2M1.F32.PACK_AB_MERGE_C R6, R6, R9, RZ ;  /* 0x000000090606723e */ /* 0x000fe200042070ff */
[----:B------:R-:W-:Y:S01]  /*9d20*/  FMUL R22, R22, R55 ;  /* 0x0000003716167220 */ /* 0x000fe20000400000 */
[----:B------:R-:W-:Y:S01]  /*9d30*/  F2FP.SATFINITE.E2M1.F32.PACK_AB_MERGE_C R14, R14, R17, RZ ;  /* 0x000000110e0e723e */ /* 0x000fe200042070ff */
[-C--:B------:R-:W-:Y:S01]  /*9d40*/  FMUL R33, R33, R55.reuse ;  /* 0x0000003721217220 */ /* 0x080fe20000400000 */
[----:B------:R-:W-:Y:S01]  /*9d50*/  FMUL R30, R30, R55 ;  /* 0x000000371e1e7220 */ /* 0x000fe20000400000 */
[-C--:B------:R-:W-:Y:S01]  /*9d60*/  FMUL R7, R7, R52.reuse ;  /* 0x0000003407077220 */ /* 0x080fe20000400000 */
[----:B------:R-:W-:Y:S01]  /*9d70*/  F2FP.SATFINITE.E2M1.F32.PACK_AB_MERGE_C R22, R22, R25, RZ ;  /* 0x000000191616723e */ /* 0x000fe200042070ff */
[-C--:B------:R-:W-:Y:S01]  /*9d80*/  FMUL R4, R4, R52.reuse ;  /* 0x0000003404047220 */ /* 0x080fe20000400000 */
[-C--:B------:R-:W-:Y:S01]  /*9d90*/  FMUL R15, R15, R52.reuse ;  /* 0x000000340f0f7220 */ /* 0x080fe20000400000 */
[----:B------:R-:W-:Y:S01]  /*9da0*/  F2FP.SATFINITE.E2M1.F32.PACK_AB_MERGE_C R30, R30, R33, RZ ;  /* 0x000000211e1e723e */ /* 0x000fe200042070ff */
[----:B------:R1:W-:Y:S01]  /*9db0*/  @!P2 STG.E.U16 desc[UR50][R34.64], R32 ;  /* 0x000000202200a986 */ /* 0x0003e2000c101532 */
[-C--:B------:R-:W-:Y:S01]  /*9dc0*/  FMUL R12, R12, R52.reuse ;  /* 0x000000340c0c7220 */ /* 0x080fe20000400000 */
[----:B------:R-:W-:Y:S01]  /*9dd0*/  F2FP.SATFINITE.E2M1.F32.PACK_AB_MERGE_C R4, R4, R7, R6 ;  /* 0x000000070404723e */ /* 0x000fe20004207006 */
[-C--:B------:R-:W-:Y:S01]  /*9de0*/  FMUL R23, R23, R55.reuse ;  /* 0x0000003717177220 */ /* 0x080fe20000400000 */
[-C--:B------:R-:W-:Y:S01]  /*9df0*/  FMUL R20, R20, R55.reuse ;  /* 0x0000003714147220 */ /* 0x080fe20000400000 */
[----:B------:R-:W-:Y:S01]  /*9e00*/  FMUL R31, R31, R55 ;  /* 0x000000371f1f7220 */ /* 0x000fe20000400000 */
[----:B------:R-:W-:Y:S01]  /*9e10*/  F2FP.SATFINITE.E2M1.F32.PACK_AB_MERGE_C R12, R12, R15, R14 ;  /* 0x0000000f0c0c723e */ /* 0x000fe2000420700e */
        /* <DEDUP_REMOVED lines=9> */
[----:B------:R-:W-:Y:S01]  /*9eb0*/  F2FP.SATFINITE.E2M1.F32.PACK_AB_MERGE_C R20, R20, R23, R22 ;  /* 0x000000171414723e */ /* 0x000fe20004207016 */
[-C--:B------:R-:W-:Y:S01]  /*9ec0*/  FMUL R3, R3, R52.reuse ;  /* 0x0000003403037220 */ /* 0x080fe20000400000 */
        /* <DEDUP_REMOVED lines=15> */
[----:B------:R-:W-:Y:S05]  /*9fc0*/  F2FP.SATFINITE.E2M1.F32.PACK_AB_MERGE_C R7, R24, R27, R7 ;  /* 0x0000001b1807723e */ /* 0x000fea0004207007 */
[----:B------:R1:W-:Y:S01]  /*9fd0*/  STS.128 [R112+UR54+0xc400], R4 ;  /* 0x00c4000470007988 */ /* 0x0003e20008000c36 */
[----:B------:R-:W-:Y:S01]  /*9fe0*/  @!PT LDS RZ, [RZ] ;  /* 0x00000000fffff984 */ /* 0x000fe20000000800 */
[----:B------:R-:W-:Y:S01]  /*9ff0*/  @!PT LDS RZ, [RZ] ;  /* 0x00000000fffff984 */ /* 0x000fe20000000800 */
[----:B------:R-:W-:Y:S01]  /*a000*/  @!PT LDS RZ, [RZ] ;  /* 0x00000000fffff984 */ /* 0x000fe20000000800 */
[----:B------:R-:W-:Y:S01]  /*a010*/  @!PT LDS RZ, [RZ] ;  /* 0x00000000fffff984 */ /* 0x000fe20000000800 */
[----:B------:R2:W-:Y:S07]  /*a020*/  MEMBAR.ALL.CTA ;  /* 0x0000000000007992 */ /* 0x0005ee0000008000 */
[----:B--2---:R-:W2:Y:S02]  /*a030*/  FENCE.VIEW.ASYNC.S ;  /* 0x00000000000073c6 */ /* 0x004ea40000000000 */
        /* <DEDUP_REMOVED lines=11> */
.L_x_126:
[----:B------:R-:W-:Y:S05]  /*a0f0*/  BSYNC.RECONVERGENT B0 ;  /* 0x0000000000007941 */ /* 0x000fea0003800200 */
.L_x_125:
[----:B------:R-:W-:Y:S01]  /*a100*/  BAR.SYNC.DEFER_BLOCKING 0x1, 0x80 ;  /* 0x0042000000007b1d */ /* 0x000fe20000010000 */
[----:B------:R-:W-:Y:S01]  /*a110*/  UISETP.NE.AND UP0, UPT, UR55, -0x4, UPT ;  /* 0xfffffffc3700788c */ /* 0x000fe2000bf05270 */
[----:B------:R-:W-:Y:S08]  /*a120*/  IADD3 R44, PT, PT, R44, 0x1, RZ ;  /* 0x000000012c2c7810 */ /* 0x000ff00007ffe0ff */
[----:B------:R-:W-:Y:S05]  /*a130*/  BRA.U !UP0, `(.L_x_127) ;  /* 0x0000000108287547 */ /* 0x000fea000b800000 */
[----:B------:R-:W-:Y:S01]  /*a140*/  ISETP.NE.AND P0, PT, R127, RZ, PT ;  /* 0x000000ff7f00720c */ /* 0x000fe20003f05270 */
[----:B------:R-:W-:Y:S01]  /*a150*/  IMAD.U32 R3, RZ, RZ, UR57 ;  /* 0x00000039ff037e24 */ /* 0x000fe2000f8e00ff */
[----:B------:R-:W-:Y:S01]  /*a160*/  UIADD3 UR57, UPT, UPT, UR57, 0x1, URZ ;  /* 0x0000000139397890 */ /* 0x000fe2000fffe0ff */
[----:B------:R-:W-:Y:S03]  /*a170*/  IMAD.U32 R0, RZ, RZ, UR53 ;  /* 0x00000035ff007e24 */ /* 0x000fe6000f8e00ff */
[----:B------:R-:W-:Y:S04]  /*a180*/  UISETP.NE.AND UP0, UPT, UR57, 0x4, UPT ;  /* 0x000000043900788c */ /* 0x000fe8000bf05270 */
[----:B------:R-:W-:Y:S03]  /*a190*/  USEL UR57, UR57, URZ, UP0 ;  /* 0x000000ff39397287 */ /* 0x000fe60008000000 */
[----:B------:R-:W-:Y:S05]  /*a1a0*/  @!P0 LEA R3, R3, UR54, 0x3 ;  /* 0x0000003603038c11 */ /* 0x000fea000f8e18ff */
[----:B------:R-:W-:Y:S05]  /*a1b0*/  @!P0 VIADD R3, R3, 0x60 ;  /* 0x0000006003038836 */ /* 0x000fea0000000000 */
[----:B------:R-:W-:Y:S04]  /*a1c0*/  @!P0 PRMT R0, R0, 0x654, R3 ;  /* 0x0000065400008816 */ /* 0x000fe80000000003 */
[----:B------:R2:W-:Y:S03]  /*a1d0*/  @!P0 SYNCS.ARRIVE.TRANS64.RED.A1T0 RZ, [R0+URZ], RZ ;  /* 0x000000ff00ff89a7 */ /* 0x0005e600081004ff */
.L_x_127:
[----:B------:R-:W-:Y:S01]  /*a1e0*/  ISETP.NE.AND P2, PT, R115, RZ, PT ;  /* 0x000000ff7300720c */ /* 0x000fe20003f45270 */
[----:B------:R-:W-:Y:S01]  /*a1f0*/  IMAD.IADD R2, R43, 0x1, R49 ;  /* 0x000000012b027824 */ /* 0x000fe200078e0231 */
[----:B------:R-:W-:Y:S01]  /*a200*/  ISETP.NE.AND P0, PT, R126, 0x2, PT ;  /* 0x000000027e00780c */ /* 0x000fe20003f05270 */
[----:B--2---:R-:W-:Y:S01]  /*a210*/  IMAD.IADD R0, R45, 0x1, R94 ;  /* 0x000000012d007824 */ /* 0x004fe200078e025e */
[----:B------:R-:W-:Y:S01]  /*a220*/  ISETP.NE.AND P1, PT, R44, 0x2, PT ;  /* 0x000000022c00780c */ /* 0x000fe20003f25270 */
[----:B------:R-:W-:Y:S01]  /*a230*/  UIADD3 UR55, UPT, UPT, UR55, 0x4, URZ ;  /* 0x0000000437377890 */ /* 0x000fe2000fffe0ff */
[----:B------:R-:W-:Y:S02]  /*a240*/  R2UR UR36, R2 ;  /* 0x00000000022472ca */ /* 0x000fe400000e0000 */
[----:B------:R-:W-:Y:S02]  /*a250*/  R2UR UR44, R0 ;  /* 0x00000000002c72ca */ /* 0x000fe400000e0000 */
[----:B------:R-:W-:Y:S02]  /*a260*/  SEL R3, RZ, 0x1, P0 ;  /* 0x00000001ff037807 */ /* 0x000fe40000000000 */
[----:B------:R-:W-:Y:S02]  /*a270*/  SEL R0, RZ, 0x1, P1 ;  /* 0x00000001ff007807 */ /* 0x000fe40000800000 */
[----:B------:R-:W-:Y:S02]  /*a280*/  @P2 R2UR UR52, R103 ;  /* 0x00000000673422ca */ /* 0x000fe400000e0000 */
[----:B------:R-:W-:Y:S02]  /*a290*/  LOP3.LUT R104, R104, R3, RZ, 0x3c, !PT ;  /* 0x0000000368687212 */ /* 0x000fe400078e3cff */
[----:B------:R-:W-:Y:S02]  /*a2a0*/  LOP3.LUT R105, R105, R0, RZ, 0x3c, !PT ;  /* 0x0000000069697212 */ /* 0x000fe400078e3cff */
[----:B------:R-:W-:Y:S02]  /*a2b0*/  SEL R126, R126, RZ, P0 ;  /* 0x000000ff7e7e7207 */ /* 0x000fe40000000000 */
[----:B------:R-:W-:Y:S01]  /*a2c0*/  SEL R44, R44, RZ, P1 ;  /* 0x000000ff2c2c7207 */ /* 0x000fe20000800000 */
[----:B------:R-:W-:Y:S06]  /*a2d0*/  @P2 BRA `(.L_x_128) ;  /* 0xffffffb0001c2947 */ /* 0x000fec000383ffff */
[----:B------:R-:W-:-:S09]  /*a2e0*/  UISETP.NE.AND UP0, UPT, UR56, URZ, UPT ;  /* 0x000000ff3800728c */ /* 0x000fd2000bf05270 */
[----:B------:R-:W-:Y:S05]  /*a2f0*/  BRA.U !UP0, `(.L_x_129) ;  /* 0x0000000108487547 */ /* 0x000fea000b800000 */
[----:B------:R-:W2:Y:S02]  /*a300*/  LDCU.64 UR4, c[0x0][0xc90] ;  /* 0x00019200ff0477ac */ /* 0x000ea40008000a00 */
[----:B--2---:R-:W-:-:S04]  /*a310*/  UISETP.NE.U32.AND UP0, UPT, UR4, URZ, UPT ;  /* 0x000000ff0400728c */ /* 0x004fc8000bf05070 */
[----:B------:R-:W-:-:S09]  /*a320*/  UISETP.NE.AND.EX UP0, UPT, UR5, URZ, UPT, UP0 ;  /* 0x000000ff0500728c */ /* 0x000fd2000bf05300 */
[----:B------:R-:W-:Y:S05]  /*a330*/  BRA.U UP0, `(.L_x_130) ;  /* 0x00000001000c7547 */ /* 0x000fea000b800000 */
[----:B------:R-:W-:-:S13]  /*a340*/  FSETP.NEU.AND P0, PT, R50, RZ, PT ;  /* 0x000000ff3200720b */ /* 0x000fda0003f0d000 */
[----:B------:R-:W-:Y:S05]  /*a350*/  @!P0 EXIT ;  /* 0x000000000000894d */ /* 0x000fea0003800000 */
[----:B------:R-:W-:Y:S05]  /*a360*/  BRA `(.L_x_129) ;  /* 0x00000000002c7947 */ /* 0x000fea0003800000 */
.L_x_130:
[----:B------:R-:W-:Y:S01]  /*a370*/  ISETP.NE.AND P0, PT, R118, RZ, PT ;  /* 0x000000ff7600720c */ /* 0x000fe20003f05270 */
[----:B------:R-:W-:-:S12]  /*a380*/  BSSY.RECONVERGENT B0, `(.L_x_129) ;  /* 0x0000009000007945 */ /* 0x000fd80003800200 */
[----:B------:R-:W-:Y:S05]  /*a390*/  @P0 BRA `(.L_x_131) ;  /* 0x0000000000140947 */ /* 0x000fea0003800000 */
[----:B------:R-:W2:Y:S02]  /*a3a0*/  LDCU.64 UR4, c[0x0][0xc88] ;  /* 0x00019100ff0477ac */ /* 0x000ea40008000a00 */
[----:B--2---:R-:W-:-:S04]  /*a3b0*/  ISETP.NE.U32.AND P0, PT, RZ, UR4, PT ;  /* 0x00000004ff007c0c */ /* 0x004fc8000bf05070 */
[----:B------:R-:W-:-:S13]  /*a3c0*/  ISETP.NE.AND.EX P0, PT, RZ, UR5, PT, P0 ;  /* 0x00000005ff007c0c */ /* 0x000fda000bf05300 */
[----:B------:R-:W-:Y:S05]  /*a3d0*/  @!P0 EXIT ;  /* 0x000000000000894d */ /* 0x000fea0003800000 */
[----:B------:R-:W-:Y:S05]  /*a3e0*/  BRA `(.L_x_132) ;  /* 0x0000000000087947 */ /* 0x000fea0003800000 */
.L_x_131:
[----:B------:R-:W-:-:S13]  /*a3f0*/  FSETP.NEU.AND P0, PT, R50, RZ, PT ;  /* 0x000000ff3200720b */ /* 0x000fda0003f0d000 */
[----:B------:R-:W-:Y:S05]  /*a400*/  @!P0 EXIT ;  /* 0x000000000000894d */ /* 0x000fea0003800000 */
.L_x_132:
[----:B------:R-:W-:Y:S05]  /*a410*/  BSYNC.RECONVERGENT B0 ;  /* 0x0000000000007941 */ /* 0x000fea0003800200 */
.L_x_129:
[----:B------:R-:W-:Y:S01]  /*a420*/  ULEA UR4, UR57, UR54, 0x3 ;  /* 0x0000003639047291 */ /* 0x000fe2000f8e18ff */
[----:B------:R-:W-:-:S04]  /*a430*/  DEPBAR.LE SB0, 0x0 ;  /* 0x000080000000791a */ /* 0x000fc80000000000 */
[----:B------:R-:W-:-:S04]  /*a440*/  UIADD3 UR4, UPT, UPT, UR4, 0x60, URZ ;  /* 0x0000006004047890 */ /* 0x000fc8000fffe0ff */
[----:B------:R-:W-:-:S09]  /*a450*/  UPRMT UR4, UR53, 0x654, UR4 ;  /* 0x0000065435047896 */ /* 0x000fd20008000004 */
[----:B------:R-:W-:Y:S01]  /*a460*/  SYNCS.ARRIVE.TRANS64.RED.A1T0 RZ, [UR4], RZ ;  /* 0x000000ffffff79a7 */ /* 0x000fe20008100404 */
[----:B------:R-:W-:Y:S05]  /*a470*/  EXIT ;  /* 0x000000000000794d */ /* 0x000fea0003800000 */
.L_x_19:
[----:B----4-:R4:W1:Y:S02]  /*a480*/  SYNCS.PHASECHK.TRANS64.TRYWAIT P0, [R3+URZ+0xe0], R2 ;  /* 0x0000e002030075a7 */ /* 0x01086400080011ff */
[----:B-1----:R-:W-:Y:S05]  /*a490*/  @!P0 NANOSLEEP.SYNCS 0x989680 ;  /* 0x009896800000895d */ /* 0x002fea0003900000 */
[----:B------:R-:W1:Y:S02]  /*a4a0*/  @!P0 SYNCS.PHASECHK.TRANS64 P0, [R3+URZ+0xe0], R2 ;  /* 0x0000e002030085a7 */ /* 0x000e6400080010ff */
[----:B-1----:R-:W-:Y:S05]  /*a4b0*/  @!P0 BRA `(.L_x_19) ;  /* 0xfffffffc00f08947 */ /* 0x002fea000383ffff */
[----:B------:R-:W-:Y:S05]  /*a4c0*/  BRA `(.L_x_133) ;  /* 0xffffff7000307947 */ /* 0x000fea000383ffff */
.L_x_22:
[----:B-1----:R-:W-:-:S07]  /*a4d0*/  MOV R2, UR49 ;  /* 0x0000003100027c02 */ /* 0x002fce0008000f00 */
.L_x_134:
[----:B-1----:R1:W4:Y:S02]  /*a4e0*/  SYNCS.PHASECHK.TRANS64.TRYWAIT P0, [R2+URZ+0x20], R5 ;  /* 0x00002005020075a7 */ /* 0x00232400080011ff */
[----:B----4-:R-:W-:Y:S05]  /*a4f0*/  @!P0 NANOSLEEP.SYNCS 0x989680 ;  /* 0x009896800000895d */ /* 0x010fea0003900000 */
[----:B------:R-:W4:Y:S02]  /*a500*/  @!P0 SYNCS.PHASECHK.TRANS64 P0, [R2+URZ+0x20], R5 ;  /* 0x00002005020085a7 */ /* 0x000f2400080010ff */
[----:B----4-:R-:W-:Y:S05]  /*a510*/  @!P0 BRA `(.L_x_134) ;  /* 0xfffffffc00f08947 */ /* 0x010fea000383ffff */
[----:B------:R-:W-:Y:S05]  /*a520*/  BRA `(.L_x_21) ;  /* 0xffffff7000787947 */ /* 0x000fea000383ffff */
.L_x_30:
[----:B-1----:R-:W-:-:S07]  /*a530*/  MOV R2, UR49 ;  /* 0x0000003100027c02 */ /* 0x002fce0008000f00 */
.L_x_135:
[----:B-1----:R1:W4:Y:S02]  /*a540*/  SYNCS.PHASECHK.TRANS64.TRYWAIT P0, [R2+URZ+0x20], R5 ;  /* 0x00002005020075a7 */ /* 0x00232400080011ff */
[----:B----4-:R-:W-:Y:S05]  /*a550*/  @!P0 NANOSLEEP.SYNCS 0x989680 ;  /* 0x009896800000895d */ /* 0x010fea0003900000 */
[----:B------:R-:W4:Y:S02]  /*a560*/  @!P0 SYNCS.PHASECHK.TRANS64 P0, [R2+URZ+0x20], R5 ;  /* 0x00002005020085a7 */ /* 0x000f2400080010ff */
[----:B----4-:R-:W-:Y:S05]  /*a570*/  @!P0 BRA `(.L_x_135) ;  /* 0xfffffffc00f08947 */ /* 0x010fea000383ffff */
[----:B------:R-:W-:Y:S05]  /*a580*/  BRA `(.L_x_29) ;  /* 0xffffff7400787947 */ /* 0x000fea000383ffff */
.L_x_36:
[----:B-1----:R1:W4:Y:S02]  /*a590*/  SYNCS.PHASECHK.TRANS64.TRYWAIT P0, [R2+URZ+0x90], R3 ;  /* 0x00009003020075a7 */ /* 0x00232400080011ff */
[----:B----4-:R-:W-:Y:S05]  /*a5a0*/  @!P0 NANOSLEEP.SYNCS 0x989680 ;  /* 0x009896800000895d */ /* 0x010fea0003900000 */
[----:B------:R-:W4:Y:S02]  /*a5b0*/  @!P0 SYNCS.PHASECHK.TRANS64 P0, [R2+URZ+0x90], R3 ;  /* 0x00009003020085a7 */ /* 0x000f2400080010ff */
[----:B----4-:R-:W-:Y:S05]  /*a5c0*/  @!P0 BRA `(.L_x_36) ;  /* 0xfffffffc00f08947 */ /* 0x010fea000383ffff */
[----:B------:R-:W-:Y:S05]  /*a5d0*/  BRA `(.L_x_136) ;  /* 0xffffff78005c7947 */ /* 0x000fea000383ffff */
.L_x_40:
[----:B--2---:R-:W-:-:S07]  /*a5e0*/  MOV R0, UR5 ;  /* 0x0000000500007c02 */ /* 0x004fce0008000f00 */
.L_x_137:
[----:B-1----:R1:W2:Y:S02]  /*a5f0*/  SYNCS.PHASECHK.TRANS64.TRYWAIT P0, [R0+URZ], R3 ;  /* 0x00000003000075a7 */ /* 0x0022a400080011ff */
[----:B--2---:R-:W-:Y:S05]  /*a600*/  @!P0 NANOSLEEP.SYNCS 0x989680 ;  /* 0x009896800000895d */ /* 0x004fea0003900000 */
[----:B------:R-:W2:Y:S02]  /*a610*/  @!P0 SYNCS.PHASECHK.TRANS64 P0, [R0+URZ], R3 ;  /* 0x00000003000085a7 */ /* 0x000ea400080010ff */
[----:B--2---:R-:W-:Y:S05]  /*a620*/  @!P0 BRA `(.L_x_137) ;  /* 0xfffffffc00f08947 */ /* 0x004fea000383ffff */
[----:B------:R-:W-:Y:S05]  /*a630*/  BRA `(.L_x_138) ;  /* 0xffffff7c00d47947 */ /* 0x000fea000383ffff */
.L_x_41:
[----:B--2---:R-:W-:-:S07]  /*a640*/  MOV R0, UR5 ;  /* 0x0000000500007c02 */ /* 0x004fce0008000f00 */
.L_x_139:
[----:B-1----:R1:W2:Y:S02]  /*a650*/  SYNCS.PHASECHK.TRANS64.TRYWAIT P0, [R0+URZ], R3 ;  /* 0x00000003000075a7 */ /* 0x0022a400080011ff */
[----:B--2---:R-:W-:Y:S05]  /*a660*/  @!P0 NANOSLEEP.SYNCS 0x989680 ;  /* 0x009896800000895d */ /* 0x004fea0003900000 */
[----:B------:R-:W2:Y:S02]  /*a670*/  @!P0 SYNCS.PHASECHK.TRANS64 P0, [R0+URZ], R3 ;  /* 0x00000003000085a7 */ /* 0x000ea400080010ff */
[----:B--2---:R-:W-:Y:S05]  /*a680*/  @!P0 BRA `(.L_x_139) ;  /* 0xfffffffc00f08947 */ /* 0x004fea000383ffff */
[----:B------:R-:W-:Y:S05]  /*a690*/  BRA `(.L_x_140) ;  /* 0xffffff7c00e07947 */ /* 0x000fea000383ffff */
.L_x_42:
[----:B--2---:R-:W-:-:S07]  /*a6a0*/  MOV R0, UR5 ;  /* 0x0000000500007c02 */ /* 0x004fce0008000f00 */
.L_x_141:
[----:B-1----:R1:W2:Y:S02]  /*a6b0*/  SYNCS.PHASECHK.TRANS64.TRYWAIT P0, [R0+URZ], R3 ;  /* 0x00000003000075a7 */ /* 0x0022a400080011ff */
[----:B--2---:R-:W-:Y:S05]  /*a6c0*/  @!P0 NANOSLEEP.SYNCS 0x989680 ;  /* 0x009896800000895d */ /* 0x004fea0003900000 */
[----:B------:R-:W2:Y:S02]  /*a6d0*/  @!P0 SYNCS.PHASECHK.TRANS64 P0, [R0+URZ], R3 ;  /* 0x00000003000085a7 */ /* 0x000ea400080010ff */
[----:B--2---:R-:W-:Y:S05]  /*a6e0*/  @!P0 BRA `(.L_x_141) ;  /* 0xfffffffc00f08947 */ /* 0x004fea000383ffff */
[----:B------:R-:W-:Y:S05]  /*a6f0*/  BRA `(.L_x_142) ;  /* 0xffffff7c00ec7947 */ /* 0x000fea000383ffff */
.L_x_45:
[----:B-1----:R1:W2:Y:S02]  /*a700*/  SYNCS.PHASECHK.TRANS64.TRYWAIT P0, [R0+URZ+0xd0], R5 ;  /* 0x0000d005000075a7 */ /* 0x0022a400080011ff */
[----:B--2---:R-:W-:Y:S05]  /*a710*/  @!P0 NANOSLEEP.SYNCS 0x989680 ;  /* 0x009896800000895d */ /* 0x004fea0003900000 */
[----:B------:R-:W2:Y:S02]  /*a720*/  @!P0 SYNCS.PHASECHK.TRANS64 P0, [R0+URZ+0xd0], R5 ;  /* 0x0000d005000085a7 */ /* 0x000ea400080010ff */
[----:B--2---:R-:W-:Y:S05]  /*a730*/  @!P0 BRA `(.L_x_45) ;  /* 0xfffffffc00f08947 */ /* 0x004fea000383ffff */
[----:B------:R-:W-:Y:S05]  /*a740*/  BRA `(.L_x_143) ;  /* 0xffffff8000487947 */ /* 0x000fea000383ffff */
.L_x_46:
[----:B------:R-:W-:-:S07]  /*a750*/  MOV R0, UR5 ;  /* 0x0000000500007c02 */ /* 0x000fce0008000f00 */
.L_x_144:
[----:B-1----:R1:W2:Y:S02]  /*a760*/  SYNCS.PHASECHK.TRANS64.TRYWAIT P0, [R0+URZ+0xa0], R5 ;  /* 0x0000a005000075a7 */ /* 0x0022a400080011ff */
[----:B--2---:R-:W-:Y:S05]  /*a770*/  @!P0 NANOSLEEP.SYNCS 0x989680 ;  /* 0x009896800000895d */ /* 0x004fea0003900000 */
[----:B------:R-:W2:Y:S02]  /*a780*/  @!P0 SYNCS.PHASECHK.TRANS64 P0, [R0+URZ+0xa0], R5 ;  /* 0x0000a005000085a7 */ /* 0x000ea400080010ff */
[----:B--2---:R-:W-:Y:S05]  /*a790*/  @!P0 BRA `(.L_x_144) ;  /* 0xfffffffc00f08947 */ /* 0x004fea000383ffff */
[----:B------:R-:W-:Y:S05]  /*a7a0*/  BRA `(.L_x_145) ;  /* 0xffffff8000587947 */ /* 0x000fea000383ffff */
.L_x_47:
[----:B-1----:R1:W2:Y:S02]  /*a7b0*/  SYNCS.PHASECHK.TRANS64.TRYWAIT P1, [R0+URZ+0x90], R5 ;  /* 0x00009005000075a7 */ /* 0x0022a400080211ff */
[----:B--2---:R-:W-:Y:S05]  /*a7c0*/  @!P1 NANOSLEEP.SYNCS 0x989680 ;  /* 0x009896800000995d */ /* 0x004fea0003900000 */
[----:B------:R-:W2:Y:S02]  /*a7d0*/  @!P1 SYNCS.PHASECHK.TRANS64 P1, [R0+URZ+0x90], R5 ;  /* 0x00009005000095a7 */ /* 0x000ea400080210ff */
[----:B--2---:R-:W-:Y:S05]  /*a7e0*/  @!P1 BRA `(.L_x_47) ;  /* 0xfffffffc00f09947 */ /* 0x004fea000383ffff */
[----:B------:R-:W-:Y:S05]  /*a7f0*/  BRA `(.L_x_146) ;  /* 0xffffff8000887947 */ /* 0x000fea000383ffff */
.L_x_50:
[----:B------:R-:W-:-:S07]  /*a800*/  MOV R0, UR5 ;  /* 0x0000000500007c02 */ /* 0x000fce0008000f00 */
.L_x_147:
[----:B-1----:R1:W2:Y:S02]  /*a810*/  SYNCS.PHASECHK.TRANS64.TRYWAIT P0, [R0+URZ+0xa0], R3 ;  /* 0x0000a003000075a7 */ /* 0x0022a400080011ff */
[----:B--2---:R-:W-:Y:S05]  /*a820*/  @!P0 NANOSLEEP.SYNCS 0x989680 ;  /* 0x009896800000895d */ /* 0x004fea0003900000 */
[----:B------:R-:W2:Y:S02]  /*a830*/  @!P0 SYNCS.PHASECHK.TRANS64 P0, [R0+URZ+0xa0], R3 ;  /* 0x0000a003000085a7 */ /* 0x000ea400080010ff */
[----:B--2---:R-:W-:Y:S05]  /*a840*/  @!P0 BRA `(.L_x_147) ;  /* 0xfffffffc00f08947 */ /* 0x004fea000383ffff */
[----:B------:R-:W-:Y:S05]  /*a850*/  BRA `(.L_x_49) ;  /* 0xffffff8000dc7947 */ /* 0x000fea000383ffff */
.L_x_57:
[----:B-1----:R1:W2:Y:S02]  /*a860*/  SYNCS.PHASECHK.TRANS64.TRYWAIT P1, [R0+URZ+0x90], R5 ;  /* 0x00009005000075a7 */ /* 0x0022a400080211ff */
[----:B--2---:R-:W-:Y:S05]  /*a870*/  @!P1 NANOSLEEP.SYNCS 0x989680 ;  /* 0x009896800000995d */ /* 0x004fea0003900000 */
[----:B------:R-:W2:Y:S02]  /*a880*/  @!P1 SYNCS.PHASECHK.TRANS64 P1, [R0+URZ+0x90], R5 ;  /* 0x00009005000095a7 */ /* 0x000ea400080210ff */
[----:B--2---:R-:W-:Y:S05]  /*a890*/  @!P1 BRA `(.L_x_57) ;  /* 0xfffffffc00f09947 */ /* 0x004fea000383ffff */
[----:B------:R-:W-:Y:S05]  /*a8a0*/  BRA `(.L_x_148) ;  /* 0xffffff8800ec7947 */ /* 0x000fea000383ffff */
.L_x_58:
[----:B------:R-:W-:-:S07]  /*a8b0*/  MOV R3, UR14 ;  /* 0x0000000e00037c02 */ /* 0x000fce0008000f00 */
.L_x_149:
[----:B-1----:R1:W2:Y:S02]  /*a8c0*/  SYNCS.PHASECHK.TRANS64.TRYWAIT P0, [R3+URZ+0xc0], R0 ;  /* 0x0000c000030075a7 */ /* 0x0022a400080011ff */
[----:B--2---:R-:W-:Y:S05]  /*a8d0*/  @!P0 NANOSLEEP.SYNCS 0x989680 ;  /* 0x009896800000895d */ /* 0x004fea0003900000 */
[----:B------:R-:W2:Y:S02]  /*a8e0*/  @!P0 SYNCS.PHASECHK.TRANS64 P0, [R3+URZ+0xc0], R0 ;  /* 0x0000c000030085a7 */ /* 0x000ea400080010ff */
[----:B--2---:R-:W-:Y:S05]  /*a8f0*/  @!P0 BRA `(.L_x_149) ;  /* 0xfffffffc00f08947 */ /* 0x004fea000383ffff */
[----:B------:R-:W-:Y:S05]  /*a900*/  BRA `(.L_x_150) ;  /* 0xffffff8c00247947 */ /* 0x000fea000383ffff */
.L_x_61:
[----:B------:R-:W-:Y:S07]  /*a910*/  MOV R0, UR21 ;  /* 0x0000001500007c02 */ /* 0x000fee0008000f00 */
.L_x_151:
[----:B-1----:R1:W2:Y:S02]  /*a920*/  SYNCS.PHASECHK.TRANS64.TRYWAIT P0, [R0+URZ], R3 ;  /* 0x00000003000075a7 */ /* 0x0022a400080011ff */
[----:B--2---:R-:W-:Y:S05]  /*a930*/  @!P0 NANOSLEEP.SYNCS 0x989680 ;  /* 0x009896800000895d */ /* 0x004fea0003900000 */
[----:B------:R-:W2:Y:S02]  /*a940*/  @!P0 SYNCS.PHASECHK.TRANS64 P0, [R0+URZ], R3 ;  /* 0x00000003000085a7 */ /* 0x000ea400080010ff */
[----:B--2---:R-:W-:Y:S05]  /*a950*/  @!P0 BRA `(.L_x_151) ;  /* 0xfffffffc00f08947 */ /* 0x004fea000383ffff */
[----:B------:R-:W-:Y:S05]  /*a960*/  BRA `(.L_x_60) ;  /* 0xffffff8c00407947 */ /* 0x000fea000383ffff */
.L_x_64:
[----:B------:R-:W-:-:S07]  /*a970*/  MOV R0, UR5 ;  /* 0x0000000500007c02 */ /* 0x000fce0008000f00 */
.L_x_152:
[----:B--2---:R2:W3:Y:S02]  /*a980*/  SYNCS.PHASECHK.TRANS64.TRYWAIT P0, [R0+URZ], R3 ;  /* 0x00000003000075a7 */ /* 0x0044e400080011ff */
[----:B---3--:R-:W-:Y:S05]  /*a990*/  @!P0 NANOSLEEP.SYNCS 0x989680 ;  /* 0x009896800000895d */ /* 0x008fea0003900000 */
[----:B------:R-:W3:Y:S02]  /*a9a0*/  @!P0 SYNCS.PHASECHK.TRANS64 P0, [R0+URZ], R3 ;  /* 0x00000003000085a7 */ /* 0x000ee400080010ff */
[----:B---3--:R-:W-:Y:S05]  /*a9b0*/  @!P0 BRA `(.L_x_152) ;  /* 0xfffffffc00f08947 */ /* 0x008fea000383ffff */
[----:B------:R-:W-:Y:S05]  /*a9c0*/  BRA `(.L_x_153) ;  /* 0xffffff9000807947 */ /* 0x000fea000383ffff */
.L_x_65:
[----:B------:R-:W-:-:S07]  /*a9d0*/  MOV R0, UR6 ;  /* 0x0000000600007c02 */ /* 0x000fce0008000f00 */
.L_x_154:
[----:B--2---:R2:W3:Y:S02]  /*a9e0*/  SYNCS.PHASECHK.TRANS64.TRYWAIT P0, [R0+URZ], R3 ;  /* 0x00000003000075a7 */ /* 0x0044e400080011ff */
[----:B---3--:R-:W-:Y:S05]  /*a9f0*/  @!P0 NANOSLEEP.SYNCS 0x989680 ;  /* 0x009896800000895d */ /* 0x008fea0003900000 */
[----:B------:R-:W3:Y:S02]  /*aa00*/  @!P0 SYNCS.PHASECHK.TRANS64 P0, [R0+URZ], R3 ;  /* 0x00000003000085a7 */ /* 0x000ee400080010ff */
[----:B---3--:R-:W-:Y:S05]  /*aa10*/  @!P0 BRA `(.L_x_154) ;  /* 0xfffffffc00f08947 */ /* 0x008fea000383ffff */
[----:B------:R-:W-:Y:S05]  /*aa20*/  BRA `(.L_x_155) ;  /* 0xffffff90008c7947 */ /* 0x000fea000383ffff */
.L_x_70:
[----:B---3--:R3:W1:Y:S02]  /*aa30*/  SYNCS.PHASECHK.TRANS64.TRYWAIT P0, [R0+URZ+0x90], R3 ;  /* 0x00009003000075a7 */ /* 0x00866400080011ff */
[----:B-1----:R-:W-:Y:S05]  /*aa40*/  @!P0 NANOSLEEP.SYNCS 0x989680 ;  /* 0x009896800000895d */ /* 0x002fea0003900000 */
[----:B------:R-:W1:Y:S02]  /*aa50*/  @!P0 SYNCS.PHASECHK.TRANS64 P0, [R0+URZ+0x90], R3 ;  /* 0x00009003000085a7 */ /* 0x000e6400080010ff */
[----:B-1----:R-:W-:Y:S05]  /*aa60*/  @!P0 BRA `(.L_x_70) ;  /* 0xfffffffc00f08947 */ /* 0x002fea000383ffff */
[----:B------:R-:W-:Y:S05]  /*aa70*/  BRA `(.L_x_156) ;  /* 0xffffff9400947947 */ /* 0x000fea000383ffff */
.L_x_73:
[----:B------:R-:W-:Y:S07]  /*aa80*/  MOV R0, UR6 ;  /* 0x0000000600007c02 */ /* 0x000fee0008000f00 */
.L_x_157:
[----:B-1----:R1:W3:Y:S02]  /*aa90*/  SYNCS.PHASECHK.TRANS64.TRYWAIT P0, [R0+URZ+0x88], R3 ;  /* 0x00008803000075a7 */ /* 0x0022e400080011ff */
[----:B---3--:R-:W-:Y:S05]  /*aaa0*/  @!P0 NANOSLEEP.SYNCS 0x989680 ;  /* 0x009896800000895d */ /* 0x008fea0003900000 */
[----:B------:R-:W3:Y:S02]  /*aab0*/  @!P0 SYNCS.PHASECHK.TRANS64 P0, [R0+URZ+0x88], R3 ;  /* 0x00008803000085a7 */ /* 0x000ee400080010ff */
[----:B---3--:R-:W-:Y:S05]  /*aac0*/  @!P0 BRA `(.L_x_157) ;  /* 0xfffffffc00f08947 */ /* 0x008fea000383ffff */
[----:B------:R-:W-:Y:S05]  /*aad0*/  BRA `(.L_x_72) ;  /* 0xffffff9800887947 */ /* 0x000fea000383ffff */
.L_x_76:
[----:B------:R-:W-:Y:S07]  /*aae0*/  MOV R3, UR6 ;  /* 0x0000000600037c02 */ /* 0x000fee0008000f00 */
.L_x_158:
[----:B-1----:R1:W2:Y:S02]  /*aaf0*/  SYNCS.PHASECHK.TRANS64.TRYWAIT P0, [R3+URZ+0x60], R26 ;  /* 0x0000601a030075a7 */ /* 0x0022a400080011ff */
[----:B--2---:R-:W-:Y:S05]  /*ab00*/  @!P0 NANOSLEEP.SYNCS 0x989680 ;  /* 0x009896800000895d */ /* 0x004fea0003900000 */
[----:B------:R-:W2:Y:S02]  /*ab10*/  @!P0 SYNCS.PHASECHK.TRANS64 P0, [R3+URZ+0x60], R26 ;  /* 0x0000601a030085a7 */ /* 0x000ea400080010ff */
[----:B--2---:R-:W-:Y:S05]  /*ab20*/  @!P0 BRA `(.L_x_158) ;  /* 0xfffffffc00f08947 */ /* 0x004fea000383ffff */
[----:B------:R-:W-:Y:S05]  /*ab30*/  BRA `(.L_x_159) ;  /* 0xffffff9800e47947 */ /* 0x000fea000383ffff */
.L_x_77:
[----:B-1----:R-:W-:Y:S07]  /*ab40*/  MOV R3, UR6 ;  /* 0x0000000600037c02 */ /* 0x002fee0008000f00 */
.L_x_160:
[----:B-1----:R1:W2:Y:S02]  /*ab50*/  SYNCS.PHASECHK.TRANS64.TRYWAIT P0, [R3+URZ+0x68], R26 ;  /* 0x0000681a030075a7 */ /* 0x0022a400080011ff */
[----:B--2---:R-:W-:Y:S05]  /*ab60*/  @!P0 NANOSLEEP.SYNCS 0x989680 ;  /* 0x009896800000895d */ /* 0x004fea0003900000 */
[----:B------:R-:W2:Y:S02]  /*ab70*/  @!P0 SYNCS.PHASECHK.TRANS64 P0, [R3+URZ+0x68], R26 ;  /* 0x0000681a030085a7 */ /* 0x000ea400080010ff */
[----:B--2---:R-:W-:Y:S05]  /*ab80*/  @!P0 BRA `(.L_x_160) ;  /* 0xfffffffc00f08947 */ /* 0x004fea000383ffff */
[----:B------:R-:W-:Y:S05]  /*ab90*/  BRA `(.L_x_161) ;  /* 0xffffff9c00247947 */ /* 0x000fea000383ffff */
.L_x_78:
[----:B-1----:R-:W-:Y:S07]  /*aba0*/  MOV R3, UR6 ;  /* 0x0000000600037c02 */ /* 0x002fee0008000f00 */
.L_x_162:
[----:B-1----:R1:W2:Y:S02]  /*abb0*/  SYNCS.PHASECHK.TRANS64.TRYWAIT P0, [R3+URZ+0x70], R26 ;  /* 0x0000701a030075a7 */ /* 0x0022a400080011ff */
[----:B--2---:R-:W-:Y:S05]  /*abc0*/  @!P0 NANOSLEEP.SYNCS 0x989680 ;  /* 0x009896800000895d */ /* 0x004fea0003900000 */
[----:B------:R-:W2:Y:S02]  /*abd0*/  @!P0 SYNCS.PHASECHK.TRANS64 P0, [R3+URZ+0x70], R26 ;  /* 0x0000701a030085a7 */ /* 0x000ea400080010ff */
[----:B--2---:R-:W-:Y:S05]  /*abe0*/  @!P0 BRA `(.L_x_162) ;  /* 0xfffffffc00f08947 */ /* 0x004fea000383ffff */
[----:B------:R-:W-:Y:S05]  /*abf0*/  BRA `(.L_x_163) ;  /* 0xffffff9c006c7947 */ /* 0x000fea000383ffff */
.L_x_79:
[----:B------:R-:W-:Y:S07]  /*ac00*/  MOV R3, UR6 ;  /* 0x0000000600037c02 */ /* 0x000fee0008000f00 */
.L_x_164:
[----:B-1----:R1:W2:Y:S02]  /*ac10*/  SYNCS.PHASECHK.TRANS64.TRYWAIT P0, [R3+URZ+0x78], R26 ;  /* 0x0000781a030075a7 */ /* 0x0022a400080011ff */
[----:B--2---:R-:W-:Y:S05]  /*ac20*/  @!P0 NANOSLEEP.SYNCS 0x989680 ;  /* 0x009896800000895d */ /* 0x004fea0003900000 */
[----:B------:R-:W2:Y:S02]  /*ac30*/  @!P0 SYNCS.PHASECHK.TRANS64 P0, [R3+URZ+0x78], R26 ;  /* 0x0000781a030085a7 */ /* 0x000ea400080010ff */
[----:B--2---:R-:W-:Y:S05]  /*ac40*/  @!P0 BRA `(.L_x_164) ;  /* 0xfffffffc00f08947 */ /* 0x004fea000383ffff */
[----:B------:R-:W-:Y:S05]  /*ac50*/  BRA `(.L_x_165) ;  /* 0xffffff9c00f47947 */ /* 0x000fea000383ffff */
.L_x_81:
[----:B------:R-:W-:-:S07]  /*ac60*/  MOV R0, UR6 ;  /* 0x0000000600007c02 */ /* 0x000fce0008000f00 */
.L_x_166:
[----:B-1----:R1:W2:Y:S02]  /*ac70*/  SYNCS.PHASECHK.TRANS64.TRYWAIT P0, [R0+URZ+0x60], R3 ;  /* 0x00006003000075a7 */ /* 0x0022a400080011ff */
[----:B--2---:R-:W-:Y:S05]  /*ac80*/  @!P0 NANOSLEEP.SYNCS 0x989680 ;  /* 0x009896800000895d */ /* 0x004fea0003900000 */
[----:B------:R-:W2:Y:S02]  /*ac90*/  @!P0 SYNCS.PHASECHK.TRANS64 P0, [R0+URZ+0x60], R3 ;  /* 0x00006003000085a7 */ /* 0x000ea400080010ff */
[----:B--2---:R-:W-:Y:S05]  /*aca0*/  @!P0 BRA `(.L_x_166) ;  /* 0xfffffffc00f08947 */ /* 0x004fea000383ffff */
[----:B------:R-:W-:Y:S05]  /*acb0*/  BRA `(.L_x_167) ;  /* 0xffffffa000687947 */ /* 0x000fea000383ffff */
.L_x_82:
[----:B-1----:R-:W-:-:S07]  /*acc0*/  MOV R0, UR6 ;  /* 0x0000000600007c02 */ /* 0x002fce0008000f00 */
.L_x_168:
[----:B-1----:R1:W2:Y:S02]  /*acd0*/  SYNCS.PHASECHK.TRANS64.TRYWAIT P0, [R0+URZ+0x68], R3 ;  /* 0x00006803000075a7 */ /* 0x0022a400080011ff */
[----:B--2---:R-:W-:Y:S05]  /*ace0*/  @!P0 NANOSLEEP.SYNCS 0x989680 ;  /* 0x009896800000895d */ /* 0x004fea0003900000 */
[----:B------:R-:W2:Y:S02]  /*acf0*/  @!P0 SYNCS.PHASECHK.TRANS64 P0, [R0+URZ+0x68], R3 ;  /* 0x00006803000085a7 */ /* 0x000ea400080010ff */
[----:B--2---:R-:W-:Y:S05]  /*ad00*/  @!P0 BRA `(.L_x_168) ;  /* 0xfffffffc00f08947 */ /* 0x004fea000383ffff */
[----:B------:R-:W-:Y:S05]  /*ad10*/  BRA `(.L_x_169) ;  /* 0xffffffa000587947 */ /* 0x000fea000383ffff */
.L_x_83:
[----:B-1----:R-:W-:-:S07]  /*ad20*/  MOV R0, UR6 ;  /* 0x0000000600007c02 */ /* 0x002fce0008000f00 */
.L_x_170:
[----:B-1----:R1:W2:Y:S02]  /*ad30*/  SYNCS.PHASECHK.TRANS64.TRYWAIT P0, [R0+URZ+0x70], R3 ;  /* 0x00007003000075a7 */ /* 0x0022a400080011ff */
[----:B--2---:R-:W-:Y:S05]  /*ad40*/  @!P0 NANOSLEEP.SYNCS 0x989680 ;  /* 0x009896800000895d */ /* 0x004fea0003900000 */
[----:B------:R-:W2:Y:S02]  /*ad50*/  @!P0 SYNCS.PHASECHK.TRANS64 P0, [R0+URZ+0x70], R3 ;  /* 0x00007003000085a7 */ /* 0x000ea400080010ff */
[----:B--2---:R-:W-:Y:S05]  /*ad60*/  @!P0 BRA `(.L_x_170) ;  /* 0xfffffffc00f08947 */ /* 0x004fea000383ffff */
[----:B------:R-:W-:Y:S05]  /*ad70*/  BRA `(.L_x_171) ;  /* 0xffffffa000487947 */ /* 0x000fea000383ffff */
.L_x_85:
[----:B--2---:R2:W3:Y:S02]  /*ad80*/  SYNCS.PHASECHK.TRANS64.TRYWAIT P0, [R0+URZ+0x90], R3 ;  /* 0x00009003000075a7 */ /* 0x0044e400080011ff */
[----:B---3--:R-:W-:Y:S05]  /*ad90*/  @!P0 NANOSLEEP.SYNCS 0x989680 ;  /* 0x009896800000895d */ /* 0x008fea0003900000 */
[----:B------:R-:W3:Y:S02]  /*ada0*/  @!P0 SYNCS.PHASECHK.TRANS64 P0, [R0+URZ+0x90], R3 ;  /* 0x00009003000085a7 */ /* 0x000ee400080010ff */
[----:B---3--:R-:W-:Y:S05]  /*adb0*/  @!P0 BRA `(.L_x_85) ;  /* 0xfffffffc00f08947 */ /* 0x008fea000383ffff */
[----:B------:R-:W-:Y:S05]  /*adc0*/  BRA `(.L_x_172) ;  /* 0xffffffa400747947 */ /* 0x000fea000383ffff */
.L_x_96:
[----:B-1----:R-:W-:Y:S04]  /*add0*/  MOV R2, UR54 ;  /* 0x0000003600027c02 */ /* 0x002fe80008000f00 */
[----:B------:R1:W2:Y:S03]  /*ade0*/  SYNCS.PHASECHK.TRANS64.TRYWAIT P1, [R2+URZ+0x40], R5 ;  /* 0x00004005020075a7 */ /* 0x0002a600080211ff */
[----:B--2---:R-:W-:Y:S05]  /*adf0*/  @!P1 NANOSLEEP.SYNCS 0x989680 ;  /* 0x009896800000995d */ /* 0x004fea0003900000 */
[----:B------:R-:W2:Y:S02]  /*ae00*/  @!P1 SYNCS.PHASECHK.TRANS64 P1, [R2+URZ+0x40], R5 ;  /* 0x00004005020095a7 */ /* 0x000ea400080210ff */
[----:B--2---:R-:W-:Y:S05]  /*ae10*/  @!P1 BRA `(.L_x_96) ;  /* 0xfffffffc00ec9947 */ /* 0x004fea000383ffff */
[----:B------:R-:W-:Y:S05]  /*ae20*/  BRA `(.L_x_95) ;  /* 0xffffffb000cc7947 */ /* 0x000fea000383ffff */
.L_x_98:
[----:B-1----:R1:W3:Y:S02]  /*ae30*/  SYNCS.PHASECHK.TRANS64.TRYWAIT P0, [R117+URZ+0xb0], R0 ;  /* 0x0000b000750075a7 */ /* 0x0022e400080011ff */
[----:B---3--:R-:W-:Y:S05]  /*ae40*/  @!P0 NANOSLEEP.SYNCS 0x989680 ;  /* 0x009896800000895d */ /* 0x008fea0003900000 */
[----:B------:R-:W3:Y:S02]  /*ae50*/  @!P0 SYNCS.PHASECHK.TRANS64 P0, [R117+URZ+0xb0], R0 ;  /* 0x0000b000750085a7 */ /* 0x000ee400080010ff */
[----:B---3--:R-:W-:Y:S05]  /*ae60*/  @!P0 BRA `(.L_x_98) ;  /* 0xfffffffc00f08947 */ /* 0x008fea000383ffff */
[----:B------:R-:W-:Y:S05]  /*ae70*/  BRA `(.L_x_97) ;  /* 0xffffffb4004c7947 */ /* 0x000fea000383ffff */
.L_x_107:
[----:B--2---:R2:W3:Y:S02]  /*ae80*/  SYNCS.PHASECHK.TRANS64.TRYWAIT P0, [R3+URZ+0x40], R2 ;  /* 0x00004002030075a7 */ /* 0x0044e400080011ff */
[----:B---3--:R-:W-:Y:S05]  /*ae90*/  @!P0 NANOSLEEP.SYNCS 0x989680 ;  /* 0x009896800000895d */ /* 0x008fea0003900000 */
[----:B------:R-:W3:Y:S02]  /*aea0*/  @!P0 SYNCS.PHASECHK.TRANS64 P0, [R3+URZ+0x40], R2 ;  /* 0x00004002030085a7 */ /* 0x000ee400080010ff */
[----:B---3--:R-:W-:Y:S05]  /*aeb0*/  @!P0 BRA `(.L_x_107) ;  /* 0xfffffffc00f08947 */ /* 0x008fea000383ffff */
[----:B------:R-:W-:Y:S05]  /*aec0*/  BRA `(.L_x_106) ;  /* 0xffffffc000dc7947 */ /* 0x000fea000383ffff */
.L_x_115:
[----:B--2---:R2:W3:Y:S02]  /*aed0*/  SYNCS.PHASECHK.TRANS64.TRYWAIT P0, [R140+URZ+0x40], R5 ;  /* 0x000040058c0075a7 */ /* 0x0044e400080011ff */
[----:B---3--:R-:W-:Y:S05]  /*aee0*/  @!P0 NANOSLEEP.SYNCS 0x989680 ;  /* 0x009896800000895d */ /* 0x008fea0003900000 */
[----:B------:R-:W3:Y:S02]  /*aef0*/  @!P0 SYNCS.PHASECHK.TRANS64 P0, [R140+URZ+0x40], R5 ;  /* 0x000040058c0085a7 */ /* 0x000ee400080010ff */
[----:B---3--:R-:W-:Y:S05]  /*af00*/  @!P0 BRA `(.L_x_115) ;  /* 0xfffffffc00f08947 */ /* 0x008fea000383ffff */
[----:B------:R-:W-:Y:S05]  /*af10*/  BRA `(.L_x_114) ;  /* 0xffffffd000dc7947 */ /* 0x000fea000383ffff */
.L_x_123:
[----:B--2---:R2:W3:Y:S02]  /*af20*/  SYNCS.PHASECHK.TRANS64.TRYWAIT P0, [R139+URZ+0x40], R2 ;  /* 0x000040028b0075a7 */ /* 0x0044e400080011ff */
[----:B---3--:R-:W-:Y:S05]  /*af30*/  @!P0 NANOSLEEP.SYNCS 0x989680 ;  /* 0x009896800000895d */ /* 0x008fea0003900000 */
[----:B------:R-:W3:Y:S02]  /*af40*/  @!P0 SYNCS.PHASECHK.TRANS64 P0, [R139+URZ+0x40], R2 ;  /* 0x000040028b0085a7 */ /* 0x000ee400080010ff */
[----:B---3--:R-:W-:Y:S05]  /*af50*/  @!P0 BRA `(.L_x_123) ;  /* 0xfffffffc00f08947 */ /* 0x008fea000383ffff */
[----:B------:R-:W-:Y:S05]  /*af60*/  BRA `(.L_x_122) ;  /* 0xffffffe000c07947 */ /* 0x000fea000383ffff */
        .weak           $__internal_0_$__cuda_sm10x_tcgen05_guardrail_trap_col_being_dealloced_not_returned_by_alloc
        .type           $__internal_0_$__cuda_sm10x_tcgen05_guardrail_trap_col_being_dealloced_not_returned_by_alloc,@function
        .size           $__internal_0_$__cuda_sm10x_tcgen05_guardrail_trap_col_being_dealloced_not_returned_by_alloc,($__internal_1_$__cuda_sm10x_tcgen05_guardrail_trap_phase_invalid_during_alloc - $__internal_0_$__cuda_sm10x_tcgen05_guardrail_trap_col_being_dealloced_not_returned_by_alloc)
$__internal_0_$__cuda_sm10x_tcgen05_guardrail_trap_col_being_dealloced_not_returned_by_alloc:
[----:B------:R-:W-:Y:S05]  /*af70*/  BPT.TRAP 0x1 ;  /* 0x000000040000795c */ /* 0x000fea0000300000 */
[----:B------:R-:W-:-:S04]  /*af80*/  HFMA2 R3, -RZ, RZ, 0, 0 ;  /* 0x00000000ff037431 */ /* 0x000fc800000001ff */
[----:B------:R-:W-:Y:S05]  /*af90*/  RET.REL.NODEC R2 `(_ZN7cutlass13device_kernelINS_4gemm6kernel13GemmUniversalIN4cute5tupleIJiiiiEEENS1_10collective13CollectiveMmaINS1_46MainloopSm100TmaUmmaWarpSpecializedBlockScaledILi4ELi2ELi2ENS5_IJNS4_1CILi1EEESB_SB_EEEEENS5_IJNSA_ILi128EEESE_NSA_ILi256EEEEEENS5_IJNS_12float_e2m1_tENS_13float_ue4m3_tEEEENS5_IJNS5_IJlSB_lEEENS4_6LayoutINS5_IJNS5_IJNS5_IJNSA_ILi32EEENSA_ILi4EEEEEEiEEENS5_IJNS5_IJNSA_ILi16EEESN_EEEiEEENS5_IJSB_iEEEEEENS5_IJSS_NS5_IJNS5_IJNSA_ILi0EEESB_EEENSA_ILi512EEEEEENS5_IJSV_iEEEEEEEEEEESJ_S12_NS4_8TiledMMAINS4_8MMA_AtomIJNS4_17SM100_MMA_MXF4_SSISH_SH_fSI_Li128ELi128ELi16ELNS4_4UMMA5MajorE0ELS17_0ELNS16_7ScaleInE0ELS18_0EEEEEENSL_ISC_NS5_IJSV_SV_SV_EEEEENS5_IJNS4_10UnderscoreES1D_S1D_EEEEENS5_IJNS4_13SM90_TMA_LOADES1G_EEENS5_IJNS4_14ComposedLayoutINS4_7SwizzleILi3ELi4ELi3EEENS4_18smem_ptr_flag_bitsILi4EEENSL_INS5_IJNSA_ILi8EEESF_EEENS5_IJSF_SB_EEEEEEENSL_INS5_IJNS5_IJNS5_IJSO_SB_EEESR_EEESB_NS5_IJSB_SN_EEEEEENS5_IJNS5_IJNS5_IJSR_SX_EEESW_EEESV_NS5_IJSN_SX_EEEEEEEEEEEvNS4_8identityES1H_S21_vS22_EENS_8epilogue10collective18CollectiveEpilogueINS24_23Sm100TmaWarpSpecializedILi4ELi2ELi32ELb1ELb0EEEJSG_NS5_IJNSL_ISE_SB_EENSL_ISM_SB_EEEEEfSK_SH_SK_NS24_6fusion15FusionCallbacksIS28_NS2C_23LinCombBlockScaleFactorILi16ESH_fNS_13float_ue8m0_tENS_6layout8RowMajorEffLNS_15FloatRoundStyleE2EEESG_S2B_JEEENS4_5SM1004TMEM4LOAD26SM100_TMEM_LOAD_32dp32b32xES1G_NS1I_IS1K_NS1L_ILi32EEENSL_INS5_IJS1N_SM_EEENS5_IJSM_SB_EEEEEEENS4_39AutoVectorizingCopyWithAssumedAlignmentILi128EEENS4_14SM90_TMA_STOREENS1I_INS1J_ILi0ELi4ELi3EEES1M_S2S_EES2V_S2V_EEEvvEEEEvNT_6ParamsE) ;  /* 0xffffff5002187950 */ /* 0x000fea0003c3ffff */
        .weak           $__internal_1_$__cuda_sm10x_tcgen05_guardrail_trap_phase_invalid_during_alloc
        .type           $__internal_1_$__cuda_sm10x_tcgen05_guardrail_trap_phase_invalid_during_alloc,@function
        .size           $__internal_1_$__cuda_sm10x_tcgen05_guardrail_trap_phase_invalid_during_alloc,($__internal_2_$__cuda_sm10x_tcgen05_guardrail_trap_unallocated_columns_being_dealloced - $__internal_1_$__cuda_sm10x_tcgen05_guardrail_trap_phase_invalid_during_alloc)
$__internal_1_$__cuda_sm10x_tcgen05_guardrail_trap_phase_invalid_during_alloc:
[----:B------:R-:W-:Y:S05]  /*afa0*/  BPT.TRAP 0x1 ;  /* 0x000000040000795c */ /* 0x000fea0000300000 */
[----:B------:R-:W-:-:S04]  /*afb0*/  MOV R3, 0x0 ;  /* 0x0000000000037802 */ /* 0x000fc80000000f00 */
[----:B------:R-:W-:Y:S05]  /*afc0*/  RET.REL.NODEC R2 `(_ZN7cutlass13device_kernelINS_4gemm6kernel13GemmUniversalIN4cute5tupleIJiiiiEEENS1_10collective13CollectiveMmaINS1_46MainloopSm100TmaUmmaWarpSpecializedBlockScaledILi4ELi2ELi2ENS5_IJNS4_1CILi1EEESB_SB_EEEEENS5_IJNSA_ILi128EEESE_NSA_ILi256EEEEEENS5_IJNS_12float_e2m1_tENS_13float_ue4m3_tEEEENS5_IJNS5_IJlSB_lEEENS4_6LayoutINS5_IJNS5_IJNS5_IJNSA_ILi32EEENSA_ILi4EEEEEEiEEENS5_IJNS5_IJNSA_ILi16EEESN_EEEiEEENS5_IJSB_iEEEEEENS5_IJSS_NS5_IJNS5_IJNSA_ILi0EEESB_EEENSA_ILi512EEEEEENS5_IJSV_iEEEEEEEEEEESJ_S12_NS4_8TiledMMAINS4_8MMA_AtomIJNS4_17SM100_MMA_MXF4_SSISH_SH_fSI_Li128ELi128ELi16ELNS4_4UMMA5MajorE0ELS17_0ELNS16_7ScaleInE0ELS18_0EEEEEENSL_ISC_NS5_IJSV_SV_SV_EEEEENS5_IJNS4_10UnderscoreES1D_S1D_EEEEENS5_IJNS4_13SM90_TMA_LOADES1G_EEENS5_IJNS4_14ComposedLayoutINS4_7SwizzleILi3ELi4ELi3EEENS4_18smem_ptr_flag_bitsILi4EEENSL_INS5_IJNSA_ILi8EEESF_EEENS5_IJSF_SB_EEEEEEENSL_INS5_IJNS5_IJNS5_IJSO_SB_EEESR_EEESB_NS5_IJSB_SN_EEEEEENS5_IJNS5_IJNS5_IJSR_SX_EEESW_EEESV_NS5_IJSN_SX_EEEEEEEEEEEvNS4_8identityES1H_S21_vS22_EENS_8epilogue10collective18CollectiveEpilogueINS24_23Sm100TmaWarpSpecializedILi4ELi2ELi32ELb1ELb0EEEJSG_NS5_IJNSL_ISE_SB_EENSL_ISM_SB_EEEEEfSK_SH_SK_NS24_6fusion15FusionCallbacksIS28_NS2C_23LinCombBlockScaleFactorILi16ESH_fNS_13float_ue8m0_tENS_6layout8RowMajorEffLNS_15FloatRoundStyleE2EEESG_S2B_JEEENS4_5SM1004TMEM4LOAD26SM100_TMEM_LOAD_32dp32b32xES1G_NS1I_IS1K_NS1L_ILi32EEENSL_INS5_IJS1N_SM_EEENS5_IJSM_SB_EEEEEEENS4_39AutoVectorizingCopyWithAssumedAlignmentILi128EEENS4_14SM90_TMA_STOREENS1I_INS1J_ILi0ELi4ELi3EEES1M_S2S_EES2V_S2V_EEEvvEEEEvNT_6ParamsE) ;  /* 0xffffff50020c7950 */ /* 0x000fea0003c3ffff */
        .weak           $__internal_2_$__cuda_sm10x_tcgen05_guardrail_trap_unallocated_columns_being_dealloced
        .type           $__internal_2_$__cuda_sm10x_tcgen05_guardrail_trap_unallocated_columns_being_dealloced,@function
        .size           $__internal_2_$__cuda_sm10x_tcgen05_guardrail_trap_unallocated_columns_being_dealloced,(.L_x_174 - $__internal_2_$__cuda_sm10x_tcgen05_guardrail_trap_unallocated_columns_being_dealloced)
$__internal_2_$__cuda_sm10x_tcgen05_guardrail_trap_unallocated_columns_being_dealloced:
[----:B------:R-:W-:Y:S05]  /*afd0*/  BPT.TRAP 0x1 ;  /* 0x000000040000795c */ /* 0x000fea0000300000 */
[----:B------:R-:W-:-:S04]  /*afe0*/  HFMA2 R3, -RZ, RZ, 0, 0 ;  /* 0x00000000ff037431 */ /* 0x000fc800000001ff */
[----:B------:R-:W-:Y:S05]  /*aff0*/  RET.REL.NODEC R2 `(_ZN7cutlass13device_kernelINS_4gemm6kernel13GemmUniversalIN4cute5tupleIJiiiiEEENS1_10collective13CollectiveMmaINS1_46MainloopSm100TmaUmmaWarpSpecializedBlockScaledILi4ELi2ELi2ENS5_IJNS4_1CILi1EEESB_SB_EEEEENS5_IJNSA_ILi128EEESE_NSA_ILi256EEEEEENS5_IJNS_12float_e2m1_tENS_13float_ue4m3_tEEEENS5_IJNS5_IJlSB_lEEENS4_6LayoutINS5_IJNS5_IJNS5_IJNSA_ILi32EEENSA_ILi4EEEEEEiEEENS5_IJNS5_IJNSA_ILi16EEESN_EEEiEEENS5_IJSB_iEEEEEENS5_IJSS_NS5_IJNS5_IJNSA_ILi0EEESB_EEENSA_ILi512EEEEEENS5_IJSV_iEEEEEEEEEEESJ_S12_NS4_8TiledMMAINS4_8MMA_AtomIJNS4_17SM100_MMA_MXF4_SSISH_SH_fSI_Li128ELi128ELi16ELNS4_4UMMA5MajorE0ELS17_0ELNS16_7ScaleInE0ELS18_0EEEEEENSL_ISC_NS5_IJSV_SV_SV_EEEEENS5_IJNS4_10UnderscoreES1D_S1D_EEEEENS5_IJNS4_13SM90_TMA_LOADES1G_EEENS5_IJNS4_14ComposedLayoutINS4_7SwizzleILi3ELi4ELi3EEENS4_18smem_ptr_flag_bitsILi4EEENSL_INS5_IJNSA_ILi8EEESF_EEENS5_IJSF_SB_EEEEEEENSL_INS5_IJNS5_IJNS5_IJSO_SB_EEESR_EEESB_NS5_IJSB_SN_EEEEEENS5_IJNS5_IJNS5_IJSR_SX_EEESW_EEESV_NS5_IJSN_SX_EEEEEEEEEEEvNS4_8identityES1H_S21_vS22_EENS_8epilogue10collective18CollectiveEpilogueINS24_23Sm100TmaWarpSpecializedILi4ELi2ELi32ELb1ELb0EEEJSG_NS5_IJNSL_ISE_SB_EENSL_ISM_SB_EEEEEfSK_SH_SK_NS24_6fusion15FusionCallbacksIS28_NS2C_23LinCombBlockScaleFactorILi16ESH_fNS_13float_ue8m0_tENS_6layout8RowMajorEffLNS_15FloatRoundStyleE2EEESG_S2B_JEEENS4_5SM1004TMEM4LOAD26SM100_TMEM_LOAD_32dp32b32xES1G_NS1I_IS1K_NS1L_ILi32EEENSL_INS5_IJS1N_SM_EEENS5_IJSM_SB_EEEEEEENS4_39AutoVectorizingCopyWithAssumedAlignmentILi128EEENS4_14SM90_TMA_STOREENS1I_INS1J_ILi0ELi4ELi3EEES1M_S2S_EES2V_S2V_EEEvvEEEEvNT_6ParamsE) ;  /* 0xffffff5002007950 */ /* 0x000fea0003c3ffff */
.L_x_173:
[----:B------:R-:W-:-:S00]  /*b000*/  BRA `(.L_x_173) ;  /* 0xfffffffc00fc7947 */ /* 0x000fc0000383ffff */
[----:B------:R-:W-:-:S00]  /*b010*/  NOP ;  /* 0x0000000000007918 */ /* 0x000fc00000000000 */
        /* <DEDUP_REMOVED lines=14> */
.L_x_174:


//--------------------- .nv.global.init           --------------------------
	.section	.nv.global.init,"aw",@progbits
.nv.global.init:
	.type		$str$43,@object
	.size		$str$43,($str$44 - $str$43)
$str$43:
        /*0000*/ 	.byte	0x28, 0x61, 0x64, 0x64, 0x72, 0x65, 0x73, 0x73, 0x20, 0x26, 0x20, 0x6d, 0x61, 0x73, 0x6b, 0x29
        /*0010*/ 	.byte	0x20, 0x3d, 0x3d, 0x20, 0x30, 0x00
	.type		$str$44,@object
	.size		$str$44,($str$40 - $str$44)
$str$44:
        /*0016*/ 	.byte	0x2f, 0x74, 0x6d, 0x70, 0x2f, 0x63, 0x75, 0x74, 0x6c, 0x61, 0x73, 0x73, 0x5f, 0x73, 0x77, 0x65
        /*0026*/ 	.byte	0x65, 0x70, 0x5f, 0x73, 0x72, 0x63, 0x2f, 0x69, 0x6e, 0x63, 0x6c, 0x75, 0x64, 0x65, 0x2f, 0x63
        /*0036*/ 	.byte	0x75, 0x74, 0x65, 0x2f, 0x70, 0x6f, 0x69, 0x6e, 0x74, 0x65, 0x72, 0x5f, 0x66, 0x6c, 0x61, 0x67
        /*0046*/ 	.byte	0x67, 0x65, 0x64, 0x2e, 0x68, 0x70, 0x70, 0x00
	.type		$str$40,@object
	.size		$str$40,($str$39 - $str$40)
$str$40:
        /*004e*/ 	.byte	0x2f, 0x74, 0x6d, 0x70, 0x2f, 0x63, 0x75, 0x74, 0x6c, 0x61, 0x73, 0x73, 0x5f, 0x73, 0x77, 0x65
        /*005e*/ 	.byte	0x65, 0x70, 0x5f, 0x73, 0x72, 0x63, 0x2f, 0x69, 0x6e, 0x63, 0x6c, 0x75, 0x64, 0x65, 0x2f, 0x63
        /*006e*/ 	.byte	0x75, 0x74, 0x65, 0x2f, 0x61, 0x74, 0x6f, 0x6d, 0x2f, 0x63, 0x6f, 0x70, 0x79, 0x5f, 0x74, 0x72
        /*007e*/ 	.byte	0x61, 0x69, 0x74, 0x73, 0x5f, 0x73, 0x6d, 0x31, 0x30, 0x30, 0x2e, 0x68, 0x70, 0x70, 0x00
	.type		$str$39,@object
	.size		$str$39,(__unnamed_1 - $str$39)
$str$39:
        /*008d*/ 	.byte	0x28, 0x28, 0x75, 0x69, 0x6e, 0x74, 0x33, 0x32, 0x5f, 0x74, 0x28, 0x74, 0x68, 0x72, 0x65, 0x61
        /*009d*/ 	.byte	0x64, 0x49, 0x64, 0x78, 0x2e, 0x78, 0x29, 0x20, 0x2f, 0x20, 0x33, 0x32, 0x29, 0x20, 0x25, 0x20
        /*00ad*/ 	.byte	0x34, 0x29, 0x20, 0x3d, 0x3d, 0x20, 0x28, 0x28, 0x28, 0x74, 0x6d, 0x65, 0x6d, 0x5f, 0x61, 0x64
        /*00bd*/ 	.byte	0x64, 0x72, 0x20, 0x3e, 0x3e, 0x20, 0x31, 0x36, 0x29, 0x20, 0x2f, 0x20, 0x33, 0x32, 0x29, 0x20
        /*00cd*/ 	.byte	0x25, 0x20, 0x34, 0x29, 0x00
	.type		__unnamed_1,@object
	.size		__unnamed_1,(__unnamed_2 - __unnamed_1)
__unnamed_1:
        /*00d2*/ 	.byte	0x61, 0x75, 0x74, 0x6f, 0x20, 0x63, 0x75, 0x74, 0x65, 0x3a, 0x3a, 0x61, 0x73, 0x5f, 0x70, 0x6f
        /* <DEDUP_REMOVED lines=23> */
        /*0252*/ 	.byte	0x43, 0x3c, 0x34, 0x30, 0x39, 0x36, 0x3e, 0x3e, 0x3e, 0x3e, 0x5d, 0x00
	.type		__unnamed_2,@object
	.size		__unnamed_2,(.L_2 - __unnamed_2)
__unnamed_2:
        /* <DEDUP_REMOVED lines=37> */
        /*04ae*/ 	.byte	0x3a, 0x43, 0x3c, 0x30, 0x3e, 0x3e, 0x3e, 0x3e, 0x5d, 0x00
.L_2:


//--------------------- .nv.shared._ZN7cutlass13device_kernelINS_4gemm6kernel13GemmUniversalIN4cute5tupleIJiiiiEEENS1_10collective13CollectiveMmaINS1_46MainloopSm100TmaUmmaWarpSpecializedBlockScaledILi4ELi2ELi2ENS5_IJNS4_1CILi1EEESB_SB_EEEEENS5_IJNSA_ILi128EEESE_NSA_ILi256EEEEEENS5_IJNS_12float_e2m1_tENS_13float_ue4m3_tEEEENS5_IJNS5_IJlSB_lEEENS4_6LayoutINS5_IJNS5_IJNS5_IJNSA_ILi32EEENSA_ILi4EEEEEEiEEENS5_IJNS5_IJNSA_ILi16EEESN_EEEiEEENS5_IJSB_iEEEEEENS5_IJSS_NS5_IJNS5_IJNSA_ILi0EEESB_EEENSA_ILi512EEEEEENS5_IJSV_iEEEEEEEEEEESJ_S12_NS4_8TiledMMAINS4_8MMA_AtomIJNS4_17SM100_MMA_MXF4_SSISH_SH_fSI_Li128ELi128ELi16ELNS4_4UMMA5MajorE0ELS17_0ELNS16_7ScaleInE0ELS18_0EEEEEENSL_ISC_NS5_IJSV_SV_SV_EEEEENS5_IJNS4_10UnderscoreES1D_S1D_EEEEENS5_IJNS4_13SM90_TMA_LOADES1G_EEENS5_IJNS4_14ComposedLayoutINS4_7SwizzleILi3ELi4ELi3EEENS4_18smem_ptr_flag_bitsILi4EEENSL_INS5_IJNSA_ILi8EEESF_EEENS5_IJSF_SB_EEEEEEENSL_INS5_IJNS5_IJNS5_IJSO_SB_EEESR_EEESB_NS5_IJSB_SN_EEEEEENS5_IJNS5_IJNS5_IJSR_SX_EEESW_EEESV_NS5_IJSN_SX_EEEEEEEEEEEvNS4_8identityES1H_S21_vS22_EENS_8epilogue10collective18CollectiveEpilogueINS24_23Sm100TmaWarpSpecializedILi4ELi2ELi32ELb1ELb0EEEJSG_NS5_IJNSL_ISE_SB_EENSL_ISM_SB_EEEEEfSK_SH_SK_NS24_6fusion15FusionCallbacksIS28_NS2C_23LinCombBlockScaleFactorILi16ESH_fNS_13float_ue8m0_tENS_6layout8RowMajorEffLNS_15FloatRoundStyleE2EEESG_S2B_JEEENS4_5SM1004TMEM4LOAD26SM100_TMEM_LOAD_32dp32b32xES1G_NS1I_IS1K_NS1L_ILi32EEENSL_INS5_IJS1N_SM_EEENS5_IJSM_SB_EEEEEEENS4_39AutoVectorizingCopyWithAssumedAlignmentILi128EEENS4_14SM90_TMA_STOREENS1I_INS1J_ILi0ELi4ELi3EEES1M_S2S_EES2V_S2V_EEEvvEEEEvNT_6ParamsE --------------------------
	.section	.nv.shared._ZN7cutlass13device_kernelINS_4gemm6kernel13GemmUniversalIN4cute5tupleIJiiiiEEENS1_10collective13CollectiveMmaINS1_46MainloopSm100TmaUmmaWarpSpecializedBlockScaledILi4ELi2ELi2ENS5_IJNS4_1CILi1EEESB_SB_EEEEENS5_IJNSA_ILi128EEESE_NSA_ILi256EEEEEENS5_IJNS_12float_e2m1_tENS_13float_ue4m3_tEEEENS5_IJNS5_IJlSB_lEEENS4_6LayoutINS5_IJNS5_IJNS5_IJNSA_ILi32EEENSA_ILi4EEEEEEiEEENS5_IJNS5_IJNSA_ILi16EEESN_EEEiEEENS5_IJSB_iEEEEEENS5_IJSS_NS5_IJNS5_IJNSA_ILi0EEESB_EEENSA_ILi512EEEEEENS5_IJSV_iEEEEEEEEEEESJ_S12_NS4_8TiledMMAINS4_8MMA_AtomIJNS4_17SM100_MMA_MXF4_SSISH_SH_fSI_Li128ELi128ELi16ELNS4_4UMMA5MajorE0ELS17_0ELNS16_7ScaleInE0ELS18_0EEEEEENSL_ISC_NS5_IJSV_SV_SV_EEEEENS5_IJNS4_10UnderscoreES1D_S1D_EEEEENS5_IJNS4_13SM90_TMA_LOADES1G_EEENS5_IJNS4_14ComposedLayoutINS4_7SwizzleILi3ELi4ELi3EEENS4_18smem_ptr_flag_bitsILi4EEENSL_INS5_IJNSA_ILi8EEESF_EEENS5_IJSF_SB_EEEEEEENSL_INS5_IJNS5_IJNS5_IJSO_SB_EEESR_EEESB_NS5_IJSB_SN_EEEEEENS5_IJNS5_IJNS5_IJSR_SX_EEESW_EEESV_NS5_IJSN_SX_EEEEEEEEEEEvNS4_8identityES1H_S21_vS22_EENS_8epilogue10collective18CollectiveEpilogueINS24_23Sm100TmaWarpSpecializedILi4ELi2ELi32ELb1ELb0EEEJSG_NS5_IJNSL_ISE_SB_EENSL_ISM_SB_EEEEEfSK_SH_SK_NS24_6fusion15FusionCallbacksIS28_NS2C_23LinCombBlockScaleFactorILi16ESH_fNS_13float_ue8m0_tENS_6layout8RowMajorEffLNS_15FloatRoundStyleE2EEESG_S2B_JEEENS4_5SM1004TMEM4LOAD26SM100_TMEM_LOAD_32dp32b32xES1G_NS1I_IS1K_NS1L_ILi32EEENSL_INS5_IJS1N_SM_EEENS5_IJSM_SB_EEEEEEENS4_39AutoVectorizingCopyWithAssumedAlignmentILi128EEENS4_14SM90_TMA_STOREENS1I_INS1J_ILi0ELi4ELi3EEES1M_S2S_EES2V_S2V_EEEvvEEEEvNT_6ParamsE,"aw",@nobits
	.sectionflags	@""
	.align	16
	.zero		1024


//--------------------- .nv.shared.reserved.0     --------------------------
	.section	.nv.shared.reserved.0,"aw",@nobits
	.weak		__nv_reservedSMEM_offset_0_alias
	.size		__nv_reservedSMEM_offset_0_alias, 0, 64
	.other		__nv_reservedSMEM_offset_0_alias,@"STO_CUDA_RESERVED_SHARED STV_DEFAULT"
__nv_reservedSMEM_offset_0_alias:
	.zero		0
.nv.shared.reserved.0:
	.zero		64
	.weak		__nv_reservedSMEM_tcgen05_partition
	.type		__nv_reservedSMEM_tcgen05_partition,@object
	.size		__nv_reservedSMEM_tcgen05_partition,(.L_0 - __nv_reservedSMEM_tcgen05_partition)
__nv_reservedSMEM_tcgen05_partition:
	.zero		32
.L_0:


//--------------------- .nv.global                --------------------------
	.section	.nv.global,"aw",@nobits
.nv.global:
	.type		_ZN34_INTERNAL_5df0dd11_4_k_cu_stride_A4cute1_E,@object
	.size		_ZN34_INTERNAL_5df0dd11_4_k_cu_stride_A4cute1_E,(_ZN34_INTERNAL_5df0dd11_4_k_cu_stride_A4cuda3std3__45__cpo6cbeginE - _ZN34_INTERNAL_5df0dd11_4_k_cu_stride_A4cute1_E)
_ZN34_INTERNAL_5df0dd11_4_k_cu_stride_A4cute1_E:
	.zero		1
	.type		_ZN34_INTERNAL_5df0dd11_4_k_cu_stride_A4cuda3std3__45__cpo6cbeginE,@object
	.size		_ZN34_INTERNAL_5df0dd11_4_k_cu_stride_A4cuda3std3__45__cpo6cbeginE,(_ZN34_INTERNAL_5df0dd11_4_k_cu_stride_A4cuda3std3__48in_placeE - _ZN34_INTERNAL_5df0dd11_4_k_cu_stride_A4cuda3std3__45__cpo6cbeginE)
_ZN34_INTERNAL_5df0dd11_4_k_cu_stride_A4cuda3std3__45__cpo6cbeginE:
	.zero		1
	.type		_ZN34_INTERNAL_5df0dd11_4_k_cu_stride_A4cuda3std3__48in_placeE,@object
	.size		_ZN34_INTERNAL_5df0dd11_4_k_cu_stride_A4cuda3std3__48in_placeE,(_ZN34_INTERNAL_5df0dd11_4_k_cu_stride_A4cuda3std6ranges3__45__cpo9iter_moveE - _ZN34_INTERNAL_5df0dd11_4_k_cu_stride_A4cuda3std3__48in_placeE)
_ZN34_INTERNAL_5df0dd11_4_k_cu_stride_A4cuda3std3__48in_placeE:
	.zero		1
	.type		_ZN34_INTERNAL_5df0dd11_4_k_cu_stride_A4cuda3std6ranges3__45__cpo9iter_moveE,@object
	.size		_ZN34_INTERNAL_5df0dd11_4_k_cu_stride_A4cuda3std6ranges3__45__cpo9iter_moveE,(_ZN34_INTERNAL_5df0dd11_4_k_cu_stride_A4cuda3std3__45__cpo5beginE - _ZN34_INTERNAL_5df0dd11_4_k_cu_stride_A4cuda3std6ranges3__45__cpo9iter_moveE)
_ZN34_INTERNAL_5df0dd11_4_k_cu_stride_A4cuda3std6ranges3__45__cpo9iter_moveE:
	.zero		1
	.type		_ZN34_INTERNAL_5df0dd11_4_k_cu_stride_A4cuda3std3__45__cpo5beginE,@object
	.size		_ZN34_INTERNAL_5df0dd11_4_k_cu_stride_A4cuda3std3__45__cpo5beginE,(_ZN34_INTERNAL_5df0dd11_4_k_cu_stride_A4cuda3std3__436_GLOBAL__N__5df0dd11_4_k_cu_stride_A6ignoreE - _ZN34_INTERNAL_5df0dd11_4_k_cu_stride_A4cuda3std3__45__cpo5beginE)
_ZN34_INTERNAL_5df0dd11_4_k_cu_stride_A4cuda3std3__45__cpo5beginE:
	.zero		1
	.type		_ZN34_INTERNAL_5df0dd11_4_k_cu_stride_A4cuda3std3__436_GLOBAL__N__5df0dd11_4_k_cu_stride_A6ignoreE,@object
	.size		_ZN34_INTERNAL_5df0dd11_4_k_cu_stride_A4cuda3std3__436_GLOBAL__N__5df0dd11_4_k_cu_stride_A6ignoreE,(_ZN34_INTERNAL_5df0dd11_4_k_cu_stride_A4cute7productE - _ZN34_INTERNAL_5df0dd11_4_k_cu_stride_A4cuda3std3__436_GLOBAL__N__5df0dd11_4_k_cu_stride_A6ignoreE)
_ZN34_INTERNAL_5df0dd11_4_k_cu_stride_A4cuda3std3__436_GLOBAL__N__5df0dd11_4_k_cu_stride_A6ignoreE:
	.zero		1
	.type		_ZN34_INTERNAL_5df0dd11_4_k_cu_stride_A4cute7productE,@object
	.size		_ZN34_INTERNAL_5df0dd11_4_k_cu_stride_A4cute7productE,(_ZN34_INTERNAL_5df0dd11_4_k_cu_stride_A4cuda3std3__45__cpo3endE - _ZN34_INTERNAL_5df0dd11_4_k_cu_stride_A4cute7productE)
_ZN34_INTERNAL_5df0dd11_4_k_cu_stride_A4cute7productE:
	.zero		1
	.type		_ZN34_INTERNAL_5df0dd11_4_k_cu_stride_A4cuda3std3__45__cpo3endE,@object
	.size		_ZN34_INTERNAL_5df0dd11_4_k_cu_stride_A4cuda3std3__45__cpo3endE,(_ZN34_INTERNAL_5df0dd11_4_k_cu_stride_A4cuda3std3__419piecewise_constructE - _ZN34_INTERNAL_5df0dd11_4_k_cu_stride_A4cuda3std3__45__cpo3endE)
_ZN34_INTERNAL_5df0dd11_4_k_cu_stride_A4cuda3std3__45__cpo3endE:
	.zero		1
	.type		_ZN34_INTERNAL_5df0dd11_4_k_cu_stride_A4cuda3std3__419piecewise_constructE,@object
	.size		_ZN34_INTERNAL_5df0dd11_4_k_cu_stride_A4cuda3std3__419piecewise_constructE,(_ZN34_INTERNAL_5df0dd11_4_k_cu_stride_A4cuda3std3__45__cpo4cendE - _ZN34_INTERNAL_5df0dd11_4_k_cu_stride_A4cuda3std3__419piecewise_constructE)
_ZN34_INTERNAL_5df0dd11_4_k_cu_stride_A4cuda3std3__419piecewise_constructE:
	.zero		1
	.type		_ZN34_INTERNAL_5df0dd11_4_k_cu_stride_A4cuda3std3__45__cpo4cendE,@object
	.size		_ZN34_INTERNAL_5df0dd11_4_k_cu_stride_A4cuda3std3__45__cpo4cendE,(_ZN34_INTERNAL_5df0dd11_4_k_cu_stride_A4cuda3std6ranges3__45__cpo4swapE - _ZN34_INTERNAL_5df0dd11_4_k_cu_stride_A4cuda3std3__45__cpo4cendE)
_ZN34_INTERNAL_5df0dd11_4_k_cu_stride_A4cuda3std3__45__cpo4cendE:
	.zero		1
	.type		_ZN34_INTERNAL_5df0dd11_4_k_cu_stride_A4cuda3std6ranges3__45__cpo4swapE,@object
	.size		_ZN34_INTERNAL_5df0dd11_4_k_cu_stride_A4cuda3std6ranges3__45__cpo4swapE,(.L_10 - _ZN34_INTERNAL_5df0dd11_4_k_cu_stride_A4cuda3std6ranges3__45__cpo4swapE)
_ZN34_INTERNAL_5df0dd11_4_k_cu_stride_A4cuda3std6ranges3__45__cpo4swapE:
	.zero		1
.L_10:


//--------------------- .nv.constant0._ZN7cutlass13device_kernelINS_4gemm6kernel13GemmUniversalIN4cute5tupleIJiiiiEEENS1_10collective13CollectiveMmaINS1_46MainloopSm100TmaUmmaWarpSpecializedBlockScaledILi4ELi2ELi2ENS5_IJNS4_1CILi1EEESB_SB_EEEEENS5_IJNSA_ILi128EEESE_NSA_ILi256EEEEEENS5_IJNS_12float_e2m1_tENS_13float_ue4m3_tEEEENS5_IJNS5_IJlSB_lEEENS4_6LayoutINS5_IJNS5_IJNS5_IJNSA_ILi32EEENSA_ILi4EEEEEEiEEENS5_IJNS5_IJNSA_ILi16EEESN_EEEiEEENS5_IJSB_iEEEEEENS5_IJSS_NS5_IJNS5_IJNSA_ILi0EEESB_EEENSA_ILi512EEEEEENS5_IJSV_iEEEEEEEEEEESJ_S12_NS4_8TiledMMAINS4_8MMA_AtomIJNS4_17SM100_MMA_MXF4_SSISH_SH_fSI_Li128ELi128ELi16ELNS4_4UMMA5MajorE0ELS17_0ELNS16_7ScaleInE0ELS18_0EEEEEENSL_ISC_NS5_IJSV_SV_SV_EEEEENS5_IJNS4_10UnderscoreES1D_S1D_EEEEENS5_IJNS4_13SM90_TMA_LOADES1G_EEENS5_IJNS4_14ComposedLayoutINS4_7SwizzleILi3ELi4ELi3EEENS4_18smem_ptr_flag_bitsILi4EEENSL_INS5_IJNSA_ILi8EEESF_EEENS5_IJSF_SB_EEEEEEENSL_INS5_IJNS5_IJNS5_IJSO_SB_EEESR_EEESB_NS5_IJSB_SN_EEEEEENS5_IJNS5_IJNS5_IJSR_SX_EEESW_EEESV_NS5_IJSN_SX_EEEEEEEEEEEvNS4_8identityES1H_S21_vS22_EENS_8epilogue10collective18CollectiveEpilogueINS24_23Sm100TmaWarpSpecializedILi4ELi2ELi32ELb1ELb0EEEJSG_NS5_IJNSL_ISE_SB_EENSL_ISM_SB_EEEEEfSK_SH_SK_NS24_6fusion15FusionCallbacksIS28_NS2C_23LinCombBlockScaleFactorILi16ESH_fNS_13float_ue8m0_tENS_6layout8RowMajorEffLNS_15FloatRoundStyleE2EEESG_S2B_JEEENS4_5SM1004TMEM4LOAD26SM100_TMEM_LOAD_32dp32b32xES1G_NS1I_IS1K_NS1L_ILi32EEENSL_INS5_IJS1N_SM_EEENS5_IJSM_SB_EEEEEEENS4_39AutoVectorizingCopyWithAssumedAlignmentILi128EEENS4_14SM90_TMA_STOREENS1I_INS1J_ILi0ELi4ELi3EEES1M_S2S_EES2V_S2V_EEEvvEEEEvNT_6ParamsE --------------------------
	.section	.nv.constant0._ZN7cutlass13device_kernelINS_4gemm6kernel13GemmUniversalIN4cute5tupleIJiiiiEEENS1_10collective13CollectiveMmaINS1_46MainloopSm100TmaUmmaWarpSpecializedBlockScaledILi4ELi2ELi2ENS5_IJNS4_1CILi1EEESB_SB_EEEEENS5_IJNSA_ILi128EEESE_NSA_ILi256EEEEEENS5_IJNS_12float_e2m1_tENS_13float_ue4m3_tEEEENS5_IJNS5_IJlSB_lEEENS4_6LayoutINS5_IJNS5_IJNS5_IJNSA_ILi32EEENSA_ILi4EEEEEEiEEENS5_IJNS5_IJNSA_ILi16EEESN_EEEiEEENS5_IJSB_iEEEEEENS5_IJSS_NS5_IJNS5_IJNSA_ILi0EEESB_EEENSA_ILi512EEEEEENS5_IJSV_iEEEEEEEEEEESJ_S12_NS4_8TiledMMAINS4_8MMA_AtomIJNS4_17SM100_MMA_MXF4_SSISH_SH_fSI_Li128ELi128ELi16ELNS4_4UMMA5MajorE0ELS17_0ELNS16_7ScaleInE0ELS18_0EEEEEENSL_ISC_NS5_IJSV_SV_SV_EEEEENS5_IJNS4_10UnderscoreES1D_S1D_EEEEENS5_IJNS4_13SM90_TMA_LOADES1G_EEENS5_IJNS4_14ComposedLayoutINS4_7SwizzleILi3ELi4ELi3EEENS4_18smem_ptr_flag_bitsILi4EEENSL_INS5_IJNSA_ILi8EEESF_EEENS5_IJSF_SB_EEEEEEENSL_INS5_IJNS5_IJNS5_IJSO_SB_EEESR_EEESB_NS5_IJSB_SN_EEEEEENS5_IJNS5_IJNS5_IJSR_SX_EEESW_EEESV_NS5_IJSN_SX_EEEEEEEEEEEvNS4_8identityES1H_S21_vS22_EENS_8epilogue10collective18CollectiveEpilogueINS24_23Sm100TmaWarpSpecializedILi4ELi2ELi32ELb1ELb0EEEJSG_NS5_IJNSL_ISE_SB_EENSL_ISM_SB_EEEEEfSK_SH_SK_NS24_6fusion15FusionCallbacksIS28_NS2C_23LinCombBlockScaleFactorILi16ESH_fNS_13float_ue8m0_tENS_6layout8RowMajorEffLNS_15FloatRoundStyleE2EEESG_S2B_JEEENS4_5SM1004TMEM4LOAD26SM100_TMEM_LOAD_32dp32b32xES1G_NS1I_IS1K_NS1L_ILi32EEENSL_INS5_IJS1N_SM_EEENS5_IJSM_SB_EEEEEEENS4_39AutoVectorizingCopyWithAssumedAlignmentILi128EEENS4_14SM90_TMA_STOREENS1I_INS1J_ILi0ELi4ELi3EEES1M_S2S_EES2V_S2V_EEEvvEEEEvNT_6ParamsE,"a",@progbits
	.sectionflags	@""
	.align	4
.nv.constant0._ZN7cutlass13device_kernelINS_4gemm6kernel13GemmUniversalIN4cute5tupleIJiiiiEEENS1_10collective13CollectiveMmaINS1_46MainloopSm100TmaUmmaWarpSpecializedBlockScaledILi4ELi2ELi2ENS5_IJNS4_1CILi1EEESB_SB_EEEEENS5_IJNSA_ILi128EEESE_NSA_ILi256EEEEEENS5_IJNS_12float_e2m1_tENS_13float_ue4m3_tEEEENS5_IJNS5_IJlSB_lEEENS4_6LayoutINS5_IJNS5_IJNS5_IJNSA_ILi32EEENSA_ILi4EEEEEEiEEENS5_IJNS5_IJNSA_ILi16EEESN_EEEiEEENS5_IJSB_iEEEEEENS5_IJSS_NS5_IJNS5_IJNSA_ILi0EEESB_EEENSA_ILi512EEEEEENS5_IJSV_iEEEEEEEEEEESJ_S12_NS4_8TiledMMAINS4_8MMA_AtomIJNS4_17SM100_MMA_MXF4_SSISH_SH_fSI_Li128ELi128ELi16ELNS4_4UMMA5MajorE0ELS17_0ELNS16_7ScaleInE0ELS18_0EEEEEENSL_ISC_NS5_IJSV_SV_SV_EEEEENS5_IJNS4_10UnderscoreES1D_S1D_EEEEENS5_IJNS4_13SM90_TMA_LOADES1G_EEENS5_IJNS4_14ComposedLayoutINS4_7SwizzleILi3ELi4ELi3EEENS4_18smem_ptr_flag_bitsILi4EEENSL_INS5_IJNSA_ILi8EEESF_EEENS5_IJSF_SB_EEEEEEENSL_INS5_IJNS5_IJNS5_IJSO_SB_EEESR_EEESB_NS5_IJSB_SN_EEEEEENS5_IJNS5_IJNS5_IJSR_SX_EEESW_EEESV_NS5_IJSN_SX_EEEEEEEEEEEvNS4_8identityES1H_S21_vS22_EENS_8epilogue10collective18CollectiveEpilogueINS24_23Sm100TmaWarpSpecializedILi4ELi2ELi32ELb1ELb0EEEJSG_NS5_IJNSL_ISE_SB_EENSL_ISM_SB_EEEEEfSK_SH_SK_NS24_6fusion15FusionCallbacksIS28_NS2C_23LinCombBlockScaleFactorILi16ESH_fNS_13float_ue8m0_tENS_6layout8RowMajorEffLNS_15FloatRoundStyleE2EEESG_S2B_JEEENS4_5SM1004TMEM4LOAD26SM100_TMEM_LOAD_32dp32b32xES1G_NS1I_IS1K_NS1L_ILi32EEENSL_INS5_IJS1N_SM_EEENS5_IJSM_SB_EEEEEEENS4_39AutoVectorizingCopyWithAssumedAlignmentILi128EEENS4_14SM90_TMA_STOREENS1I_INS1J_ILi0ELi4ELi3EEES1M_S2S_EES2V_S2V_EEEvvEEEEvNT_6ParamsE:
	.zero		3968


//--------------------- SYMBOLS --------------------------

	.type		.nv.reservedSmem.offset0,@object
	.size		.nv.reservedSmem.offset0,0x4
	.type		.nv.reservedSmem.cap,@object
	.size		.nv.reservedSmem.cap,0x4
	.type		__assertfail,@function
